//
// Generated by NVIDIA NVVM Compiler
//
// Compiler Build ID: CL-36424714
// Cuda compilation tools, release 13.0, V13.0.88
// Based on NVVM 20.0.0
//

.version 9.0
.target sm_100
.address_size 64

	// .globl	trace
.global .align 4 .b8 precalc_xorwow_matrix[102400];
.global .align 4 .b8 precalc_xorwow_offset_matrix[102400];
.global .align 4 .b8 mrg32k3aM1[2304];
.global .align 4 .b8 mrg32k3aM2[2304];
.global .align 4 .b8 mrg32k3aM1SubSeq[2016];
.global .align 4 .b8 mrg32k3aM2SubSeq[2016];
.global .align 4 .b8 mrg32k3aM1Seq[2304];
.global .align 4 .b8 mrg32k3aM2Seq[2304];
.const .align 8 .b8 __cr_lgamma_table[72];
.const .align 4 .f32 PI = 0f40490FDB;
.const .align 4 .f32 RAD2DEG = 0f42652EE1;
.const .align 4 .f32 C_LIGHT = 0f4395E56F;
.const .align 4 .f32 INV_C_LIGHT = 0f3B5A9AC5;
.const .align 4 .u32 REFLECTIVE;
.const .align 4 .u32 REFLECTIVE_IN = 1;
.const .align 4 .u32 REFLECTIVE_OUT = 2;
.const .align 4 .u32 REFRACTIVE = 3;
.const .align 4 .u32 SENSITIVE = 4;
.const .align 4 .u32 SENSITIVE_IN = 5;
.const .align 4 .u32 SENSITIVE_OUT = 6;
.const .align 4 .u32 OPAQUE = 7;
.const .align 4 .u32 DUMMY = 8;
.const .align 4 .u32 TEST_SENSITIVE = 9;
.const .align 4 .u32 REFLECTIVE_SENSITIVE = 10;
.const .align 4 .u32 ASPHERICAL;
.const .align 4 .u32 CYLINDRICAL = 1;
.const .align 4 .u32 FLAT = 2;
.const .align 4 .u32 SPHERICAL = 3;
.const .align 4 .u32 CIRCULAR;
.const .align 4 .u32 HEXAGONAL = 1;
.const .align 4 .u32 SQUARE = 2;
.const .align 4 .u32 HEXAGONAL_PT = 3;
.const .align 4 .f32 CURVATURE_EPS = 0f358637BD;
.const .align 4 .f32 ERROR_VALUE = 0f4E6E6B28;
.const .align 4 .f32 R_EPS = 0f358637BD;
.const .align 4 .f32 DIST_EPS = 0f358637BD;
.const .align 4 .u32 MAX_ITERATIONS = 30;
.const .align 4 .f32 DERIVATIVE_EPS = 0f3089705F;
.const .align 4 .f32 ON_AXIS_EPS = 0f3089705F;
.const .align 4 .f32 TOLERANCE0 = 0f38D1B717;
.const .align 4 .f32 TOLERANCE1 = 0f3A83126F;
.const .align 4 .f32 TOLERANCE2 = 0f3C23D70A;
.const .align 4 .f32 TOLERANCE3 = 0f3DCCCCCD;
.const .align 4 .f32 TOLERANCE4 = 0f3F800000;
.const .align 4 .u32 AIR;
.const .align 4 .u32 FUSED_SILICA = 1;
.const .align 1 .u8 type = 48;
// _ZZ17count_all_photonsE12shared_n_tot has been demoted
.extern .shared .align 16 .b8 sh_bounding_radii_sq[];

.visible .entry trace(
	.param .u64 .ptr .align 1 trace_param_0,
	.param .u64 .ptr .align 1 trace_param_1,
	.param .u64 .ptr .align 1 trace_param_2,
	.param .u64 .ptr .align 1 trace_param_3,
	.param .u64 .ptr .align 1 trace_param_4,
	.param .u64 .ptr .align 1 trace_param_5,
	.param .u64 .ptr .align 1 trace_param_6,
	.param .u64 .ptr .align 1 trace_param_7,
	.param .u64 .ptr .align 1 trace_param_8,
	.param .u64 .ptr .align 1 trace_param_9,
	.param .u32 trace_param_10,
	.param .u32 trace_param_11,
	.param .u32 trace_param_12,
	.param .u8 trace_param_13,
	.param .u64 trace_param_14
)
{
	.local .align 4 .b8 	__local_depot0[16];
	.reg .b64 	%SP;
	.reg .b64 	%SPL;
	.reg .pred 	%p<1409>;
	.reg .b16 	%rs<1201>;
	.reg .b32 	%r<3427>;
	.reg .b32 	%f<1565>;
	.reg .b64 	%rd<2873>;

	mov.u64 	%SPL, __local_depot0;
	ld.param.u64 	%rd1137, [trace_param_0];
	ld.param.u64 	%rd1138, [trace_param_1];
	ld.param.u64 	%rd1139, [trace_param_2];
	ld.param.u64 	%rd1140, [trace_param_3];
	ld.param.u64 	%rd1141, [trace_param_4];
	ld.param.u64 	%rd1144, [trace_param_5];
	ld.param.u64 	%rd1145, [trace_param_6];
	ld.param.u64 	%rd1146, [trace_param_7];
	ld.param.u64 	%rd1147, [trace_param_9];
	ld.param.u32 	%r1080, [trace_param_10];
	ld.param.u32 	%r1081, [trace_param_11];
	ld.param.s8 	%rs492, [trace_param_13];
	ld.param.u64 	%rd1143, [trace_param_14];
	cvta.to.global.u64 	%rd1, %rd1147;
	cvta.to.global.u64 	%rd2, %rd1146;
	cvta.to.global.u64 	%rd3, %rd1145;
	cvta.to.global.u64 	%rd4, %rd1144;
	mov.u32 	%r1, %tid.x;
	setp.ge.s32 	%p7, %r1, %r1080;
	@%p7 bra 	$L__BB0_9;
	ld.const.u32 	%r2, [CYLINDRICAL];
	ld.const.u32 	%r3, [HEXAGONAL];
	ld.const.u32 	%r4, [HEXAGONAL_PT];
	ld.const.u32 	%r5, [SQUARE];
	ld.const.f32 	%f1, [CURVATURE_EPS];
	ld.const.f32 	%f2, [R_EPS];
	ld.const.f32 	%f3, [ERROR_VALUE];
	mov.u32 	%r6, %ntid.x;
	mov.u32 	%r2652, %r1;
$L__BB0_2:
	mul.wide.s32 	%rd1148, %r2652, 152;
	add.s64 	%rd1149, %rd2, %rd1148;
	add.s64 	%rd5, %rd1149, 136;
	ld.global.u32 	%r1083, [%rd1149+136];
	ld.global.f32 	%f4, [%rd1149+112];
	setp.ne.s32 	%p8, %r1083, %r2;
	@%p8 bra 	$L__BB0_4;
	ld.global.f32 	%f236, [%rd5+-20];
	mul.f32 	%f237, %f236, %f236;
	fma.rn.f32 	%f1518, %f4, %f4, %f237;
	bra.uni 	$L__BB0_8;
$L__BB0_4:
	ld.global.u32 	%r1084, [%rd5+-16];
	setp.eq.s32 	%p9, %r1084, %r3;
	setp.eq.s32 	%p10, %r1084, %r4;
	mul.f32 	%f196, %f4, 0f3F93CD3A;
	setp.eq.s32 	%p11, %r1084, %r5;
	mul.f32 	%f197, %f4, 0f3FB504F3;
	selp.f32 	%f198, %f197, %f4, %p11;
	selp.f32 	%f199, %f196, %f198, %p10;
	selp.f32 	%f6, %f196, %f199, %p9;
	ld.global.f32 	%f7, [%rd5+-76];
	ld.global.u8 	%rs493, [%rd5+-8];
	abs.f32 	%f200, %f7;
	setp.lt.f32 	%p12, %f200, %f1;
	setp.ne.s16 	%p13, %rs493, 0;
	abs.f32 	%f201, %f6;
	setp.lt.f32 	%p14, %f201, %f2;
	or.pred  	%p15, %p12, %p14;
	or.pred  	%p16, %p15, %p13;
	mov.f32 	%f1517, 0f00000000;
	@%p16 bra 	$L__BB0_7;
	ld.global.v2.f32 	{%f203, %f204}, [%rd5+-72];
	div.rn.f32 	%f205, %f6, %f4;
	mul.f32 	%f206, %f205, %f205;
	ld.global.f32 	%f207, [%rd5+-32];
	fma.rn.f32 	%f208, %f206, 0f00000000, %f207;
	ld.global.v2.f32 	{%f209, %f210}, [%rd5+-40];
	fma.rn.f32 	%f211, %f208, %f206, %f210;
	fma.rn.f32 	%f212, %f211, %f206, %f209;
	ld.global.v2.f32 	{%f213, %f214}, [%rd5+-48];
	fma.rn.f32 	%f215, %f212, %f206, %f214;
	fma.rn.f32 	%f216, %f215, %f206, %f213;
	ld.global.v2.f32 	{%f217, %f218}, [%rd5+-56];
	fma.rn.f32 	%f219, %f216, %f206, %f218;
	fma.rn.f32 	%f220, %f219, %f206, %f217;
	ld.global.v2.f32 	{%f221, %f222}, [%rd5+-64];
	fma.rn.f32 	%f223, %f220, %f206, %f222;
	fma.rn.f32 	%f224, %f223, %f206, %f221;
	fma.rn.f32 	%f225, %f224, %f206, %f204;
	mul.f32 	%f8, %f206, %f225;
	mul.f32 	%f9, %f6, %f6;
	add.f32 	%f226, %f203, 0f3F800000;
	mul.f32 	%f227, %f7, %f226;
	mul.f32 	%f228, %f7, %f227;
	mul.f32 	%f229, %f9, %f228;
	mov.f32 	%f230, 0f3F800000;
	sub.f32 	%f10, %f230, %f229;
	setp.lt.f32 	%p17, %f10, 0f00000000;
	mov.f32 	%f1517, %f3;
	@%p17 bra 	$L__BB0_7;
	mul.f32 	%f231, %f7, %f9;
	sqrt.rn.f32 	%f232, %f10;
	add.f32 	%f233, %f232, 0f3F800000;
	div.rn.f32 	%f234, %f231, %f233;
	add.f32 	%f1517, %f8, %f234;
$L__BB0_7:
	mul.f32 	%f235, %f1517, %f1517;
	fma.rn.f32 	%f1518, %f6, %f6, %f235;
$L__BB0_8:
	shl.b32 	%r1086, %r2652, 2;
	mov.u32 	%r1087, sh_bounding_radii_sq;
	add.s32 	%r1088, %r1087, %r1086;
	st.shared.f32 	[%r1088], %f1518;
	add.s32 	%r2652, %r2652, %r6;
	setp.lt.s32 	%p18, %r2652, %r1080;
	@%p18 bra 	$L__BB0_2;
$L__BB0_9:
	bar.sync 	0;
	mov.u32 	%r1089, %ctaid.x;
	mov.u32 	%r1090, %ntid.x;
	mad.lo.s32 	%r49, %r1089, %r1090, %r1;
	setp.ge.s32 	%p19, %r49, %r1081;
	@%p19 bra 	$L__BB0_1664;
	cvta.to.global.u64 	%rd1150, %rd1139;
	mul.wide.s32 	%rd1151, %r49, 4;
	add.s64 	%rd6, %rd1150, %rd1151;
	ld.global.f32 	%f238, [%rd6];
	abs.f32 	%f239, %f238;
	setp.nan.f32 	%p20, %f239, %f239;
	@%p20 bra 	$L__BB0_1664;
	cvt.u32.u64 	%r10, %rd1143;
	{ .reg .b32 tmp; mov.b64 {tmp, %r11}, %rd1143; }
	shr.s32 	%r48, %r49, 31;
	mov.b32 	%r43, 0;
	mov.b32 	%r1092, -766435501;
	mul.hi.u32 	%r1093, %r1092, %r43;
	mov.b32 	%r1094, -845247145;
	mul.hi.u32 	%r1095, %r1094, %r49;
	mul.lo.s32 	%r1096, %r49, -845247145;
	xor.b32  	%r1097, %r1095, %r10;
	xor.b32  	%r1098, %r48, %r1093;
	xor.b32  	%r1099, %r1098, %r11;
	add.s32 	%r13, %r10, -1640531527;
	add.s32 	%r14, %r11, -1150833019;
	mul.hi.u32 	%r1100, %r1092, %r1097;
	mul.lo.s32 	%r1101, %r1097, -766435501;
	mul.hi.u32 	%r1102, %r1094, %r1099;
	mul.lo.s32 	%r1103, %r1099, -845247145;
	xor.b32  	%r1104, %r1096, %r1102;
	xor.b32  	%r1105, %r1104, %r13;
	xor.b32  	%r1106, %r1100, %r14;
	add.s32 	%r15, %r10, 1013904242;
	add.s32 	%r16, %r11, 1993301258;
	mul.hi.u32 	%r1107, %r1092, %r1105;
	mul.lo.s32 	%r1108, %r1105, -766435501;
	mul.hi.u32 	%r1109, %r1094, %r1106;
	mul.lo.s32 	%r1110, %r1106, -845247145;
	xor.b32  	%r1111, %r1103, %r1109;
	xor.b32  	%r1112, %r1111, %r15;
	xor.b32  	%r1113, %r1101, %r1107;
	xor.b32  	%r1114, %r1113, %r16;
	add.s32 	%r17, %r10, -626627285;
	add.s32 	%r18, %r11, 842468239;
	mul.hi.u32 	%r1115, %r1092, %r1112;
	mul.lo.s32 	%r1116, %r1112, -766435501;
	mul.hi.u32 	%r1117, %r1094, %r1114;
	mul.lo.s32 	%r1118, %r1114, -845247145;
	xor.b32  	%r1119, %r1110, %r1117;
	xor.b32  	%r1120, %r1119, %r17;
	xor.b32  	%r1121, %r1108, %r1115;
	xor.b32  	%r1122, %r1121, %r18;
	add.s32 	%r19, %r10, 2027808484;
	add.s32 	%r20, %r11, -308364780;
	mul.hi.u32 	%r1123, %r1092, %r1120;
	mul.lo.s32 	%r1124, %r1120, -766435501;
	mul.hi.u32 	%r1125, %r1094, %r1122;
	mul.lo.s32 	%r1126, %r1122, -845247145;
	xor.b32  	%r1127, %r1118, %r1125;
	xor.b32  	%r1128, %r1127, %r19;
	xor.b32  	%r1129, %r1116, %r1123;
	xor.b32  	%r1130, %r1129, %r20;
	add.s32 	%r21, %r10, 387276957;
	add.s32 	%r22, %r11, -1459197799;
	mul.hi.u32 	%r1131, %r1092, %r1128;
	mul.lo.s32 	%r1132, %r1128, -766435501;
	mul.hi.u32 	%r1133, %r1094, %r1130;
	mul.lo.s32 	%r1134, %r1130, -845247145;
	xor.b32  	%r1135, %r1126, %r1133;
	xor.b32  	%r1136, %r1135, %r21;
	xor.b32  	%r1137, %r1124, %r1131;
	xor.b32  	%r1138, %r1137, %r22;
	add.s32 	%r23, %r10, -1253254570;
	add.s32 	%r24, %r11, 1684936478;
	mul.hi.u32 	%r1139, %r1092, %r1136;
	mul.lo.s32 	%r1140, %r1136, -766435501;
	mul.hi.u32 	%r1141, %r1094, %r1138;
	mul.lo.s32 	%r1142, %r1138, -845247145;
	xor.b32  	%r1143, %r1134, %r1141;
	xor.b32  	%r1144, %r1143, %r23;
	xor.b32  	%r1145, %r1132, %r1139;
	xor.b32  	%r1146, %r1145, %r24;
	add.s32 	%r25, %r10, 1401181199;
	add.s32 	%r26, %r11, 534103459;
	mul.hi.u32 	%r1147, %r1092, %r1144;
	mul.lo.s32 	%r1148, %r1144, -766435501;
	mul.hi.u32 	%r1149, %r1094, %r1146;
	mul.lo.s32 	%r1150, %r1146, -845247145;
	xor.b32  	%r1151, %r1142, %r1149;
	xor.b32  	%r1152, %r1151, %r25;
	xor.b32  	%r1153, %r1140, %r1147;
	xor.b32  	%r1154, %r1153, %r26;
	add.s32 	%r27, %r10, -239350328;
	add.s32 	%r28, %r11, -616729560;
	mul.hi.u32 	%r1155, %r1092, %r1152;
	mul.lo.s32 	%r1156, %r1152, -766435501;
	mul.hi.u32 	%r1157, %r1094, %r1154;
	mul.lo.s32 	%r1158, %r1154, -845247145;
	xor.b32  	%r1159, %r1150, %r1157;
	xor.b32  	%r1160, %r1159, %r27;
	xor.b32  	%r1161, %r1148, %r1155;
	xor.b32  	%r1162, %r1161, %r28;
	add.s32 	%r29, %r10, -1879881855;
	add.s32 	%r30, %r11, -1767562579;
	mul.hi.u32 	%r1163, %r1092, %r1160;
	mul.lo.s32 	%r44, %r1160, -766435501;
	mul.hi.u32 	%r1164, %r1094, %r1162;
	mul.lo.s32 	%r46, %r1162, -845247145;
	xor.b32  	%r1165, %r1158, %r1164;
	xor.b32  	%r47, %r1165, %r29;
	xor.b32  	%r1166, %r1156, %r1163;
	xor.b32  	%r45, %r1166, %r30;
	cvta.to.global.u64 	%rd1152, %rd1137;
	mul.wide.s32 	%rd1153, %r49, 12;
	add.s64 	%rd7, %rd1152, %rd1153;
	cvta.to.global.u64 	%rd1154, %rd1138;
	add.s64 	%rd8, %rd1154, %rd1153;
	ld.global.f32 	%f241, [%rd4];
	ld.global.f32 	%f242, [%rd7];
	sub.f32 	%f243, %f242, %f241;
	st.global.f32 	[%rd7], %f243;
	ld.global.f32 	%f244, [%rd4+4];
	ld.global.f32 	%f245, [%rd7+4];
	sub.f32 	%f246, %f245, %f244;
	st.global.f32 	[%rd7+4], %f246;
	ld.global.f32 	%f247, [%rd4+8];
	ld.global.f32 	%f248, [%rd7+8];
	sub.f32 	%f249, %f248, %f247;
	st.global.f32 	[%rd7+8], %f249;
	ld.global.f32 	%f250, [%rd8];
	ld.global.f32 	%f251, [%rd8+4];
	ld.global.f32 	%f252, [%rd8+8];
	ld.global.f32 	%f253, [%rd3];
	ld.global.f32 	%f254, [%rd3+4];
	mul.f32 	%f255, %f251, %f254;
	fma.rn.f32 	%f256, %f250, %f253, %f255;
	ld.global.f32 	%f257, [%rd3+8];
	fma.rn.f32 	%f258, %f252, %f257, %f256;
	st.global.f32 	[%rd8], %f258;
	ld.global.f32 	%f259, [%rd3+12];
	ld.global.f32 	%f260, [%rd3+16];
	mul.f32 	%f261, %f251, %f260;
	fma.rn.f32 	%f262, %f250, %f259, %f261;
	ld.global.f32 	%f263, [%rd3+20];
	fma.rn.f32 	%f264, %f252, %f263, %f262;
	st.global.f32 	[%rd8+4], %f264;
	ld.global.f32 	%f265, [%rd3+24];
	ld.global.f32 	%f266, [%rd3+28];
	mul.f32 	%f267, %f251, %f266;
	fma.rn.f32 	%f268, %f250, %f265, %f267;
	ld.global.f32 	%f269, [%rd3+32];
	fma.rn.f32 	%f270, %f252, %f269, %f268;
	st.global.f32 	[%rd8+8], %f270;
	ld.global.f32 	%f271, [%rd7];
	ld.global.f32 	%f272, [%rd7+4];
	ld.global.f32 	%f273, [%rd7+8];
	ld.global.f32 	%f274, [%rd3];
	ld.global.f32 	%f275, [%rd3+4];
	mul.f32 	%f276, %f272, %f275;
	fma.rn.f32 	%f277, %f271, %f274, %f276;
	ld.global.f32 	%f278, [%rd3+8];
	fma.rn.f32 	%f279, %f273, %f278, %f277;
	st.global.f32 	[%rd7], %f279;
	ld.global.f32 	%f280, [%rd3+12];
	ld.global.f32 	%f281, [%rd3+16];
	mul.f32 	%f282, %f272, %f281;
	fma.rn.f32 	%f283, %f271, %f280, %f282;
	ld.global.f32 	%f284, [%rd3+20];
	fma.rn.f32 	%f285, %f273, %f284, %f283;
	st.global.f32 	[%rd7+4], %f285;
	ld.global.f32 	%f286, [%rd3+24];
	ld.global.f32 	%f287, [%rd3+28];
	mul.f32 	%f288, %f272, %f287;
	fma.rn.f32 	%f289, %f271, %f286, %f288;
	ld.global.f32 	%f290, [%rd3+32];
	fma.rn.f32 	%f291, %f273, %f290, %f289;
	st.global.f32 	[%rd7+8], %f291;
	cvta.to.global.u64 	%rd1155, %rd1141;
	add.s64 	%rd9, %rd1155, %rd1151;
	ld.global.u32 	%r1167, [%rd9];
	shr.s32 	%r1168, %r1167, 16;
	max.s32 	%r1169, %r1168, 0;
	add.s32 	%r2663, %r1169, -1;
	and.b32  	%r1170, %r1167, 65535;
	st.global.u32 	[%rd9], %r1170;
	ld.const.f32 	%f15, [ERROR_VALUE];
	ld.const.f32 	%f16, [R_EPS];
	ld.const.f32 	%f17, [CURVATURE_EPS];
	ld.const.u32 	%r36, [CIRCULAR];
	ld.const.u32 	%r37, [HEXAGONAL];
	ld.const.u32 	%r38, [SQUARE];
	ld.const.f32 	%f18, [ON_AXIS_EPS];
	ld.const.f32 	%f19, [TOLERANCE0];
	ld.const.u32 	%r1171, [MAX_ITERATIONS];
	ld.const.u32 	%r39, [HEXAGONAL_PT];
	neg.f32 	%f20, %f15;
	cvta.to.global.u64 	%rd1157, %rd1140;
	add.s64 	%rd10, %rd1157, %rd1151;
	ld.const.u32 	%r40, [SENSITIVE_OUT];
	ld.const.u32 	%r41, [SENSITIVE_IN];
	max.s32 	%r1172, %r1171, -1;
	ld.global.f32 	%f1521, [%rd7];
	ld.global.f32 	%f1520, [%rd7+4];
	ld.global.f32 	%f1519, [%rd7+8];
	neg.s32 	%r42, %r1172;
	mov.u32 	%r50, %r43;
	mov.u32 	%r51, %r43;
	mov.u32 	%r52, %r43;
$L__BB0_12:
	setp.lt.s32 	%p21, %r1080, 1;
	ld.global.f32 	%f28, [%rd8];
	ld.global.f32 	%f29, [%rd8+4];
	ld.global.f32 	%f30, [%rd8+8];
	mov.b32 	%r65, -1;
	mov.f32 	%f1523, %f15;
	@%p21 bra 	$L__BB0_81;
	mov.b32 	%r65, -1;
	mov.b32 	%r2664, 0;
	mov.f32 	%f1523, %f15;
$L__BB0_14:
	setp.eq.s32 	%p22, %r2664, %r2663;
	@%p22 bra 	$L__BB0_80;
	mul.wide.u32 	%rd1158, %r2664, 152;
	add.s64 	%rd11, %rd2, %rd1158;
	ld.global.f32 	%f32, [%rd11];
	ld.global.f32 	%f33, [%rd11+4];
	ld.global.f32 	%f34, [%rd11+8];
	sub.f32 	%f292, %f32, %f1521;
	sub.f32 	%f293, %f33, %f1520;
	sub.f32 	%f294, %f34, %f1519;
	mul.f32 	%f295, %f29, %f293;
	fma.rn.f32 	%f296, %f28, %f292, %f295;
	fma.rn.f32 	%f297, %f30, %f294, %f296;
	fma.rn.f32 	%f298, %f28, %f297, %f1521;
	fma.rn.f32 	%f299, %f29, %f297, %f1520;
	fma.rn.f32 	%f300, %f30, %f297, %f1519;
	sub.f32 	%f301, %f298, %f32;
	sub.f32 	%f302, %f299, %f33;
	mul.f32 	%f303, %f302, %f302;
	fma.rn.f32 	%f304, %f301, %f301, %f303;
	sub.f32 	%f305, %f300, %f34;
	fma.rn.f32 	%f306, %f305, %f305, %f304;
	shl.b32 	%r1176, %r2664, 2;
	mov.u32 	%r1177, sh_bounding_radii_sq;
	add.s32 	%r1178, %r1177, %r1176;
	ld.shared.f32 	%f307, [%r1178];
	setp.gt.f32 	%p23, %f306, %f307;
	@%p23 bra 	$L__BB0_80;
	ld.global.u32 	%r1179, [%rd11+136];
	ld.const.u32 	%r1180, [CYLINDRICAL];
	setp.ne.s32 	%p24, %r1179, %r1180;
	@%p24 bra 	$L__BB0_35;
	ld.global.v2.f32 	{%f35, %f571}, [%rd11+112];
	ld.global.v2.u8 	{%rs1, %rs2}, [%rd11+128];
	sub.f32 	%f572, %f1521, %f32;
	sub.f32 	%f573, %f1520, %f33;
	sub.f32 	%f574, %f1519, %f34;
	ld.global.f32 	%f575, [%rd11+24];
	ld.global.f32 	%f576, [%rd11+28];
	mul.f32 	%f577, %f29, %f576;
	fma.rn.f32 	%f578, %f28, %f575, %f577;
	ld.global.f32 	%f579, [%rd11+32];
	fma.rn.f32 	%f36, %f30, %f579, %f578;
	ld.global.f32 	%f580, [%rd11+36];
	ld.global.f32 	%f581, [%rd11+40];
	mul.f32 	%f582, %f29, %f581;
	fma.rn.f32 	%f583, %f28, %f580, %f582;
	ld.global.f32 	%f584, [%rd11+44];
	fma.rn.f32 	%f37, %f30, %f584, %f583;
	ld.global.f32 	%f585, [%rd11+48];
	ld.global.f32 	%f586, [%rd11+52];
	mul.f32 	%f587, %f29, %f586;
	fma.rn.f32 	%f588, %f28, %f585, %f587;
	ld.global.f32 	%f589, [%rd11+56];
	fma.rn.f32 	%f38, %f30, %f589, %f588;
	mul.f32 	%f590, %f573, %f576;
	fma.rn.f32 	%f591, %f572, %f575, %f590;
	fma.rn.f32 	%f39, %f574, %f579, %f591;
	mul.f32 	%f592, %f573, %f581;
	fma.rn.f32 	%f593, %f572, %f580, %f592;
	fma.rn.f32 	%f40, %f574, %f584, %f593;
	mul.f32 	%f594, %f573, %f586;
	fma.rn.f32 	%f595, %f572, %f585, %f594;
	fma.rn.f32 	%f41, %f574, %f589, %f595;
	mul.f32 	%f42, %f571, 0f3F000000;
	abs.f32 	%f43, %f38;
	setp.lt.f32 	%p84, %f43, %f18;
	mov.f32 	%f1525, %f20;
	@%p84 bra 	$L__BB0_25;
	sub.f32 	%f596, %f42, %f41;
	div.rn.f32 	%f44, %f596, %f38;
	neg.f32 	%f597, %f42;
	sub.f32 	%f598, %f597, %f41;
	div.rn.f32 	%f599, %f598, %f38;
	setp.lt.f32 	%p85, %f44, 0f00000000;
	setp.lt.f32 	%p86, %f599, 0f00000000;
	and.pred  	%p87, %p85, %p86;
	mov.f32 	%f1539, %f15;
	@%p87 bra 	$L__BB0_79;
	and.b16  	%rs500, %rs1, 255;
	setp.eq.s16 	%p88, %rs500, 0;
	and.b16  	%rs501, %rs2, 255;
	setp.eq.s16 	%p89, %rs501, 0;
	or.pred  	%p90, %p88, %p89;
	@%p90 bra 	$L__BB0_23;
	mul.f32 	%f600, %f44, %f599;
	setp.geu.f32 	%p93, %f600, 0f00000000;
	@%p93 bra 	$L__BB0_22;
	max.f32 	%f1525, %f44, %f599;
	bra.uni 	$L__BB0_24;
$L__BB0_22:
	min.f32 	%f1525, %f44, %f599;
	bra.uni 	$L__BB0_24;
$L__BB0_23:
	or.b16  	%rs502, %rs1, %rs2;
	and.b16  	%rs503, %rs502, 255;
	and.b16  	%rs504, %rs1, 255;
	setp.eq.s16 	%p91, %rs504, 0;
	selp.f32 	%f1525, %f599, %f44, %p91;
	setp.eq.s16 	%p92, %rs503, 0;
	@%p92 bra 	$L__BB0_25;
$L__BB0_24:
	fma.rn.f32 	%f601, %f36, %f1525, %f39;
	fma.rn.f32 	%f602, %f37, %f1525, %f40;
	mul.f32 	%f603, %f602, %f602;
	fma.rn.f32 	%f604, %f601, %f601, %f603;
	sqrt.rn.f32 	%f605, %f604;
	setp.gt.f32 	%p94, %f605, %f35;
	selp.f32 	%f1525, %f20, %f1525, %p94;
$L__BB0_25:
	mov.f32 	%f606, 0f3F800000;
	sub.f32 	%f607, %f606, %f43;
	setp.leu.f32 	%p95, %f607, %f18;
	mov.f32 	%f58, %f20;
	@%p95 bra 	$L__BB0_29;
	mul.f32 	%f608, %f37, %f37;
	fma.rn.f32 	%f52, %f36, %f36, %f608;
	mul.f32 	%f609, %f37, %f40;
	fma.rn.f32 	%f610, %f36, %f39, %f609;
	mul.f32 	%f53, %f610, 0fC0000000;
	mul.f32 	%f611, %f40, %f40;
	fma.rn.f32 	%f612, %f39, %f39, %f611;
	mul.f32 	%f613, %f35, %f35;
	sub.f32 	%f54, %f612, %f613;
	mul.f32 	%f614, %f52, 0fC0800000;
	mul.f32 	%f615, %f614, %f54;
	fma.rn.f32 	%f55, %f53, %f53, %f615;
	setp.ltu.f32 	%p96, %f55, 0f00000000;
	@%p96 bra 	$L__BB0_29;
	sqrt.rn.f32 	%f616, %f55;
	neg.f32 	%f617, %f53;
	copysign.f32 	%f618, %f53, %f616;
	sub.f32 	%f619, %f617, %f618;
	mul.f32 	%f620, %f619, 0fBF000000;
	div.rn.f32 	%f621, %f620, %f52;
	div.rn.f32 	%f622, %f54, %f52;
	div.rn.f32 	%f623, %f622, %f621;
	mul.f32 	%f624, %f621, %f623;
	setp.lt.f32 	%p97, %f624, 0f00000000;
	max.f32 	%f625, %f621, %f623;
	min.f32 	%f626, %f621, %f623;
	selp.f32 	%f56, %f625, %f626, %p97;
	setp.lt.f32 	%p98, %f56, 0f00000000;
	mov.f32 	%f1539, %f15;
	@%p98 bra 	$L__BB0_79;
	fma.rn.f32 	%f627, %f38, %f56, %f41;
	abs.f32 	%f628, %f627;
	setp.gt.f32 	%p99, %f628, %f42;
	selp.f32 	%f58, %f20, %f56, %p99;
$L__BB0_29:
	or.b16  	%rs505, %rs1, %rs2;
	and.b16  	%rs506, %rs505, 255;
	setp.eq.s16 	%p100, %rs506, 0;
	@%p100 bra 	$L__BB0_34;
	setp.lt.f32 	%p102, %f58, 0f00000000;
	setp.lt.f32 	%p103, %f1525, 0f00000000;
	selp.f32 	%f629, %f15, %f1525, %p103;
	selp.f32 	%f1539, %f629, %f1525, %p102;
	@%p102 bra 	$L__BB0_79;
	mul.f32 	%f630, %f1525, %f58;
	setp.geu.f32 	%p104, %f630, 0f00000000;
	@%p104 bra 	$L__BB0_33;
	max.f32 	%f1539, %f58, %f1525;
	bra.uni 	$L__BB0_79;
$L__BB0_33:
	min.f32 	%f1539, %f58, %f1525;
	bra.uni 	$L__BB0_79;
$L__BB0_34:
	setp.lt.f32 	%p101, %f58, 0f00000000;
	selp.f32 	%f1539, %f15, %f58, %p101;
	bra.uni 	$L__BB0_79;
$L__BB0_35:
	ld.global.v2.f32 	{%f63, %f64}, [%rd11+16];
	ld.global.v2.f32 	{%f308, %f65}, [%rd11+56];
	ld.global.f32 	%f66, [%rd11+64];
	ld.global.u8 	%rs3, [%rd11+128];
	ld.global.v2.f32 	{%f67, %f68}, [%rd11+112];
	ld.global.v2.u32 	{%r56, %r57}, [%rd11+120];
	sub.f32 	%f309, %f1521, %f32;
	sub.f32 	%f310, %f1520, %f33;
	sub.f32 	%f311, %f1519, %f34;
	ld.global.v2.f32 	{%f312, %f313}, [%rd11+24];
	mul.f32 	%f314, %f29, %f313;
	fma.rn.f32 	%f315, %f28, %f312, %f314;
	ld.global.v2.f32 	{%f316, %f317}, [%rd11+32];
	fma.rn.f32 	%f69, %f30, %f316, %f315;
	ld.global.v2.f32 	{%f318, %f319}, [%rd11+40];
	mul.f32 	%f320, %f29, %f318;
	fma.rn.f32 	%f321, %f28, %f317, %f320;
	fma.rn.f32 	%f70, %f30, %f319, %f321;
	ld.global.v2.f32 	{%f322, %f323}, [%rd11+48];
	mul.f32 	%f324, %f29, %f323;
	fma.rn.f32 	%f325, %f28, %f322, %f324;
	fma.rn.f32 	%f71, %f30, %f308, %f325;
	mul.f32 	%f326, %f310, %f313;
	fma.rn.f32 	%f327, %f309, %f312, %f326;
	fma.rn.f32 	%f1528, %f311, %f316, %f327;
	mul.f32 	%f328, %f310, %f318;
	fma.rn.f32 	%f329, %f309, %f317, %f328;
	fma.rn.f32 	%f1529, %f311, %f319, %f329;
	mul.f32 	%f330, %f310, %f323;
	fma.rn.f32 	%f331, %f309, %f322, %f330;
	fma.rn.f32 	%f1530, %f311, %f308, %f331;
	mul.f32 	%f332, %f64, %f64;
	fma.rn.f32 	%f333, %f63, %f63, %f332;
	sqrt.rn.f32 	%f75, %f333;
	setp.leu.f32 	%p25, %f75, %f16;
	@%p25 bra 	$L__BB0_40;
	abs.f32 	%f335, %f65;
	setp.lt.f32 	%p26, %f335, %f17;
	setp.ne.s16 	%p27, %rs3, 0;
	abs.f32 	%f336, %f75;
	setp.lt.f32 	%p28, %f336, %f16;
	or.pred  	%p29, %p26, %p28;
	or.pred  	%p30, %p29, %p27;
	mov.f32 	%f1527, 0f00000000;
	@%p30 bra 	$L__BB0_39;
	div.rn.f32 	%f338, %f75, %f67;
	mul.f32 	%f76, %f338, %f338;
	mul.f32 	%f77, %f75, %f75;
	add.f32 	%f339, %f66, 0f3F800000;
	mul.f32 	%f340, %f65, %f339;
	mul.f32 	%f341, %f65, %f340;
	mul.f32 	%f342, %f341, %f77;
	mov.f32 	%f343, 0f3F800000;
	sub.f32 	%f78, %f343, %f342;
	setp.lt.f32 	%p31, %f78, 0f00000000;
	mov.f32 	%f1527, %f15;
	@%p31 bra 	$L__BB0_39;
	ld.global.f32 	%f344, [%rd11+104];
	ld.global.f32 	%f345, [%rd11+100];
	ld.global.f32 	%f346, [%rd11+96];
	ld.global.f32 	%f347, [%rd11+92];
	ld.global.f32 	%f348, [%rd11+88];
	ld.global.f32 	%f349, [%rd11+84];
	ld.global.f32 	%f350, [%rd11+80];
	ld.global.f32 	%f351, [%rd11+76];
	ld.global.f32 	%f352, [%rd11+72];
	ld.global.f32 	%f353, [%rd11+68];
	mul.f32 	%f354, %f65, %f77;
	sqrt.rn.f32 	%f355, %f78;
	add.f32 	%f356, %f355, 0f3F800000;
	div.rn.f32 	%f357, %f354, %f356;
	fma.rn.f32 	%f358, %f76, 0f00000000, %f344;
	fma.rn.f32 	%f359, %f358, %f76, %f345;
	fma.rn.f32 	%f360, %f359, %f76, %f346;
	fma.rn.f32 	%f361, %f360, %f76, %f347;
	fma.rn.f32 	%f362, %f361, %f76, %f348;
	fma.rn.f32 	%f363, %f362, %f76, %f349;
	fma.rn.f32 	%f364, %f363, %f76, %f350;
	fma.rn.f32 	%f365, %f364, %f76, %f351;
	fma.rn.f32 	%f366, %f365, %f76, %f352;
	fma.rn.f32 	%f367, %f366, %f76, %f353;
	fma.rn.f32 	%f1527, %f76, %f367, %f357;
$L__BB0_39:
	add.f32 	%f1528, %f63, %f1528;
	add.f32 	%f1529, %f64, %f1529;
	add.f32 	%f1530, %f1530, %f1527;
$L__BB0_40:
	setp.eq.s32 	%p32, %r56, %r36;
	mov.f32 	%f1531, %f67;
	@%p32 bra 	$L__BB0_44;
	setp.ne.s32 	%p33, %r56, %r37;
	@%p33 bra 	$L__BB0_43;
	mul.f32 	%f1531, %f67, 0f3F93CD3A;
	bra.uni 	$L__BB0_44;
$L__BB0_43:
	mul.f32 	%f1531, %f67, 0f3FB504F3;
$L__BB0_44:
	abs.f32 	%f90, %f71;
	setp.lt.f32 	%p34, %f90, %f18;
	mov.f32 	%f1539, %f15;
	@%p34 bra 	$L__BB0_79;
	rcp.rn.f32 	%f91, %f71;
	neg.f32 	%f368, %f1530;
	mul.f32 	%f1537, %f91, %f368;
	abs.f32 	%f369, %f65;
	setp.lt.f32 	%p35, %f369, %f17;
	setp.eq.s16 	%p36, %rs3, 1;
	or.pred  	%p37, %p35, %p36;
	@%p37 bra 	$L__BB0_65;
	mov.f32 	%f370, 0f3F800000;
	sub.f32 	%f371, %f370, %f90;
	setp.geu.f32 	%p38, %f371, %f18;
	@%p38 bra 	$L__BB0_51;
	mul.f32 	%f497, %f1529, %f1529;
	fma.rn.f32 	%f498, %f1528, %f1528, %f497;
	sqrt.rn.f32 	%f93, %f498;
	setp.ne.s16 	%p54, %rs3, 0;
	abs.f32 	%f499, %f93;
	setp.lt.f32 	%p55, %f499, %f16;
	or.pred  	%p56, %p54, %p55;
	mov.f32 	%f1532, 0f00000000;
	@%p56 bra 	$L__BB0_50;
	div.rn.f32 	%f501, %f93, %f1531;
	mul.f32 	%f502, %f501, %f501;
	ld.global.f32 	%f503, [%rd11+104];
	fma.rn.f32 	%f504, %f502, 0f00000000, %f503;
	ld.global.f32 	%f505, [%rd11+100];
	fma.rn.f32 	%f506, %f504, %f502, %f505;
	ld.global.f32 	%f507, [%rd11+96];
	fma.rn.f32 	%f508, %f506, %f502, %f507;
	ld.global.f32 	%f509, [%rd11+92];
	fma.rn.f32 	%f510, %f508, %f502, %f509;
	ld.global.f32 	%f511, [%rd11+88];
	fma.rn.f32 	%f512, %f510, %f502, %f511;
	ld.global.f32 	%f513, [%rd11+84];
	fma.rn.f32 	%f514, %f512, %f502, %f513;
	ld.global.f32 	%f515, [%rd11+80];
	fma.rn.f32 	%f516, %f514, %f502, %f515;
	ld.global.f32 	%f517, [%rd11+76];
	fma.rn.f32 	%f518, %f516, %f502, %f517;
	ld.global.f32 	%f519, [%rd11+72];
	fma.rn.f32 	%f520, %f518, %f502, %f519;
	ld.global.f32 	%f521, [%rd11+68];
	fma.rn.f32 	%f522, %f520, %f502, %f521;
	mul.f32 	%f94, %f502, %f522;
	mul.f32 	%f95, %f93, %f93;
	add.f32 	%f523, %f66, 0f3F800000;
	mul.f32 	%f524, %f65, %f523;
	mul.f32 	%f525, %f65, %f524;
	mul.f32 	%f526, %f525, %f95;
	mov.f32 	%f527, 0f3F800000;
	sub.f32 	%f96, %f527, %f526;
	setp.lt.f32 	%p57, %f96, 0f00000000;
	mov.f32 	%f1532, %f15;
	@%p57 bra 	$L__BB0_50;
	mul.f32 	%f528, %f65, %f95;
	sqrt.rn.f32 	%f529, %f96;
	add.f32 	%f530, %f529, 0f3F800000;
	div.rn.f32 	%f531, %f528, %f530;
	add.f32 	%f1532, %f94, %f531;
$L__BB0_50:
	sub.f32 	%f532, %f1532, %f1530;
	mul.f32 	%f1537, %f91, %f532;
	bra.uni 	$L__BB0_65;
$L__BB0_51:
	abs.f32 	%f373, %f15;
	setp.leu.f32 	%p39, %f373, %f19;
	add.u64 	%rd12, %SPL, 0;
	st.local.f32 	[%rd12], %f1537;
	add.u64 	%rd13, %SPL, 4;
	mov.b32 	%r1181, 0;
	st.local.u32 	[%rd13], %r1181;
	@%p39 bra 	$L__BB0_65;
	add.f32 	%f374, %f66, 0f3F800000;
	mul.f32 	%f375, %f65, %f374;
	mul.f32 	%f100, %f65, %f375;
	fma.rn.f32 	%f376, %f70, %f70, 0f00000000;
	fma.rn.f32 	%f101, %f69, %f69, %f376;
	fma.rn.f32 	%f377, %f1529, %f70, 0f00000000;
	fma.rn.f32 	%f102, %f1528, %f69, %f377;
	mul.f32 	%f378, %f65, %f65;
	mul.f32 	%f103, %f378, %f374;
	mov.b32 	%r2666, -1;
	mov.u32 	%r2667, %r42;
	mov.f32 	%f1533, %f19;
	mov.f32 	%f1534, %f1537;
$L__BB0_53:
	add.s32 	%r2666, %r2666, 1;
	setp.gt.u32 	%p40, %r2666, 10;
	ld.const.f32 	%f379, [TOLERANCE1];
	selp.f32 	%f380, %f379, %f1533, %p40;
	setp.gt.u32 	%p41, %r2666, 15;
	ld.const.f32 	%f381, [TOLERANCE2];
	selp.f32 	%f382, %f381, %f380, %p41;
	setp.gt.u32 	%p42, %r2666, 20;
	ld.const.f32 	%f383, [TOLERANCE3];
	selp.f32 	%f384, %f383, %f382, %p42;
	setp.gt.u32 	%p43, %r2666, 25;
	ld.const.f32 	%f385, [TOLERANCE4];
	selp.f32 	%f1533, %f385, %f384, %p43;
	setp.eq.s32 	%p44, %r2667, 1;
	mov.f32 	%f1537, %f15;
	@%p44 bra 	$L__BB0_65;
	setp.ne.s16 	%p45, %rs3, 0;
	fma.rn.f32 	%f387, %f69, %f1534, %f1528;
	fma.rn.f32 	%f388, %f70, %f1534, %f1529;
	mul.f32 	%f389, %f388, %f388;
	fma.rn.f32 	%f390, %f387, %f387, %f389;
	sqrt.rn.f32 	%f107, %f390;
	abs.f32 	%f391, %f107;
	setp.lt.f32 	%p46, %f391, %f16;
	or.pred  	%p47, %p45, %p46;
	mov.f32 	%f1535, 0f00000000;
	@%p47 bra 	$L__BB0_57;
	mul.f32 	%f108, %f107, %f107;
	mul.f32 	%f393, %f100, %f108;
	mov.f32 	%f394, 0f3F800000;
	sub.f32 	%f109, %f394, %f393;
	setp.lt.f32 	%p48, %f109, 0f00000000;
	mov.f32 	%f1535, %f15;
	@%p48 bra 	$L__BB0_57;
	div.rn.f32 	%f395, %f107, %f1531;
	mul.f32 	%f396, %f395, %f395;
	ld.global.f32 	%f397, [%rd11+104];
	ld.global.f32 	%f398, [%rd11+100];
	ld.global.f32 	%f399, [%rd11+96];
	ld.global.f32 	%f400, [%rd11+92];
	ld.global.f32 	%f401, [%rd11+88];
	ld.global.f32 	%f402, [%rd11+84];
	ld.global.f32 	%f403, [%rd11+80];
	ld.global.f32 	%f404, [%rd11+76];
	ld.global.f32 	%f405, [%rd11+72];
	ld.global.f32 	%f406, [%rd11+68];
	mul.f32 	%f407, %f65, %f108;
	sqrt.rn.f32 	%f408, %f109;
	add.f32 	%f409, %f408, 0f3F800000;
	div.rn.f32 	%f410, %f407, %f409;
	fma.rn.f32 	%f411, %f396, 0f00000000, %f397;
	fma.rn.f32 	%f412, %f411, %f396, %f398;
	fma.rn.f32 	%f413, %f412, %f396, %f399;
	fma.rn.f32 	%f414, %f413, %f396, %f400;
	fma.rn.f32 	%f415, %f414, %f396, %f401;
	fma.rn.f32 	%f416, %f415, %f396, %f402;
	fma.rn.f32 	%f417, %f416, %f396, %f403;
	fma.rn.f32 	%f418, %f417, %f396, %f404;
	fma.rn.f32 	%f419, %f418, %f396, %f405;
	fma.rn.f32 	%f420, %f419, %f396, %f406;
	fma.rn.f32 	%f1535, %f396, %f420, %f410;
$L__BB0_57:
	sub.f32 	%f112, %f1535, %f1530;
	setp.lt.f32 	%p49, %f107, %f16;
	mov.f32 	%f1536, 0f00000000;
	@%p49 bra 	$L__BB0_60;
	mul.f32 	%f422, %f107, %f107;
	mul.f32 	%f423, %f103, %f422;
	mov.f32 	%f424, 0f3F800000;
	sub.f32 	%f113, %f424, %f423;
	setp.lt.f32 	%p50, %f113, 0f00000000;
	mov.f32 	%f1536, %f15;
	@%p50 bra 	$L__BB0_60;
	div.rn.f32 	%f425, %f107, %f1531;
	mul.f32 	%f426, %f425, %f425;
	ld.global.f32 	%f427, [%rd11+104];
	ld.global.f32 	%f428, [%rd11+100];
	ld.global.f32 	%f429, [%rd11+96];
	ld.global.f32 	%f430, [%rd11+92];
	ld.global.f32 	%f431, [%rd11+88];
	ld.global.f32 	%f432, [%rd11+84];
	ld.global.f32 	%f433, [%rd11+80];
	ld.global.f32 	%f434, [%rd11+76];
	ld.global.f32 	%f435, [%rd11+72];
	ld.global.f32 	%f436, [%rd11+68];
	mul.f32 	%f437, %f65, %f107;
	rsqrt.approx.f32 	%f438, %f113;
	add.f32 	%f439, %f425, %f425;
	add.f32 	%f440, %f435, %f435;
	mul.f32 	%f441, %f434, 0f40400000;
	mul.f32 	%f442, %f433, 0f40800000;
	mul.f32 	%f443, %f432, 0f40A00000;
	mul.f32 	%f444, %f431, 0f40C00000;
	mul.f32 	%f445, %f430, 0f40E00000;
	mul.f32 	%f446, %f429, 0f41000000;
	mul.f32 	%f447, %f428, 0f41100000;
	mul.f32 	%f448, %f427, 0f41200000;
	fma.rn.f32 	%f449, %f426, 0f00000000, %f448;
	fma.rn.f32 	%f450, %f449, %f426, %f447;
	fma.rn.f32 	%f451, %f450, %f426, %f446;
	fma.rn.f32 	%f452, %f451, %f426, %f445;
	fma.rn.f32 	%f453, %f452, %f426, %f444;
	fma.rn.f32 	%f454, %f453, %f426, %f443;
	fma.rn.f32 	%f455, %f454, %f426, %f442;
	fma.rn.f32 	%f456, %f455, %f426, %f441;
	fma.rn.f32 	%f457, %f456, %f426, %f440;
	fma.rn.f32 	%f458, %f457, %f426, %f436;
	mul.f32 	%f459, %f439, %f458;
	div.rn.f32 	%f460, %f459, %f1531;
	fma.rn.f32 	%f1536, %f437, %f438, %f460;
$L__BB0_60:
	fma.rn.f32 	%f461, %f101, %f1534, %f102;
	div.rn.f32 	%f462, %f461, %f107;
	mul.f32 	%f463, %f462, %f1536;
	sub.f32 	%f116, %f463, %f71;
	abs.f32 	%f464, %f116;
	ld.const.f32 	%f465, [DERIVATIVE_EPS];
	setp.lt.f32 	%p51, %f464, %f465;
	mov.f32 	%f1537, %f15;
	@%p51 bra 	$L__BB0_65;
	mul.f32 	%f466, %f71, %f1534;
	sub.f32 	%f467, %f112, %f466;
	neg.f32 	%f468, %f467;
	div.rn.f32 	%f469, %f468, %f116;
	add.u64 	%rd14, %SPL, 12;
	st.local.f32 	[%rd14], %f469;
	ld.local.f32 	%f470, [%rd12];
	ld.local.f32 	%f471, [%rd14];
	add.f32 	%f472, %f470, %f471;
	add.u64 	%rd15, %SPL, 8;
	st.local.f32 	[%rd15], %f472;
	ld.local.f32 	%f473, [%rd12];
	abs.f32 	%f474, %f473;
	ld.local.f32 	%f475, [%rd14];
	abs.f32 	%f476, %f475;
	setp.ltu.f32 	%p52, %f474, %f476;
	@%p52 bra 	$L__BB0_63;
	ld.local.f32 	%f477, [%rd12];
	ld.local.f32 	%f478, [%rd15];
	sub.f32 	%f479, %f477, %f478;
	ld.local.f32 	%f480, [%rd14];
	add.f32 	%f481, %f479, %f480;
	ld.local.f32 	%f482, [%rd13];
	add.f32 	%f483, %f482, %f481;
	st.local.f32 	[%rd13], %f483;
	bra.uni 	$L__BB0_64;
$L__BB0_63:
	ld.local.f32 	%f484, [%rd14];
	ld.local.f32 	%f485, [%rd15];
	sub.f32 	%f486, %f484, %f485;
	ld.local.f32 	%f487, [%rd12];
	add.f32 	%f488, %f486, %f487;
	ld.local.f32 	%f489, [%rd13];
	add.f32 	%f490, %f489, %f488;
	st.local.f32 	[%rd13], %f490;
$L__BB0_64:
	ld.local.f32 	%f491, [%rd15];
	st.local.f32 	[%rd12], %f491;
	ld.local.f32 	%f492, [%rd12];
	ld.local.f32 	%f493, [%rd13];
	add.f32 	%f1537, %f492, %f493;
	sub.f32 	%f494, %f1537, %f1534;
	abs.f32 	%f495, %f494;
	setp.gt.f32 	%p53, %f495, %f1533;
	add.s32 	%r2667, %r2667, 1;
	mov.f32 	%f1534, %f1537;
	@%p53 bra 	$L__BB0_53;
$L__BB0_65:
	setp.ne.s32 	%p58, %r56, %r36;
	fma.rn.f32 	%f533, %f69, %f1537, %f1528;
	sub.f32 	%f120, %f533, %f63;
	fma.rn.f32 	%f534, %f70, %f1537, %f1529;
	sub.f32 	%f121, %f534, %f64;
	@%p58 bra 	$L__BB0_67;
	mul.f32 	%f551, %f121, %f121;
	fma.rn.f32 	%f552, %f120, %f120, %f551;
	sqrt.rn.f32 	%f553, %f552;
	setp.lt.f32 	%p72, %f553, %f67;
	mov.f32 	%f1539, %f15;
	@%p72 bra 	$L__BB0_71;
	bra.uni 	$L__BB0_79;
$L__BB0_67:
	setp.ne.s32 	%p59, %r56, %r37;
	setp.ne.s32 	%p60, %r56, %r39;
	and.pred  	%p61, %p59, %p60;
	@%p61 bra 	$L__BB0_69;
	setp.eq.s32 	%p66, %r56, %r39;
	abs.f32 	%f538, %f120;
	abs.f32 	%f539, %f121;
	selp.f32 	%f540, %f539, %f538, %p66;
	selp.f32 	%f542, %f538, %f539, %p66;
	mul.f32 	%f543, %f67, 0f3F93CD3A;
	mul.f32 	%f545, %f543, 0fBF000000;
	mul.f32 	%f546, %f545, %f542;
	fma.rn.f32 	%f547, %f67, %f543, %f546;
	mul.f32 	%f548, %f67, %f540;
	sub.f32 	%f549, %f547, %f548;
	setp.leu.f32 	%p67, %f542, %f67;
	setp.leu.f32 	%p68, %f540, %f543;
	and.pred  	%p69, %p67, %p68;
	setp.ge.f32 	%p70, %f549, 0f00000000;
	and.pred  	%p71, %p69, %p70;
	mov.f32 	%f1539, %f15;
	@%p71 bra 	$L__BB0_71;
	bra.uni 	$L__BB0_79;
$L__BB0_69:
	setp.ne.s32 	%p62, %r56, %r38;
	@%p62 bra 	$L__BB0_71;
	abs.f32 	%f535, %f120;
	setp.geu.f32 	%p63, %f535, %f67;
	abs.f32 	%f536, %f121;
	setp.geu.f32 	%p64, %f536, %f67;
	or.pred  	%p65, %p63, %p64;
	mov.f32 	%f1539, %f15;
	@%p65 bra 	$L__BB0_79;
$L__BB0_71:
	setp.leu.f32 	%p73, %f68, 0f00000000;
	mov.f32 	%f1539, %f1537;
	@%p73 bra 	$L__BB0_79;
	setp.ne.s32 	%p74, %r57, %r36;
	@%p74 bra 	$L__BB0_74;
	mul.f32 	%f568, %f121, %f121;
	fma.rn.f32 	%f569, %f120, %f120, %f568;
	sqrt.rn.f32 	%f570, %f569;
	setp.lt.f32 	%p1407, %f570, %f68;
	bra.uni 	$L__BB0_78;
$L__BB0_74:
	setp.ne.s32 	%p75, %r57, %r37;
	@%p75 bra 	$L__BB0_76;
	abs.f32 	%f557, %f120;
	abs.f32 	%f559, %f121;
	mul.f32 	%f560, %f68, 0f3F93CD3A;
	mul.f32 	%f562, %f560, 0fBF000000;
	mul.f32 	%f563, %f562, %f559;
	fma.rn.f32 	%f564, %f68, %f560, %f563;
	mul.f32 	%f565, %f68, %f557;
	sub.f32 	%f566, %f564, %f565;
	setp.leu.f32 	%p80, %f559, %f68;
	setp.leu.f32 	%p81, %f557, %f560;
	and.pred  	%p82, %p80, %p81;
	setp.ge.f32 	%p83, %f566, 0f00000000;
	and.pred  	%p1407, %p82, %p83;
	bra.uni 	$L__BB0_78;
$L__BB0_76:
	setp.ne.s32 	%p77, %r57, %r38;
	mov.pred 	%p1407, -1;
	@%p77 bra 	$L__BB0_78;
	abs.f32 	%f554, %f120;
	setp.lt.f32 	%p78, %f554, %f68;
	abs.f32 	%f555, %f121;
	setp.lt.f32 	%p79, %f555, %f68;
	and.pred  	%p1407, %p78, %p79;
$L__BB0_78:
	selp.f32 	%f1539, %f15, %f1537, %p1407;
$L__BB0_79:
	ld.const.f32 	%f631, [DIST_EPS];
	setp.ge.f32 	%p105, %f1539, %f631;
	setp.lt.f32 	%p106, %f1539, %f1523;
	and.pred  	%p107, %p105, %p106;
	selp.f32 	%f1523, %f1539, %f1523, %p107;
	selp.b32 	%r65, %r2664, %r65, %p107;
$L__BB0_80:
	add.s32 	%r2664, %r2664, 1;
	setp.ne.s32 	%p108, %r2664, %r1080;
	@%p108 bra 	$L__BB0_14;
$L__BB0_81:
	setp.eq.s32 	%p109, %r65, -1;
	@%p109 bra 	$L__BB0_83;
	mul.wide.s32 	%rd1163, %r65, 152;
	add.s64 	%rd1164, %rd2, %rd1163;
	add.s64 	%rd16, %rd1164, 132;
	ld.global.u32 	%r1183, [%rd1164+132];
	ld.const.u32 	%r1184, [OPAQUE];
	setp.ne.s32 	%p110, %r1183, %r1184;
	@%p110 bra 	$L__BB0_308;
$L__BB0_83:
	ld.const.u8 	%rs1065, [type];
	setp.eq.s16 	%p1223, %rs1065, 48;
	@%p1223 bra 	$L__BB0_92;
	setp.eq.s16 	%p1224, %rs1065, 0;
	mov.b32 	%r2680, 0;
	mov.b64 	%rd2246, 0;
	mov.u32 	%r2681, %r2680;
	@%p1224 bra 	$L__BB0_111;
	mov.b64 	%rd2246, 0;
	mov.u64 	%rd2243, type;
	mov.b32 	%r2676, 0;
	mov.u16 	%rs1044, %rs1065;
	mov.u32 	%r2680, %r2676;
$L__BB0_86:
	setp.gt.u64 	%p1225, %rd2246, 1844674407370955161;
	@%p1225 bra 	$L__BB0_88;
	setp.ne.s64 	%p1226, %rd2246, 1844674407370955161;
	cvt.s16.s8 	%rs962, %rs1044;
	setp.lt.s16 	%p1227, %rs962, 54;
	or.pred  	%p1228, %p1226, %p1227;
	@%p1228 bra 	$L__BB0_89;
$L__BB0_88:
	mov.b32 	%r2680, 1;
$L__BB0_89:
	add.s16 	%rs12, %rs1044, -48;
	and.b16  	%rs963, %rs12, 255;
	setp.gt.u16 	%p1229, %rs963, 9;
	mov.b32 	%r2681, 1;
	@%p1229 bra 	$L__BB0_91;
	cvt.u64.u16 	%rd2077, %rs12;
	and.b64  	%rd2078, %rd2077, 255;
	mad.lo.s64 	%rd2246, %rd2246, 10, %rd2078;
	mov.u32 	%r2681, %r2676;
$L__BB0_91:
	add.s64 	%rd36, %rd2243, 1;
	ld.const.u8 	%rs1044, [%rd2243+1];
	setp.eq.s16 	%p1230, %rs1044, 0;
	mov.u32 	%r2676, %r2681;
	mov.u64 	%rd2243, %rd36;
	@%p1230 bra 	$L__BB0_111;
	bra.uni 	$L__BB0_86;
$L__BB0_92:
	ld.const.u8 	%rs964, [type+1];
	or.b16  	%rs965, %rs964, 32;
	setp.eq.s16 	%p1231, %rs965, 120;
	@%p1231 bra 	$L__BB0_100;
	mov.u64 	%rd2088, type;
	add.s64 	%rd2239, %rd2088, 1;
$L__BB0_94:
	mov.u64 	%rd2240, %rd2239;
	ld.const.u8 	%rs1043, [%rd2240];
	add.s64 	%rd2239, %rd2240, 1;
	setp.eq.s16 	%p1239, %rs1043, 48;
	@%p1239 bra 	$L__BB0_94;
	setp.eq.s16 	%p1240, %rs1043, 0;
	@%p1240 bra 	$L__BB0_109;
	mov.b64 	%rd2246, 0;
	mov.b32 	%r2673, 0;
	mov.u32 	%r2680, %r2673;
$L__BB0_97:
	setp.gt.u64 	%p1241, %rd2246, 2305843009213693951;
	selp.b32 	%r2680, 1, %r2680, %p1241;
	and.b16  	%rs971, %rs1043, 248;
	setp.ne.s16 	%p1242, %rs971, 48;
	mov.b32 	%r2681, 1;
	@%p1242 bra 	$L__BB0_99;
	shl.b64 	%rd2091, %rd2246, 3;
	cvt.u64.u16 	%rd2092, %rs1043;
	and.b64  	%rd2093, %rd2092, 7;
	or.b64  	%rd2246, %rd2091, %rd2093;
	mov.u32 	%r2681, %r2673;
$L__BB0_99:
	add.s64 	%rd31, %rd2240, 1;
	ld.const.u8 	%rs1043, [%rd2240+1];
	setp.eq.s16 	%p1243, %rs1043, 0;
	mov.u32 	%r2673, %r2681;
	mov.u64 	%rd2240, %rd31;
	@%p1243 bra 	$L__BB0_111;
	bra.uni 	$L__BB0_97;
$L__BB0_100:
	mov.u64 	%rd2080, type;
	add.s64 	%rd2235, %rd2080, 2;
$L__BB0_101:
	mov.u64 	%rd2236, %rd2235;
	ld.const.u8 	%rs1042, [%rd2236];
	add.s64 	%rd2235, %rd2236, 1;
	setp.eq.s16 	%p1232, %rs1042, 48;
	@%p1232 bra 	$L__BB0_101;
	setp.eq.s16 	%p1233, %rs1042, 0;
	@%p1233 bra 	$L__BB0_110;
	mov.b64 	%rd2246, 0;
	mov.b32 	%r2681, 0;
	mov.u32 	%r2680, %r2681;
$L__BB0_104:
	mov.u64 	%rd19, %rd2236;
	mov.u32 	%r66, %r2681;
	setp.gt.u64 	%p1234, %rd2246, 1152921504606846975;
	selp.b32 	%r2680, 1, %r2680, %p1234;
	cvt.u32.u16 	%r2489, %rs1042;
	add.s16 	%rs967, %rs1042, -65;
	and.b16  	%rs968, %rs967, 255;
	setp.lt.u16 	%p1235, %rs968, 6;
	add.s16 	%rs969, %rs1042, 32;
	cvt.u32.u16 	%r2490, %rs969;
	and.b32  	%r2491, %r2490, 255;
	cvt.s32.s8 	%r2492, %r2489;
	selp.b32 	%r69, %r2491, %r2492, %p1235;
	add.s32 	%r2493, %r69, -97;
	setp.gt.u32 	%p1236, %r2493, 5;
	@%p1236 bra 	$L__BB0_106;
	add.s32 	%r2495, %r69, -87;
	shl.b64 	%rd2085, %rd2246, 4;
	cvt.u64.u32 	%rd2086, %r2495;
	add.s64 	%rd2246, %rd2085, %rd2086;
	mov.u32 	%r2681, %r66;
	bra.uni 	$L__BB0_108;
$L__BB0_106:
	add.s32 	%r70, %r69, -48;
	setp.gt.u32 	%p1237, %r70, 9;
	mov.b32 	%r2681, 1;
	@%p1237 bra 	$L__BB0_108;
	shl.b64 	%rd2083, %rd2246, 4;
	cvt.u64.u32 	%rd2084, %r70;
	add.s64 	%rd2246, %rd2083, %rd2084;
	mov.u32 	%r2681, %r66;
$L__BB0_108:
	add.s64 	%rd2236, %rd19, 1;
	ld.const.u8 	%rs1042, [%rd19+1];
	setp.eq.s16 	%p1238, %rs1042, 0;
	@%p1238 bra 	$L__BB0_111;
	bra.uni 	$L__BB0_104;
$L__BB0_109:
	mov.b32 	%r2680, 0;
	mov.b64 	%rd2246, 0;
	mov.u32 	%r2681, %r2680;
	bra.uni 	$L__BB0_111;
$L__BB0_110:
	mov.b32 	%r2680, 0;
	mov.b64 	%rd2246, 0;
	mov.u32 	%r2681, %r2680;
$L__BB0_111:
	setp.eq.s16 	%p1244, %rs1065, 48;
	setp.eq.s32 	%p1245, %r2680, 0;
	setp.eq.s32 	%p1246, %r2681, 0;
	cvt.u32.u64 	%r2499, %rd2246;
	and.b32  	%r2500, %r2499, 4194303;
	or.b32  	%r2501, %r2500, 2143289344;
	selp.b32 	%r2502, %r2501, 2147483647, %p1245;
	selp.b32 	%r2503, %r2502, 2143289344, %p1246;
	st.global.u32 	[%rd7], %r2503;
	@%p1244 bra 	$L__BB0_120;
	setp.eq.s16 	%p1247, %rs1065, 0;
	mov.b32 	%r2692, 0;
	mov.b64 	%rd2258, 0;
	mov.u32 	%r2693, %r2692;
	@%p1247 bra 	$L__BB0_139;
	mov.b64 	%rd2258, 0;
	mov.u64 	%rd2255, type;
	mov.b32 	%r2688, 0;
	mov.u16 	%rs1047, %rs1065;
	mov.u32 	%r2692, %r2688;
$L__BB0_114:
	setp.gt.u64 	%p1248, %rd2258, 1844674407370955161;
	@%p1248 bra 	$L__BB0_116;
	setp.ne.s64 	%p1249, %rd2258, 1844674407370955161;
	cvt.s16.s8 	%rs972, %rs1047;
	setp.lt.s16 	%p1250, %rs972, 54;
	or.pred  	%p1251, %p1249, %p1250;
	@%p1251 bra 	$L__BB0_117;
$L__BB0_116:
	mov.b32 	%r2692, 1;
$L__BB0_117:
	add.s16 	%rs21, %rs1047, -48;
	and.b16  	%rs973, %rs21, 255;
	setp.gt.u16 	%p1252, %rs973, 9;
	mov.b32 	%r2693, 1;
	@%p1252 bra 	$L__BB0_119;
	cvt.u64.u16 	%rd2097, %rs21;
	and.b64  	%rd2098, %rd2097, 255;
	mad.lo.s64 	%rd2258, %rd2258, 10, %rd2098;
	mov.u32 	%r2693, %r2688;
$L__BB0_119:
	add.s64 	%rd57, %rd2255, 1;
	ld.const.u8 	%rs1047, [%rd2255+1];
	setp.eq.s16 	%p1253, %rs1047, 0;
	mov.u32 	%r2688, %r2693;
	mov.u64 	%rd2255, %rd57;
	@%p1253 bra 	$L__BB0_139;
	bra.uni 	$L__BB0_114;
$L__BB0_120:
	ld.const.u8 	%rs974, [type+1];
	or.b16  	%rs975, %rs974, 32;
	setp.eq.s16 	%p1254, %rs975, 120;
	@%p1254 bra 	$L__BB0_128;
	mov.u64 	%rd2108, type;
	add.s64 	%rd2251, %rd2108, 1;
$L__BB0_122:
	mov.u64 	%rd2252, %rd2251;
	ld.const.u8 	%rs1046, [%rd2252];
	add.s64 	%rd2251, %rd2252, 1;
	setp.eq.s16 	%p1262, %rs1046, 48;
	@%p1262 bra 	$L__BB0_122;
	setp.eq.s16 	%p1263, %rs1046, 0;
	@%p1263 bra 	$L__BB0_137;
	mov.b64 	%rd2258, 0;
	mov.b32 	%r2685, 0;
	mov.u32 	%r2692, %r2685;
$L__BB0_125:
	setp.gt.u64 	%p1264, %rd2258, 2305843009213693951;
	selp.b32 	%r2692, 1, %r2692, %p1264;
	and.b16  	%rs981, %rs1046, 248;
	setp.ne.s16 	%p1265, %rs981, 48;
	mov.b32 	%r2693, 1;
	@%p1265 bra 	$L__BB0_127;
	shl.b64 	%rd2111, %rd2258, 3;
	cvt.u64.u16 	%rd2112, %rs1046;
	and.b64  	%rd2113, %rd2112, 7;
	or.b64  	%rd2258, %rd2111, %rd2113;
	mov.u32 	%r2693, %r2685;
$L__BB0_127:
	add.s64 	%rd52, %rd2252, 1;
	ld.const.u8 	%rs1046, [%rd2252+1];
	setp.eq.s16 	%p1266, %rs1046, 0;
	mov.u32 	%r2685, %r2693;
	mov.u64 	%rd2252, %rd52;
	@%p1266 bra 	$L__BB0_139;
	bra.uni 	$L__BB0_125;
$L__BB0_128:
	mov.u64 	%rd2100, type;
	add.s64 	%rd2247, %rd2100, 2;
$L__BB0_129:
	mov.u64 	%rd2248, %rd2247;
	ld.const.u8 	%rs1045, [%rd2248];
	add.s64 	%rd2247, %rd2248, 1;
	setp.eq.s16 	%p1255, %rs1045, 48;
	@%p1255 bra 	$L__BB0_129;
	setp.eq.s16 	%p1256, %rs1045, 0;
	@%p1256 bra 	$L__BB0_138;
	mov.b64 	%rd2258, 0;
	mov.b32 	%r2693, 0;
	mov.u32 	%r2692, %r2693;
$L__BB0_132:
	mov.u64 	%rd40, %rd2248;
	mov.u32 	%r82, %r2693;
	setp.gt.u64 	%p1257, %rd2258, 1152921504606846975;
	selp.b32 	%r2692, 1, %r2692, %p1257;
	cvt.u32.u16 	%r2510, %rs1045;
	add.s16 	%rs977, %rs1045, -65;
	and.b16  	%rs978, %rs977, 255;
	setp.lt.u16 	%p1258, %rs978, 6;
	add.s16 	%rs979, %rs1045, 32;
	cvt.u32.u16 	%r2511, %rs979;
	and.b32  	%r2512, %r2511, 255;
	cvt.s32.s8 	%r2513, %r2510;
	selp.b32 	%r85, %r2512, %r2513, %p1258;
	add.s32 	%r2514, %r85, -97;
	setp.gt.u32 	%p1259, %r2514, 5;
	@%p1259 bra 	$L__BB0_134;
	add.s32 	%r2516, %r85, -87;
	shl.b64 	%rd2105, %rd2258, 4;
	cvt.u64.u32 	%rd2106, %r2516;
	add.s64 	%rd2258, %rd2105, %rd2106;
	mov.u32 	%r2693, %r82;
	bra.uni 	$L__BB0_136;
$L__BB0_134:
	add.s32 	%r86, %r85, -48;
	setp.gt.u32 	%p1260, %r86, 9;
	mov.b32 	%r2693, 1;
	@%p1260 bra 	$L__BB0_136;
	shl.b64 	%rd2103, %rd2258, 4;
	cvt.u64.u32 	%rd2104, %r86;
	add.s64 	%rd2258, %rd2103, %rd2104;
	mov.u32 	%r2693, %r82;
$L__BB0_136:
	add.s64 	%rd2248, %rd40, 1;
	ld.const.u8 	%rs1045, [%rd40+1];
	setp.eq.s16 	%p1261, %rs1045, 0;
	@%p1261 bra 	$L__BB0_139;
	bra.uni 	$L__BB0_132;
$L__BB0_137:
	mov.b32 	%r2692, 0;
	mov.b64 	%rd2258, 0;
	mov.u32 	%r2693, %r2692;
	bra.uni 	$L__BB0_139;
$L__BB0_138:
	mov.b32 	%r2692, 0;
	mov.b64 	%rd2258, 0;
	mov.u32 	%r2693, %r2692;
$L__BB0_139:
	setp.eq.s16 	%p1267, %rs1065, 48;
	setp.eq.s32 	%p1268, %r2692, 0;
	setp.eq.s32 	%p1269, %r2693, 0;
	cvt.u32.u64 	%r2520, %rd2258;
	and.b32  	%r2521, %r2520, 4194303;
	or.b32  	%r2522, %r2521, 2143289344;
	selp.b32 	%r2523, %r2522, 2147483647, %p1268;
	selp.b32 	%r2524, %r2523, 2143289344, %p1269;
	st.global.u32 	[%rd7+4], %r2524;
	@%p1267 bra 	$L__BB0_148;
	setp.eq.s16 	%p1270, %rs1065, 0;
	mov.b32 	%r2704, 0;
	mov.b64 	%rd2270, 0;
	mov.u32 	%r2705, %r2704;
	@%p1270 bra 	$L__BB0_167;
	mov.b64 	%rd2270, 0;
	mov.u64 	%rd2267, type;
	mov.b32 	%r2700, 0;
	mov.u16 	%rs1050, %rs1065;
	mov.u32 	%r2704, %r2700;
$L__BB0_142:
	setp.gt.u64 	%p1271, %rd2270, 1844674407370955161;
	@%p1271 bra 	$L__BB0_144;
	setp.ne.s64 	%p1272, %rd2270, 1844674407370955161;
	cvt.s16.s8 	%rs982, %rs1050;
	setp.lt.s16 	%p1273, %rs982, 54;
	or.pred  	%p1274, %p1272, %p1273;
	@%p1274 bra 	$L__BB0_145;
$L__BB0_144:
	mov.b32 	%r2704, 1;
$L__BB0_145:
	add.s16 	%rs30, %rs1050, -48;
	and.b16  	%rs983, %rs30, 255;
	setp.gt.u16 	%p1275, %rs983, 9;
	mov.b32 	%r2705, 1;
	@%p1275 bra 	$L__BB0_147;
	cvt.u64.u16 	%rd2117, %rs30;
	and.b64  	%rd2118, %rd2117, 255;
	mad.lo.s64 	%rd2270, %rd2270, 10, %rd2118;
	mov.u32 	%r2705, %r2700;
$L__BB0_147:
	add.s64 	%rd78, %rd2267, 1;
	ld.const.u8 	%rs1050, [%rd2267+1];
	setp.eq.s16 	%p1276, %rs1050, 0;
	mov.u32 	%r2700, %r2705;
	mov.u64 	%rd2267, %rd78;
	@%p1276 bra 	$L__BB0_167;
	bra.uni 	$L__BB0_142;
$L__BB0_148:
	ld.const.u8 	%rs984, [type+1];
	or.b16  	%rs985, %rs984, 32;
	setp.eq.s16 	%p1277, %rs985, 120;
	@%p1277 bra 	$L__BB0_156;
	mov.u64 	%rd2128, type;
	add.s64 	%rd2263, %rd2128, 1;
$L__BB0_150:
	mov.u64 	%rd2264, %rd2263;
	ld.const.u8 	%rs1049, [%rd2264];
	add.s64 	%rd2263, %rd2264, 1;
	setp.eq.s16 	%p1285, %rs1049, 48;
	@%p1285 bra 	$L__BB0_150;
	setp.eq.s16 	%p1286, %rs1049, 0;
	@%p1286 bra 	$L__BB0_165;
	mov.b64 	%rd2270, 0;
	mov.b32 	%r2697, 0;
	mov.u32 	%r2704, %r2697;
$L__BB0_153:
	setp.gt.u64 	%p1287, %rd2270, 2305843009213693951;
	selp.b32 	%r2704, 1, %r2704, %p1287;
	and.b16  	%rs991, %rs1049, 248;
	setp.ne.s16 	%p1288, %rs991, 48;
	mov.b32 	%r2705, 1;
	@%p1288 bra 	$L__BB0_155;
	shl.b64 	%rd2131, %rd2270, 3;
	cvt.u64.u16 	%rd2132, %rs1049;
	and.b64  	%rd2133, %rd2132, 7;
	or.b64  	%rd2270, %rd2131, %rd2133;
	mov.u32 	%r2705, %r2697;
$L__BB0_155:
	add.s64 	%rd73, %rd2264, 1;
	ld.const.u8 	%rs1049, [%rd2264+1];
	setp.eq.s16 	%p1289, %rs1049, 0;
	mov.u32 	%r2697, %r2705;
	mov.u64 	%rd2264, %rd73;
	@%p1289 bra 	$L__BB0_167;
	bra.uni 	$L__BB0_153;
$L__BB0_156:
	mov.u64 	%rd2120, type;
	add.s64 	%rd2259, %rd2120, 2;
$L__BB0_157:
	mov.u64 	%rd2260, %rd2259;
	ld.const.u8 	%rs1048, [%rd2260];
	add.s64 	%rd2259, %rd2260, 1;
	setp.eq.s16 	%p1278, %rs1048, 48;
	@%p1278 bra 	$L__BB0_157;
	setp.eq.s16 	%p1279, %rs1048, 0;
	@%p1279 bra 	$L__BB0_166;
	mov.b64 	%rd2270, 0;
	mov.b32 	%r2705, 0;
	mov.u32 	%r2704, %r2705;
$L__BB0_160:
	mov.u64 	%rd61, %rd2260;
	mov.u32 	%r98, %r2705;
	setp.gt.u64 	%p1280, %rd2270, 1152921504606846975;
	selp.b32 	%r2704, 1, %r2704, %p1280;
	cvt.u32.u16 	%r2531, %rs1048;
	add.s16 	%rs987, %rs1048, -65;
	and.b16  	%rs988, %rs987, 255;
	setp.lt.u16 	%p1281, %rs988, 6;
	add.s16 	%rs989, %rs1048, 32;
	cvt.u32.u16 	%r2532, %rs989;
	and.b32  	%r2533, %r2532, 255;
	cvt.s32.s8 	%r2534, %r2531;
	selp.b32 	%r101, %r2533, %r2534, %p1281;
	add.s32 	%r2535, %r101, -97;
	setp.gt.u32 	%p1282, %r2535, 5;
	@%p1282 bra 	$L__BB0_162;
	add.s32 	%r2537, %r101, -87;
	shl.b64 	%rd2125, %rd2270, 4;
	cvt.u64.u32 	%rd2126, %r2537;
	add.s64 	%rd2270, %rd2125, %rd2126;
	mov.u32 	%r2705, %r98;
	bra.uni 	$L__BB0_164;
$L__BB0_162:
	add.s32 	%r102, %r101, -48;
	setp.gt.u32 	%p1283, %r102, 9;
	mov.b32 	%r2705, 1;
	@%p1283 bra 	$L__BB0_164;
	shl.b64 	%rd2123, %rd2270, 4;
	cvt.u64.u32 	%rd2124, %r102;
	add.s64 	%rd2270, %rd2123, %rd2124;
	mov.u32 	%r2705, %r98;
$L__BB0_164:
	add.s64 	%rd2260, %rd61, 1;
	ld.const.u8 	%rs1048, [%rd61+1];
	setp.eq.s16 	%p1284, %rs1048, 0;
	@%p1284 bra 	$L__BB0_167;
	bra.uni 	$L__BB0_160;
$L__BB0_165:
	mov.b32 	%r2704, 0;
	mov.b64 	%rd2270, 0;
	mov.u32 	%r2705, %r2704;
	bra.uni 	$L__BB0_167;
$L__BB0_166:
	mov.b32 	%r2704, 0;
	mov.b64 	%rd2270, 0;
	mov.u32 	%r2705, %r2704;
$L__BB0_167:
	setp.eq.s16 	%p1290, %rs1065, 48;
	setp.eq.s32 	%p1291, %r2704, 0;
	setp.eq.s32 	%p1292, %r2705, 0;
	cvt.u32.u64 	%r2541, %rd2270;
	and.b32  	%r2542, %r2541, 4194303;
	or.b32  	%r2543, %r2542, 2143289344;
	selp.b32 	%r2544, %r2543, 2147483647, %p1291;
	selp.b32 	%r2545, %r2544, 2143289344, %p1292;
	st.global.u32 	[%rd7+8], %r2545;
	@%p1290 bra 	$L__BB0_176;
	setp.eq.s16 	%p1293, %rs1065, 0;
	mov.b32 	%r2716, 0;
	mov.b64 	%rd2282, 0;
	mov.u32 	%r2717, %r2716;
	@%p1293 bra 	$L__BB0_195;
	mov.b64 	%rd2282, 0;
	mov.u64 	%rd2279, type;
	mov.b32 	%r2712, 0;
	mov.u16 	%rs1053, %rs1065;
	mov.u32 	%r2716, %r2712;
$L__BB0_170:
	setp.gt.u64 	%p1294, %rd2282, 1844674407370955161;
	@%p1294 bra 	$L__BB0_172;
	setp.ne.s64 	%p1295, %rd2282, 1844674407370955161;
	cvt.s16.s8 	%rs992, %rs1053;
	setp.lt.s16 	%p1296, %rs992, 54;
	or.pred  	%p1297, %p1295, %p1296;
	@%p1297 bra 	$L__BB0_173;
$L__BB0_172:
	mov.b32 	%r2716, 1;
$L__BB0_173:
	add.s16 	%rs39, %rs1053, -48;
	and.b16  	%rs993, %rs39, 255;
	setp.gt.u16 	%p1298, %rs993, 9;
	mov.b32 	%r2717, 1;
	@%p1298 bra 	$L__BB0_175;
	cvt.u64.u16 	%rd2137, %rs39;
	and.b64  	%rd2138, %rd2137, 255;
	mad.lo.s64 	%rd2282, %rd2282, 10, %rd2138;
	mov.u32 	%r2717, %r2712;
$L__BB0_175:
	add.s64 	%rd99, %rd2279, 1;
	ld.const.u8 	%rs1053, [%rd2279+1];
	setp.eq.s16 	%p1299, %rs1053, 0;
	mov.u32 	%r2712, %r2717;
	mov.u64 	%rd2279, %rd99;
	@%p1299 bra 	$L__BB0_195;
	bra.uni 	$L__BB0_170;
$L__BB0_176:
	ld.const.u8 	%rs994, [type+1];
	or.b16  	%rs995, %rs994, 32;
	setp.eq.s16 	%p1300, %rs995, 120;
	@%p1300 bra 	$L__BB0_184;
	mov.u64 	%rd2148, type;
	add.s64 	%rd2275, %rd2148, 1;
$L__BB0_178:
	mov.u64 	%rd2276, %rd2275;
	ld.const.u8 	%rs1052, [%rd2276];
	add.s64 	%rd2275, %rd2276, 1;
	setp.eq.s16 	%p1308, %rs1052, 48;
	@%p1308 bra 	$L__BB0_178;
	setp.eq.s16 	%p1309, %rs1052, 0;
	@%p1309 bra 	$L__BB0_193;
	mov.b64 	%rd2282, 0;
	mov.b32 	%r2709, 0;
	mov.u32 	%r2716, %r2709;
$L__BB0_181:
	setp.gt.u64 	%p1310, %rd2282, 2305843009213693951;
	selp.b32 	%r2716, 1, %r2716, %p1310;
	and.b16  	%rs1001, %rs1052, 248;
	setp.ne.s16 	%p1311, %rs1001, 48;
	mov.b32 	%r2717, 1;
	@%p1311 bra 	$L__BB0_183;
	shl.b64 	%rd2151, %rd2282, 3;
	cvt.u64.u16 	%rd2152, %rs1052;
	and.b64  	%rd2153, %rd2152, 7;
	or.b64  	%rd2282, %rd2151, %rd2153;
	mov.u32 	%r2717, %r2709;
$L__BB0_183:
	add.s64 	%rd94, %rd2276, 1;
	ld.const.u8 	%rs1052, [%rd2276+1];
	setp.eq.s16 	%p1312, %rs1052, 0;
	mov.u32 	%r2709, %r2717;
	mov.u64 	%rd2276, %rd94;
	@%p1312 bra 	$L__BB0_195;
	bra.uni 	$L__BB0_181;
$L__BB0_184:
	mov.u64 	%rd2140, type;
	add.s64 	%rd2271, %rd2140, 2;
$L__BB0_185:
	mov.u64 	%rd2272, %rd2271;
	ld.const.u8 	%rs1051, [%rd2272];
	add.s64 	%rd2271, %rd2272, 1;
	setp.eq.s16 	%p1301, %rs1051, 48;
	@%p1301 bra 	$L__BB0_185;
	setp.eq.s16 	%p1302, %rs1051, 0;
	@%p1302 bra 	$L__BB0_194;
	mov.b64 	%rd2282, 0;
	mov.b32 	%r2717, 0;
	mov.u32 	%r2716, %r2717;
$L__BB0_188:
	mov.u64 	%rd82, %rd2272;
	mov.u32 	%r114, %r2717;
	setp.gt.u64 	%p1303, %rd2282, 1152921504606846975;
	selp.b32 	%r2716, 1, %r2716, %p1303;
	cvt.u32.u16 	%r2552, %rs1051;
	add.s16 	%rs997, %rs1051, -65;
	and.b16  	%rs998, %rs997, 255;
	setp.lt.u16 	%p1304, %rs998, 6;
	add.s16 	%rs999, %rs1051, 32;
	cvt.u32.u16 	%r2553, %rs999;
	and.b32  	%r2554, %r2553, 255;
	cvt.s32.s8 	%r2555, %r2552;
	selp.b32 	%r117, %r2554, %r2555, %p1304;
	add.s32 	%r2556, %r117, -97;
	setp.gt.u32 	%p1305, %r2556, 5;
	@%p1305 bra 	$L__BB0_190;
	add.s32 	%r2558, %r117, -87;
	shl.b64 	%rd2145, %rd2282, 4;
	cvt.u64.u32 	%rd2146, %r2558;
	add.s64 	%rd2282, %rd2145, %rd2146;
	mov.u32 	%r2717, %r114;
	bra.uni 	$L__BB0_192;
$L__BB0_190:
	add.s32 	%r118, %r117, -48;
	setp.gt.u32 	%p1306, %r118, 9;
	mov.b32 	%r2717, 1;
	@%p1306 bra 	$L__BB0_192;
	shl.b64 	%rd2143, %rd2282, 4;
	cvt.u64.u32 	%rd2144, %r118;
	add.s64 	%rd2282, %rd2143, %rd2144;
	mov.u32 	%r2717, %r114;
$L__BB0_192:
	add.s64 	%rd2272, %rd82, 1;
	ld.const.u8 	%rs1051, [%rd82+1];
	setp.eq.s16 	%p1307, %rs1051, 0;
	@%p1307 bra 	$L__BB0_195;
	bra.uni 	$L__BB0_188;
$L__BB0_193:
	mov.b32 	%r2716, 0;
	mov.b64 	%rd2282, 0;
	mov.u32 	%r2717, %r2716;
	bra.uni 	$L__BB0_195;
$L__BB0_194:
	mov.b32 	%r2716, 0;
	mov.b64 	%rd2282, 0;
	mov.u32 	%r2717, %r2716;
$L__BB0_195:
	setp.eq.s16 	%p1313, %rs1065, 48;
	setp.eq.s32 	%p1314, %r2716, 0;
	setp.eq.s32 	%p1315, %r2717, 0;
	cvt.u32.u64 	%r2562, %rd2282;
	and.b32  	%r2563, %r2562, 4194303;
	or.b32  	%r2564, %r2563, 2143289344;
	selp.b32 	%r2565, %r2564, 2147483647, %p1314;
	selp.b32 	%r2566, %r2565, 2143289344, %p1315;
	st.global.u32 	[%rd8], %r2566;
	@%p1313 bra 	$L__BB0_204;
	setp.eq.s16 	%p1316, %rs1065, 0;
	mov.b32 	%r2728, 0;
	mov.b64 	%rd2294, 0;
	mov.u32 	%r2729, %r2728;
	@%p1316 bra 	$L__BB0_223;
	mov.b64 	%rd2294, 0;
	mov.u64 	%rd2291, type;
	mov.b32 	%r2724, 0;
	mov.u16 	%rs1056, %rs1065;
	mov.u32 	%r2728, %r2724;
$L__BB0_198:
	setp.gt.u64 	%p1317, %rd2294, 1844674407370955161;
	@%p1317 bra 	$L__BB0_200;
	setp.ne.s64 	%p1318, %rd2294, 1844674407370955161;
	cvt.s16.s8 	%rs1002, %rs1056;
	setp.lt.s16 	%p1319, %rs1002, 54;
	or.pred  	%p1320, %p1318, %p1319;
	@%p1320 bra 	$L__BB0_201;
$L__BB0_200:
	mov.b32 	%r2728, 1;
$L__BB0_201:
	add.s16 	%rs48, %rs1056, -48;
	and.b16  	%rs1003, %rs48, 255;
	setp.gt.u16 	%p1321, %rs1003, 9;
	mov.b32 	%r2729, 1;
	@%p1321 bra 	$L__BB0_203;
	cvt.u64.u16 	%rd2157, %rs48;
	and.b64  	%rd2158, %rd2157, 255;
	mad.lo.s64 	%rd2294, %rd2294, 10, %rd2158;
	mov.u32 	%r2729, %r2724;
$L__BB0_203:
	add.s64 	%rd120, %rd2291, 1;
	ld.const.u8 	%rs1056, [%rd2291+1];
	setp.eq.s16 	%p1322, %rs1056, 0;
	mov.u32 	%r2724, %r2729;
	mov.u64 	%rd2291, %rd120;
	@%p1322 bra 	$L__BB0_223;
	bra.uni 	$L__BB0_198;
$L__BB0_204:
	ld.const.u8 	%rs1004, [type+1];
	or.b16  	%rs1005, %rs1004, 32;
	setp.eq.s16 	%p1323, %rs1005, 120;
	@%p1323 bra 	$L__BB0_212;
	mov.u64 	%rd2168, type;
	add.s64 	%rd2287, %rd2168, 1;
$L__BB0_206:
	mov.u64 	%rd2288, %rd2287;
	ld.const.u8 	%rs1055, [%rd2288];
	add.s64 	%rd2287, %rd2288, 1;
	setp.eq.s16 	%p1331, %rs1055, 48;
	@%p1331 bra 	$L__BB0_206;
	setp.eq.s16 	%p1332, %rs1055, 0;
	@%p1332 bra 	$L__BB0_221;
	mov.b64 	%rd2294, 0;
	mov.b32 	%r2721, 0;
	mov.u32 	%r2728, %r2721;
$L__BB0_209:
	setp.gt.u64 	%p1333, %rd2294, 2305843009213693951;
	selp.b32 	%r2728, 1, %r2728, %p1333;
	and.b16  	%rs1011, %rs1055, 248;
	setp.ne.s16 	%p1334, %rs1011, 48;
	mov.b32 	%r2729, 1;
	@%p1334 bra 	$L__BB0_211;
	shl.b64 	%rd2171, %rd2294, 3;
	cvt.u64.u16 	%rd2172, %rs1055;
	and.b64  	%rd2173, %rd2172, 7;
	or.b64  	%rd2294, %rd2171, %rd2173;
	mov.u32 	%r2729, %r2721;
$L__BB0_211:
	add.s64 	%rd115, %rd2288, 1;
	ld.const.u8 	%rs1055, [%rd2288+1];
	setp.eq.s16 	%p1335, %rs1055, 0;
	mov.u32 	%r2721, %r2729;
	mov.u64 	%rd2288, %rd115;
	@%p1335 bra 	$L__BB0_223;
	bra.uni 	$L__BB0_209;
$L__BB0_212:
	mov.u64 	%rd2160, type;
	add.s64 	%rd2283, %rd2160, 2;
$L__BB0_213:
	mov.u64 	%rd2284, %rd2283;
	ld.const.u8 	%rs1054, [%rd2284];
	add.s64 	%rd2283, %rd2284, 1;
	setp.eq.s16 	%p1324, %rs1054, 48;
	@%p1324 bra 	$L__BB0_213;
	setp.eq.s16 	%p1325, %rs1054, 0;
	@%p1325 bra 	$L__BB0_222;
	mov.b64 	%rd2294, 0;
	mov.b32 	%r2729, 0;
	mov.u32 	%r2728, %r2729;
$L__BB0_216:
	mov.u64 	%rd103, %rd2284;
	mov.u32 	%r130, %r2729;
	setp.gt.u64 	%p1326, %rd2294, 1152921504606846975;
	selp.b32 	%r2728, 1, %r2728, %p1326;
	cvt.u32.u16 	%r2573, %rs1054;
	add.s16 	%rs1007, %rs1054, -65;
	and.b16  	%rs1008, %rs1007, 255;
	setp.lt.u16 	%p1327, %rs1008, 6;
	add.s16 	%rs1009, %rs1054, 32;
	cvt.u32.u16 	%r2574, %rs1009;
	and.b32  	%r2575, %r2574, 255;
	cvt.s32.s8 	%r2576, %r2573;
	selp.b32 	%r133, %r2575, %r2576, %p1327;
	add.s32 	%r2577, %r133, -97;
	setp.gt.u32 	%p1328, %r2577, 5;
	@%p1328 bra 	$L__BB0_218;
	add.s32 	%r2579, %r133, -87;
	shl.b64 	%rd2165, %rd2294, 4;
	cvt.u64.u32 	%rd2166, %r2579;
	add.s64 	%rd2294, %rd2165, %rd2166;
	mov.u32 	%r2729, %r130;
	bra.uni 	$L__BB0_220;
$L__BB0_218:
	add.s32 	%r134, %r133, -48;
	setp.gt.u32 	%p1329, %r134, 9;
	mov.b32 	%r2729, 1;
	@%p1329 bra 	$L__BB0_220;
	shl.b64 	%rd2163, %rd2294, 4;
	cvt.u64.u32 	%rd2164, %r134;
	add.s64 	%rd2294, %rd2163, %rd2164;
	mov.u32 	%r2729, %r130;
$L__BB0_220:
	add.s64 	%rd2284, %rd103, 1;
	ld.const.u8 	%rs1054, [%rd103+1];
	setp.eq.s16 	%p1330, %rs1054, 0;
	@%p1330 bra 	$L__BB0_223;
	bra.uni 	$L__BB0_216;
$L__BB0_221:
	mov.b32 	%r2728, 0;
	mov.b64 	%rd2294, 0;
	mov.u32 	%r2729, %r2728;
	bra.uni 	$L__BB0_223;
$L__BB0_222:
	mov.b32 	%r2728, 0;
	mov.b64 	%rd2294, 0;
	mov.u32 	%r2729, %r2728;
$L__BB0_223:
	setp.eq.s16 	%p1336, %rs1065, 48;
	setp.eq.s32 	%p1337, %r2728, 0;
	setp.eq.s32 	%p1338, %r2729, 0;
	cvt.u32.u64 	%r2583, %rd2294;
	and.b32  	%r2584, %r2583, 4194303;
	or.b32  	%r2585, %r2584, 2143289344;
	selp.b32 	%r2586, %r2585, 2147483647, %p1337;
	selp.b32 	%r2587, %r2586, 2143289344, %p1338;
	st.global.u32 	[%rd8+4], %r2587;
	@%p1336 bra 	$L__BB0_232;
	setp.eq.s16 	%p1339, %rs1065, 0;
	mov.b32 	%r2740, 0;
	mov.b64 	%rd2306, 0;
	mov.u32 	%r2741, %r2740;
	@%p1339 bra 	$L__BB0_251;
	mov.b64 	%rd2306, 0;
	mov.u64 	%rd2303, type;
	mov.b32 	%r2736, 0;
	mov.u16 	%rs1059, %rs1065;
	mov.u32 	%r2740, %r2736;
$L__BB0_226:
	setp.gt.u64 	%p1340, %rd2306, 1844674407370955161;
	@%p1340 bra 	$L__BB0_228;
	setp.ne.s64 	%p1341, %rd2306, 1844674407370955161;
	cvt.s16.s8 	%rs1012, %rs1059;
	setp.lt.s16 	%p1342, %rs1012, 54;
	or.pred  	%p1343, %p1341, %p1342;
	@%p1343 bra 	$L__BB0_229;
$L__BB0_228:
	mov.b32 	%r2740, 1;
$L__BB0_229:
	add.s16 	%rs57, %rs1059, -48;
	and.b16  	%rs1013, %rs57, 255;
	setp.gt.u16 	%p1344, %rs1013, 9;
	mov.b32 	%r2741, 1;
	@%p1344 bra 	$L__BB0_231;
	cvt.u64.u16 	%rd2177, %rs57;
	and.b64  	%rd2178, %rd2177, 255;
	mad.lo.s64 	%rd2306, %rd2306, 10, %rd2178;
	mov.u32 	%r2741, %r2736;
$L__BB0_231:
	add.s64 	%rd141, %rd2303, 1;
	ld.const.u8 	%rs1059, [%rd2303+1];
	setp.eq.s16 	%p1345, %rs1059, 0;
	mov.u32 	%r2736, %r2741;
	mov.u64 	%rd2303, %rd141;
	@%p1345 bra 	$L__BB0_251;
	bra.uni 	$L__BB0_226;
$L__BB0_232:
	ld.const.u8 	%rs1014, [type+1];
	or.b16  	%rs1015, %rs1014, 32;
	setp.eq.s16 	%p1346, %rs1015, 120;
	@%p1346 bra 	$L__BB0_240;
	mov.u64 	%rd2188, type;
	add.s64 	%rd2299, %rd2188, 1;
$L__BB0_234:
	mov.u64 	%rd2300, %rd2299;
	ld.const.u8 	%rs1058, [%rd2300];
	add.s64 	%rd2299, %rd2300, 1;
	setp.eq.s16 	%p1354, %rs1058, 48;
	@%p1354 bra 	$L__BB0_234;
	setp.eq.s16 	%p1355, %rs1058, 0;
	@%p1355 bra 	$L__BB0_249;
	mov.b64 	%rd2306, 0;
	mov.b32 	%r2733, 0;
	mov.u32 	%r2740, %r2733;
$L__BB0_237:
	setp.gt.u64 	%p1356, %rd2306, 2305843009213693951;
	selp.b32 	%r2740, 1, %r2740, %p1356;
	and.b16  	%rs1021, %rs1058, 248;
	setp.ne.s16 	%p1357, %rs1021, 48;
	mov.b32 	%r2741, 1;
	@%p1357 bra 	$L__BB0_239;
	shl.b64 	%rd2191, %rd2306, 3;
	cvt.u64.u16 	%rd2192, %rs1058;
	and.b64  	%rd2193, %rd2192, 7;
	or.b64  	%rd2306, %rd2191, %rd2193;
	mov.u32 	%r2741, %r2733;
$L__BB0_239:
	add.s64 	%rd136, %rd2300, 1;
	ld.const.u8 	%rs1058, [%rd2300+1];
	setp.eq.s16 	%p1358, %rs1058, 0;
	mov.u32 	%r2733, %r2741;
	mov.u64 	%rd2300, %rd136;
	@%p1358 bra 	$L__BB0_251;
	bra.uni 	$L__BB0_237;
$L__BB0_240:
	mov.u64 	%rd2180, type;
	add.s64 	%rd2295, %rd2180, 2;
$L__BB0_241:
	mov.u64 	%rd2296, %rd2295;
	ld.const.u8 	%rs1057, [%rd2296];
	add.s64 	%rd2295, %rd2296, 1;
	setp.eq.s16 	%p1347, %rs1057, 48;
	@%p1347 bra 	$L__BB0_241;
	setp.eq.s16 	%p1348, %rs1057, 0;
	@%p1348 bra 	$L__BB0_250;
	mov.b64 	%rd2306, 0;
	mov.b32 	%r2741, 0;
	mov.u32 	%r2740, %r2741;
$L__BB0_244:
	mov.u64 	%rd124, %rd2296;
	mov.u32 	%r146, %r2741;
	setp.gt.u64 	%p1349, %rd2306, 1152921504606846975;
	selp.b32 	%r2740, 1, %r2740, %p1349;
	cvt.u32.u16 	%r2594, %rs1057;
	add.s16 	%rs1017, %rs1057, -65;
	and.b16  	%rs1018, %rs1017, 255;
	setp.lt.u16 	%p1350, %rs1018, 6;
	add.s16 	%rs1019, %rs1057, 32;
	cvt.u32.u16 	%r2595, %rs1019;
	and.b32  	%r2596, %r2595, 255;
	cvt.s32.s8 	%r2597, %r2594;
	selp.b32 	%r149, %r2596, %r2597, %p1350;
	add.s32 	%r2598, %r149, -97;
	setp.gt.u32 	%p1351, %r2598, 5;
	@%p1351 bra 	$L__BB0_246;
	add.s32 	%r2600, %r149, -87;
	shl.b64 	%rd2185, %rd2306, 4;
	cvt.u64.u32 	%rd2186, %r2600;
	add.s64 	%rd2306, %rd2185, %rd2186;
	mov.u32 	%r2741, %r146;
	bra.uni 	$L__BB0_248;
$L__BB0_246:
	add.s32 	%r150, %r149, -48;
	setp.gt.u32 	%p1352, %r150, 9;
	mov.b32 	%r2741, 1;
	@%p1352 bra 	$L__BB0_248;
	shl.b64 	%rd2183, %rd2306, 4;
	cvt.u64.u32 	%rd2184, %r150;
	add.s64 	%rd2306, %rd2183, %rd2184;
	mov.u32 	%r2741, %r146;
$L__BB0_248:
	add.s64 	%rd2296, %rd124, 1;
	ld.const.u8 	%rs1057, [%rd124+1];
	setp.eq.s16 	%p1353, %rs1057, 0;
	@%p1353 bra 	$L__BB0_251;
	bra.uni 	$L__BB0_244;
$L__BB0_249:
	mov.b32 	%r2740, 0;
	mov.b64 	%rd2306, 0;
	mov.u32 	%r2741, %r2740;
	bra.uni 	$L__BB0_251;
$L__BB0_250:
	mov.b32 	%r2740, 0;
	mov.b64 	%rd2306, 0;
	mov.u32 	%r2741, %r2740;
$L__BB0_251:
	setp.eq.s16 	%p1359, %rs1065, 48;
	setp.eq.s32 	%p1360, %r2740, 0;
	setp.eq.s32 	%p1361, %r2741, 0;
	cvt.u32.u64 	%r2604, %rd2306;
	and.b32  	%r2605, %r2604, 4194303;
	or.b32  	%r2606, %r2605, 2143289344;
	selp.b32 	%r2607, %r2606, 2147483647, %p1360;
	selp.b32 	%r2608, %r2607, 2143289344, %p1361;
	st.global.u32 	[%rd8+8], %r2608;
	@%p1359 bra 	$L__BB0_260;
	setp.eq.s16 	%p1362, %rs1065, 0;
	mov.b32 	%r2752, 0;
	mov.b64 	%rd2318, 0;
	mov.u32 	%r2753, %r2752;
	@%p1362 bra 	$L__BB0_279;
	mov.b64 	%rd2318, 0;
	mov.u64 	%rd2315, type;
	mov.b32 	%r2748, 0;
	mov.u16 	%rs1062, %rs1065;
	mov.u32 	%r2752, %r2748;
$L__BB0_254:
	setp.gt.u64 	%p1363, %rd2318, 1844674407370955161;
	@%p1363 bra 	$L__BB0_256;
	setp.ne.s64 	%p1364, %rd2318, 1844674407370955161;
	cvt.s16.s8 	%rs1022, %rs1062;
	setp.lt.s16 	%p1365, %rs1022, 54;
	or.pred  	%p1366, %p1364, %p1365;
	@%p1366 bra 	$L__BB0_257;
$L__BB0_256:
	mov.b32 	%r2752, 1;
$L__BB0_257:
	add.s16 	%rs66, %rs1062, -48;
	and.b16  	%rs1023, %rs66, 255;
	setp.gt.u16 	%p1367, %rs1023, 9;
	mov.b32 	%r2753, 1;
	@%p1367 bra 	$L__BB0_259;
	cvt.u64.u16 	%rd2197, %rs66;
	and.b64  	%rd2198, %rd2197, 255;
	mad.lo.s64 	%rd2318, %rd2318, 10, %rd2198;
	mov.u32 	%r2753, %r2748;
$L__BB0_259:
	add.s64 	%rd162, %rd2315, 1;
	ld.const.u8 	%rs1062, [%rd2315+1];
	setp.eq.s16 	%p1368, %rs1062, 0;
	mov.u32 	%r2748, %r2753;
	mov.u64 	%rd2315, %rd162;
	@%p1368 bra 	$L__BB0_279;
	bra.uni 	$L__BB0_254;
$L__BB0_260:
	ld.const.u8 	%rs1024, [type+1];
	or.b16  	%rs1025, %rs1024, 32;
	setp.eq.s16 	%p1369, %rs1025, 120;
	@%p1369 bra 	$L__BB0_268;
	mov.u64 	%rd2208, type;
	add.s64 	%rd2311, %rd2208, 1;
$L__BB0_262:
	mov.u64 	%rd2312, %rd2311;
	ld.const.u8 	%rs1061, [%rd2312];
	add.s64 	%rd2311, %rd2312, 1;
	setp.eq.s16 	%p1377, %rs1061, 48;
	@%p1377 bra 	$L__BB0_262;
	setp.eq.s16 	%p1378, %rs1061, 0;
	@%p1378 bra 	$L__BB0_277;
	mov.b64 	%rd2318, 0;
	mov.b32 	%r2745, 0;
	mov.u32 	%r2752, %r2745;
$L__BB0_265:
	setp.gt.u64 	%p1379, %rd2318, 2305843009213693951;
	selp.b32 	%r2752, 1, %r2752, %p1379;
	and.b16  	%rs1031, %rs1061, 248;
	setp.ne.s16 	%p1380, %rs1031, 48;
	mov.b32 	%r2753, 1;
	@%p1380 bra 	$L__BB0_267;
	shl.b64 	%rd2211, %rd2318, 3;
	cvt.u64.u16 	%rd2212, %rs1061;
	and.b64  	%rd2213, %rd2212, 7;
	or.b64  	%rd2318, %rd2211, %rd2213;
	mov.u32 	%r2753, %r2745;
$L__BB0_267:
	add.s64 	%rd157, %rd2312, 1;
	ld.const.u8 	%rs1061, [%rd2312+1];
	setp.eq.s16 	%p1381, %rs1061, 0;
	mov.u32 	%r2745, %r2753;
	mov.u64 	%rd2312, %rd157;
	@%p1381 bra 	$L__BB0_279;
	bra.uni 	$L__BB0_265;
$L__BB0_268:
	mov.u64 	%rd2200, type;
	add.s64 	%rd2307, %rd2200, 2;
$L__BB0_269:
	mov.u64 	%rd2308, %rd2307;
	ld.const.u8 	%rs1060, [%rd2308];
	add.s64 	%rd2307, %rd2308, 1;
	setp.eq.s16 	%p1370, %rs1060, 48;
	@%p1370 bra 	$L__BB0_269;
	setp.eq.s16 	%p1371, %rs1060, 0;
	@%p1371 bra 	$L__BB0_278;
	mov.b64 	%rd2318, 0;
	mov.b32 	%r2753, 0;
	mov.u32 	%r2752, %r2753;
$L__BB0_272:
	mov.u64 	%rd145, %rd2308;
	mov.u32 	%r162, %r2753;
	setp.gt.u64 	%p1372, %rd2318, 1152921504606846975;
	selp.b32 	%r2752, 1, %r2752, %p1372;
	cvt.u32.u16 	%r2615, %rs1060;
	add.s16 	%rs1027, %rs1060, -65;
	and.b16  	%rs1028, %rs1027, 255;
	setp.lt.u16 	%p1373, %rs1028, 6;
	add.s16 	%rs1029, %rs1060, 32;
	cvt.u32.u16 	%r2616, %rs1029;
	and.b32  	%r2617, %r2616, 255;
	cvt.s32.s8 	%r2618, %r2615;
	selp.b32 	%r165, %r2617, %r2618, %p1373;
	add.s32 	%r2619, %r165, -97;
	setp.gt.u32 	%p1374, %r2619, 5;
	@%p1374 bra 	$L__BB0_274;
	add.s32 	%r2621, %r165, -87;
	shl.b64 	%rd2205, %rd2318, 4;
	cvt.u64.u32 	%rd2206, %r2621;
	add.s64 	%rd2318, %rd2205, %rd2206;
	mov.u32 	%r2753, %r162;
	bra.uni 	$L__BB0_276;
$L__BB0_274:
	add.s32 	%r166, %r165, -48;
	setp.gt.u32 	%p1375, %r166, 9;
	mov.b32 	%r2753, 1;
	@%p1375 bra 	$L__BB0_276;
	shl.b64 	%rd2203, %rd2318, 4;
	cvt.u64.u32 	%rd2204, %r166;
	add.s64 	%rd2318, %rd2203, %rd2204;
	mov.u32 	%r2753, %r162;
$L__BB0_276:
	add.s64 	%rd2308, %rd145, 1;
	ld.const.u8 	%rs1060, [%rd145+1];
	setp.eq.s16 	%p1376, %rs1060, 0;
	@%p1376 bra 	$L__BB0_279;
	bra.uni 	$L__BB0_272;
$L__BB0_277:
	mov.b32 	%r2752, 0;
	mov.b64 	%rd2318, 0;
	mov.u32 	%r2753, %r2752;
	bra.uni 	$L__BB0_279;
$L__BB0_278:
	mov.b32 	%r2752, 0;
	mov.b64 	%rd2318, 0;
	mov.u32 	%r2753, %r2752;
$L__BB0_279:
	setp.eq.s16 	%p1382, %rs1065, 48;
	setp.eq.s32 	%p1383, %r2752, 0;
	setp.eq.s32 	%p1384, %r2753, 0;
	cvt.u32.u64 	%r2625, %rd2318;
	and.b32  	%r2626, %r2625, 4194303;
	or.b32  	%r2627, %r2626, 2143289344;
	selp.b32 	%r2628, %r2627, 2147483647, %p1383;
	selp.b32 	%r2629, %r2628, 2143289344, %p1384;
	st.global.u32 	[%rd6], %r2629;
	@%p1382 bra 	$L__BB0_288;
	setp.eq.s16 	%p1385, %rs1065, 0;
	mov.b32 	%r2764, 0;
	mov.b64 	%rd2330, 0;
	mov.u32 	%r2765, %r2764;
	@%p1385 bra 	$L__BB0_307;
	mov.b64 	%rd2330, 0;
	mov.u64 	%rd2327, type;
	mov.b32 	%r2760, 0;
	mov.u32 	%r2764, %r2760;
$L__BB0_282:
	setp.gt.u64 	%p1386, %rd2330, 1844674407370955161;
	@%p1386 bra 	$L__BB0_284;
	setp.ne.s64 	%p1387, %rd2330, 1844674407370955161;
	cvt.s16.s8 	%rs1032, %rs1065;
	setp.lt.s16 	%p1388, %rs1032, 54;
	or.pred  	%p1389, %p1387, %p1388;
	@%p1389 bra 	$L__BB0_285;
$L__BB0_284:
	mov.b32 	%r2764, 1;
$L__BB0_285:
	add.s16 	%rs75, %rs1065, -48;
	and.b16  	%rs1033, %rs75, 255;
	setp.gt.u16 	%p1390, %rs1033, 9;
	mov.b32 	%r2765, 1;
	@%p1390 bra 	$L__BB0_287;
	cvt.u64.u16 	%rd2217, %rs75;
	and.b64  	%rd2218, %rd2217, 255;
	mad.lo.s64 	%rd2330, %rd2330, 10, %rd2218;
	mov.u32 	%r2765, %r2760;
$L__BB0_287:
	add.s64 	%rd183, %rd2327, 1;
	ld.const.u8 	%rs1065, [%rd2327+1];
	setp.eq.s16 	%p1391, %rs1065, 0;
	mov.u32 	%r2760, %r2765;
	mov.u64 	%rd2327, %rd183;
	@%p1391 bra 	$L__BB0_307;
	bra.uni 	$L__BB0_282;
$L__BB0_288:
	ld.const.u8 	%rs1034, [type+1];
	or.b16  	%rs1035, %rs1034, 32;
	setp.eq.s16 	%p1392, %rs1035, 120;
	@%p1392 bra 	$L__BB0_296;
	mov.u64 	%rd2228, type;
	add.s64 	%rd2323, %rd2228, 1;
$L__BB0_290:
	mov.u64 	%rd2324, %rd2323;
	ld.const.u8 	%rs1064, [%rd2324];
	add.s64 	%rd2323, %rd2324, 1;
	setp.eq.s16 	%p1400, %rs1064, 48;
	@%p1400 bra 	$L__BB0_290;
	setp.eq.s16 	%p1401, %rs1064, 0;
	@%p1401 bra 	$L__BB0_305;
	mov.b64 	%rd2330, 0;
	mov.b32 	%r2757, 0;
	mov.u32 	%r2764, %r2757;
$L__BB0_293:
	setp.gt.u64 	%p1402, %rd2330, 2305843009213693951;
	selp.b32 	%r2764, 1, %r2764, %p1402;
	and.b16  	%rs1041, %rs1064, 248;
	setp.ne.s16 	%p1403, %rs1041, 48;
	mov.b32 	%r2765, 1;
	@%p1403 bra 	$L__BB0_295;
	shl.b64 	%rd2231, %rd2330, 3;
	cvt.u64.u16 	%rd2232, %rs1064;
	and.b64  	%rd2233, %rd2232, 7;
	or.b64  	%rd2330, %rd2231, %rd2233;
	mov.u32 	%r2765, %r2757;
$L__BB0_295:
	add.s64 	%rd178, %rd2324, 1;
	ld.const.u8 	%rs1064, [%rd2324+1];
	setp.eq.s16 	%p1404, %rs1064, 0;
	mov.u32 	%r2757, %r2765;
	mov.u64 	%rd2324, %rd178;
	@%p1404 bra 	$L__BB0_307;
	bra.uni 	$L__BB0_293;
$L__BB0_296:
	mov.u64 	%rd2220, type;
	add.s64 	%rd2319, %rd2220, 2;
$L__BB0_297:
	mov.u64 	%rd2320, %rd2319;
	ld.const.u8 	%rs1063, [%rd2320];
	add.s64 	%rd2319, %rd2320, 1;
	setp.eq.s16 	%p1393, %rs1063, 48;
	@%p1393 bra 	$L__BB0_297;
	setp.eq.s16 	%p1394, %rs1063, 0;
	@%p1394 bra 	$L__BB0_306;
	mov.b64 	%rd2330, 0;
	mov.b32 	%r2765, 0;
	mov.u32 	%r2764, %r2765;
$L__BB0_300:
	mov.u64 	%rd166, %rd2320;
	mov.u32 	%r178, %r2765;
	setp.gt.u64 	%p1395, %rd2330, 1152921504606846975;
	selp.b32 	%r2764, 1, %r2764, %p1395;
	cvt.u32.u16 	%r2636, %rs1063;
	add.s16 	%rs1037, %rs1063, -65;
	and.b16  	%rs1038, %rs1037, 255;
	setp.lt.u16 	%p1396, %rs1038, 6;
	add.s16 	%rs1039, %rs1063, 32;
	cvt.u32.u16 	%r2637, %rs1039;
	and.b32  	%r2638, %r2637, 255;
	cvt.s32.s8 	%r2639, %r2636;
	selp.b32 	%r181, %r2638, %r2639, %p1396;
	add.s32 	%r2640, %r181, -97;
	setp.gt.u32 	%p1397, %r2640, 5;
	@%p1397 bra 	$L__BB0_302;
	add.s32 	%r2642, %r181, -87;
	shl.b64 	%rd2225, %rd2330, 4;
	cvt.u64.u32 	%rd2226, %r2642;
	add.s64 	%rd2330, %rd2225, %rd2226;
	mov.u32 	%r2765, %r178;
	bra.uni 	$L__BB0_304;
$L__BB0_302:
	add.s32 	%r182, %r181, -48;
	setp.gt.u32 	%p1398, %r182, 9;
	mov.b32 	%r2765, 1;
	@%p1398 bra 	$L__BB0_304;
	shl.b64 	%rd2223, %rd2330, 4;
	cvt.u64.u32 	%rd2224, %r182;
	add.s64 	%rd2330, %rd2223, %rd2224;
	mov.u32 	%r2765, %r178;
$L__BB0_304:
	add.s64 	%rd2320, %rd166, 1;
	ld.const.u8 	%rs1063, [%rd166+1];
	setp.eq.s16 	%p1399, %rs1063, 0;
	@%p1399 bra 	$L__BB0_307;
	bra.uni 	$L__BB0_300;
$L__BB0_305:
	mov.b32 	%r2764, 0;
	mov.b64 	%rd2330, 0;
	mov.u32 	%r2765, %r2764;
	bra.uni 	$L__BB0_307;
$L__BB0_306:
	mov.b32 	%r2764, 0;
	mov.b64 	%rd2330, 0;
	mov.u32 	%r2765, %r2764;
$L__BB0_307:
	setp.eq.s32 	%p1405, %r2764, 0;
	setp.eq.s32 	%p1406, %r2765, 0;
	cvt.u32.u64 	%r2646, %rd2330;
	and.b32  	%r2647, %r2646, 4194303;
	or.b32  	%r2648, %r2647, 2143289344;
	selp.b32 	%r2649, %r2648, 2147483647, %p1405;
	selp.b32 	%r2650, %r2649, 2143289344, %p1406;
	st.global.u32 	[%rd10], %r2650;
	bra.uni 	$L__BB0_1664;
$L__BB0_308:
	ld.global.f32 	%f632, [%rd16+-132];
	sub.f32 	%f633, %f1521, %f632;
	st.global.f32 	[%rd7], %f633;
	ld.global.f32 	%f634, [%rd16+-128];
	sub.f32 	%f635, %f1520, %f634;
	st.global.f32 	[%rd7+4], %f635;
	ld.global.f32 	%f636, [%rd16+-124];
	sub.f32 	%f637, %f1519, %f636;
	st.global.f32 	[%rd7+8], %f637;
	ld.global.f32 	%f638, [%rd8];
	ld.global.f32 	%f639, [%rd8+4];
	ld.global.f32 	%f640, [%rd8+8];
	ld.global.f32 	%f641, [%rd16+-108];
	ld.global.f32 	%f642, [%rd16+-104];
	mul.f32 	%f643, %f639, %f642;
	fma.rn.f32 	%f644, %f638, %f641, %f643;
	ld.global.f32 	%f645, [%rd16+-100];
	fma.rn.f32 	%f646, %f640, %f645, %f644;
	st.global.f32 	[%rd8], %f646;
	ld.global.f32 	%f647, [%rd16+-96];
	ld.global.f32 	%f648, [%rd16+-92];
	mul.f32 	%f649, %f639, %f648;
	fma.rn.f32 	%f650, %f638, %f647, %f649;
	ld.global.f32 	%f651, [%rd16+-88];
	fma.rn.f32 	%f652, %f640, %f651, %f650;
	st.global.f32 	[%rd8+4], %f652;
	ld.global.f32 	%f653, [%rd16+-84];
	ld.global.f32 	%f654, [%rd16+-80];
	mul.f32 	%f655, %f639, %f654;
	fma.rn.f32 	%f656, %f638, %f653, %f655;
	ld.global.f32 	%f657, [%rd16+-76];
	fma.rn.f32 	%f658, %f640, %f657, %f656;
	st.global.f32 	[%rd8+8], %f658;
	ld.global.f32 	%f659, [%rd7];
	ld.global.f32 	%f660, [%rd7+4];
	ld.global.f32 	%f661, [%rd7+8];
	ld.global.f32 	%f662, [%rd16+-108];
	ld.global.f32 	%f663, [%rd16+-104];
	mul.f32 	%f664, %f660, %f663;
	fma.rn.f32 	%f665, %f659, %f662, %f664;
	ld.global.f32 	%f666, [%rd16+-100];
	fma.rn.f32 	%f667, %f661, %f666, %f665;
	st.global.f32 	[%rd7], %f667;
	ld.global.f32 	%f668, [%rd16+-96];
	ld.global.f32 	%f669, [%rd16+-92];
	mul.f32 	%f670, %f660, %f669;
	fma.rn.f32 	%f671, %f659, %f668, %f670;
	ld.global.f32 	%f672, [%rd16+-88];
	fma.rn.f32 	%f673, %f661, %f672, %f671;
	st.global.f32 	[%rd7+4], %f673;
	ld.global.f32 	%f674, [%rd16+-84];
	ld.global.f32 	%f675, [%rd16+-80];
	mul.f32 	%f676, %f660, %f675;
	fma.rn.f32 	%f677, %f659, %f674, %f676;
	ld.global.f32 	%f678, [%rd16+-76];
	fma.rn.f32 	%f679, %f661, %f678, %f677;
	st.global.f32 	[%rd7+8], %f679;
	ld.global.f32 	%f680, [%rd8];
	fma.rn.f32 	%f681, %f680, %f1523, %f667;
	st.global.f32 	[%rd7], %f681;
	ld.global.f32 	%f682, [%rd8+4];
	fma.rn.f32 	%f683, %f682, %f1523, %f673;
	st.global.f32 	[%rd7+4], %f683;
	ld.global.f32 	%f684, [%rd8+8];
	fma.rn.f32 	%f685, %f684, %f1523, %f679;
	st.global.f32 	[%rd7+8], %f685;
	ld.global.f32 	%f686, [%rd8+8];
	setp.geu.f32 	%p111, %f686, 0f00000000;
	@%p111 bra 	$L__BB0_310;
	ld.global.u32 	%r2766, [%rd16+8];
	ld.global.u32 	%r199, [%rd16+12];
	bra.uni 	$L__BB0_311;
$L__BB0_310:
	ld.global.u32 	%r2766, [%rd16+12];
	ld.global.u32 	%r199, [%rd16+8];
$L__BB0_311:
	mul.wide.s32 	%rd1165, %r2766, 16;
	add.s64 	%rd1166, %rd1, %rd1165;
	ld.global.u64 	%rd1167, [%rd1166];
	ld.global.f32 	%f687, [%rd6];
	ld.global.v2.f32 	{%f688, %f689}, [%rd1166+8];
	sub.f32 	%f690, %f687, %f689;
	fma.rn.f32 	%f691, %f688, %f690, 0f3F000000;
	tex.1d.v4.f32.f32 	{%f127, %f692, %f693, %f694}, [%rd1167, {%f691}];
	mul.f32 	%f695, %f1523, %f127;
	ld.const.f32 	%f696, [INV_C_LIGHT];
	ld.global.f32 	%f697, [%rd10];
	fma.rn.f32 	%f698, %f696, %f695, %f697;
	st.global.f32 	[%rd10], %f698;
	ld.global.u32 	%r200, [%rd16];
	ld.const.u32 	%r1185, [TEST_SENSITIVE];
	setp.ne.s32 	%p112, %r200, %r1185;
	@%p112 bra 	$L__BB0_342;
	ld.global.f32 	%f1421, [%rd8];
	ld.global.f32 	%f1422, [%rd8+4];
	ld.global.f32 	%f1423, [%rd8+8];
	ld.global.f32 	%f1424, [%rd16+-108];
	ld.global.f32 	%f1425, [%rd16+-96];
	mul.f32 	%f1426, %f1422, %f1425;
	fma.rn.f32 	%f1427, %f1421, %f1424, %f1426;
	ld.global.f32 	%f1428, [%rd16+-84];
	fma.rn.f32 	%f1429, %f1423, %f1428, %f1427;
	st.global.f32 	[%rd8], %f1429;
	ld.global.f32 	%f1430, [%rd16+-104];
	ld.global.f32 	%f1431, [%rd16+-92];
	mul.f32 	%f1432, %f1422, %f1431;
	fma.rn.f32 	%f1433, %f1421, %f1430, %f1432;
	ld.global.f32 	%f1434, [%rd16+-80];
	fma.rn.f32 	%f1435, %f1423, %f1434, %f1433;
	st.global.f32 	[%rd8+4], %f1435;
	ld.global.f32 	%f1436, [%rd16+-100];
	ld.global.f32 	%f1437, [%rd16+-88];
	mul.f32 	%f1438, %f1422, %f1437;
	fma.rn.f32 	%f1439, %f1421, %f1436, %f1438;
	ld.global.f32 	%f1440, [%rd16+-76];
	fma.rn.f32 	%f1441, %f1423, %f1440, %f1439;
	st.global.f32 	[%rd8+8], %f1441;
	ld.global.f32 	%f1442, [%rd7];
	ld.global.f32 	%f1443, [%rd7+4];
	ld.global.f32 	%f1444, [%rd7+8];
	ld.global.f32 	%f1445, [%rd16+-108];
	ld.global.f32 	%f1446, [%rd16+-96];
	mul.f32 	%f1447, %f1443, %f1446;
	fma.rn.f32 	%f1448, %f1442, %f1445, %f1447;
	ld.global.f32 	%f1449, [%rd16+-84];
	fma.rn.f32 	%f1450, %f1444, %f1449, %f1448;
	st.global.f32 	[%rd7], %f1450;
	ld.global.f32 	%f1451, [%rd16+-104];
	ld.global.f32 	%f1452, [%rd16+-92];
	mul.f32 	%f1453, %f1443, %f1452;
	fma.rn.f32 	%f1454, %f1442, %f1451, %f1453;
	ld.global.f32 	%f1455, [%rd16+-80];
	fma.rn.f32 	%f1456, %f1444, %f1455, %f1454;
	st.global.f32 	[%rd7+4], %f1456;
	ld.global.f32 	%f1457, [%rd16+-100];
	ld.global.f32 	%f1458, [%rd16+-88];
	mul.f32 	%f1459, %f1443, %f1458;
	fma.rn.f32 	%f1460, %f1442, %f1457, %f1459;
	ld.global.f32 	%f1461, [%rd16+-76];
	fma.rn.f32 	%f1462, %f1444, %f1461, %f1460;
	st.global.f32 	[%rd7+8], %f1462;
	ld.global.f32 	%f1463, [%rd16+-132];
	add.f32 	%f1464, %f1463, %f1450;
	st.global.f32 	[%rd7], %f1464;
	ld.global.f32 	%f1465, [%rd16+-128];
	add.f32 	%f1466, %f1465, %f1456;
	st.global.f32 	[%rd7+4], %f1466;
	ld.global.f32 	%f1467, [%rd16+-124];
	add.f32 	%f1468, %f1467, %f1462;
	st.global.f32 	[%rd7+8], %f1468;
	setp.eq.s16 	%p1199, %rs492, 0;
	@%p1199 bra 	$L__BB0_1664;
	ld.global.f32 	%f1469, [%rd8];
	ld.global.f32 	%f1470, [%rd8+4];
	ld.global.f32 	%f1471, [%rd8+8];
	ld.global.f32 	%f1472, [%rd3];
	ld.global.f32 	%f1473, [%rd3+12];
	mul.f32 	%f1474, %f1470, %f1473;
	fma.rn.f32 	%f1475, %f1469, %f1472, %f1474;
	ld.global.f32 	%f1476, [%rd3+24];
	fma.rn.f32 	%f1477, %f1471, %f1476, %f1475;
	st.global.f32 	[%rd8], %f1477;
	ld.global.f32 	%f1478, [%rd3+4];
	ld.global.f32 	%f1479, [%rd3+16];
	mul.f32 	%f1480, %f1470, %f1479;
	fma.rn.f32 	%f1481, %f1469, %f1478, %f1480;
	ld.global.f32 	%f1482, [%rd3+28];
	fma.rn.f32 	%f1483, %f1471, %f1482, %f1481;
	st.global.f32 	[%rd8+4], %f1483;
	ld.global.f32 	%f1484, [%rd3+8];
	ld.global.f32 	%f1485, [%rd3+20];
	mul.f32 	%f1486, %f1470, %f1485;
	fma.rn.f32 	%f1487, %f1469, %f1484, %f1486;
	ld.global.f32 	%f1488, [%rd3+32];
	fma.rn.f32 	%f1489, %f1471, %f1488, %f1487;
	st.global.f32 	[%rd8+8], %f1489;
	ld.global.f32 	%f1490, [%rd7];
	ld.global.f32 	%f1491, [%rd7+4];
	ld.global.f32 	%f1492, [%rd7+8];
	ld.global.f32 	%f1493, [%rd3];
	ld.global.f32 	%f1494, [%rd3+12];
	mul.f32 	%f1495, %f1491, %f1494;
	fma.rn.f32 	%f1496, %f1490, %f1493, %f1495;
	ld.global.f32 	%f1497, [%rd3+24];
	fma.rn.f32 	%f1498, %f1492, %f1497, %f1496;
	st.global.f32 	[%rd7], %f1498;
	ld.global.f32 	%f1499, [%rd3+4];
	ld.global.f32 	%f1500, [%rd3+16];
	mul.f32 	%f1501, %f1491, %f1500;
	fma.rn.f32 	%f1502, %f1490, %f1499, %f1501;
	ld.global.f32 	%f1503, [%rd3+28];
	fma.rn.f32 	%f1504, %f1492, %f1503, %f1502;
	st.global.f32 	[%rd7+4], %f1504;
	ld.global.f32 	%f1505, [%rd3+8];
	ld.global.f32 	%f1506, [%rd3+20];
	mul.f32 	%f1507, %f1491, %f1506;
	fma.rn.f32 	%f1508, %f1490, %f1505, %f1507;
	ld.global.f32 	%f1509, [%rd3+32];
	fma.rn.f32 	%f1510, %f1492, %f1509, %f1508;
	st.global.f32 	[%rd7+8], %f1510;
	ld.global.f32 	%f1511, [%rd4];
	add.f32 	%f1512, %f1511, %f1498;
	st.global.f32 	[%rd7], %f1512;
	ld.global.f32 	%f1513, [%rd4+4];
	add.f32 	%f1514, %f1513, %f1504;
	st.global.f32 	[%rd7+4], %f1514;
	ld.global.f32 	%f1515, [%rd4+8];
	add.f32 	%f1516, %f1515, %f1510;
	st.global.f32 	[%rd7+8], %f1516;
	ld.const.u8 	%rs1068, [type];
	mov.b32 	%r2778, 0;
	mov.b64 	%rd2342, 0;
	setp.eq.s16 	%p1200, %rs1068, 0;
	mov.u32 	%r2779, %r2778;
	@%p1200 bra 	$L__BB0_341;
	setp.eq.s16 	%p1201, %rs1068, 48;
	@%p1201 bra 	$L__BB0_322;
	mov.b64 	%rd2342, 0;
	mov.u64 	%rd2339, type;
	mov.b32 	%r2774, 0;
	mov.u32 	%r2778, %r2774;
$L__BB0_316:
	setp.gt.u64 	%p1215, %rd2342, 1844674407370955161;
	@%p1215 bra 	$L__BB0_318;
	setp.ne.s64 	%p1216, %rd2342, 1844674407370955161;
	cvt.s16.s8 	%rs960, %rs1068;
	setp.lt.s16 	%p1217, %rs960, 54;
	or.pred  	%p1218, %p1216, %p1217;
	@%p1218 bra 	$L__BB0_319;
$L__BB0_318:
	mov.b32 	%r2778, 1;
$L__BB0_319:
	add.s16 	%rs85, %rs1068, -48;
	and.b16  	%rs961, %rs85, 255;
	setp.gt.u16 	%p1219, %rs961, 9;
	mov.b32 	%r2779, 1;
	@%p1219 bra 	$L__BB0_321;
	cvt.u64.u16 	%rd2072, %rs85;
	and.b64  	%rd2073, %rd2072, 255;
	mad.lo.s64 	%rd2342, %rd2342, 10, %rd2073;
	mov.u32 	%r2779, %r2774;
$L__BB0_321:
	add.s64 	%rd204, %rd2339, 1;
	ld.const.u8 	%rs1068, [%rd2339+1];
	setp.eq.s16 	%p1220, %rs1068, 0;
	mov.u32 	%r2774, %r2779;
	mov.u64 	%rd2339, %rd204;
	@%p1220 bra 	$L__BB0_341;
	bra.uni 	$L__BB0_316;
$L__BB0_322:
	ld.const.u8 	%rs952, [type+1];
	or.b16  	%rs953, %rs952, 32;
	setp.eq.s16 	%p1202, %rs953, 120;
	@%p1202 bra 	$L__BB0_330;
	mov.u64 	%rd2064, type;
	add.s64 	%rd2335, %rd2064, 1;
$L__BB0_324:
	mov.u64 	%rd2336, %rd2335;
	ld.const.u8 	%rs1067, [%rd2336];
	add.s64 	%rd2335, %rd2336, 1;
	setp.eq.s16 	%p1210, %rs1067, 48;
	@%p1210 bra 	$L__BB0_324;
	setp.eq.s16 	%p1211, %rs1067, 0;
	@%p1211 bra 	$L__BB0_339;
	mov.b64 	%rd2342, 0;
	mov.b32 	%r2771, 0;
	mov.u32 	%r2778, %r2771;
$L__BB0_327:
	setp.gt.u64 	%p1212, %rd2342, 2305843009213693951;
	selp.b32 	%r2778, 1, %r2778, %p1212;
	and.b16  	%rs959, %rs1067, 248;
	setp.ne.s16 	%p1213, %rs959, 48;
	mov.b32 	%r2779, 1;
	@%p1213 bra 	$L__BB0_329;
	shl.b64 	%rd2067, %rd2342, 3;
	cvt.u64.u16 	%rd2068, %rs1067;
	and.b64  	%rd2069, %rd2068, 7;
	or.b64  	%rd2342, %rd2067, %rd2069;
	mov.u32 	%r2779, %r2771;
$L__BB0_329:
	add.s64 	%rd199, %rd2336, 1;
	ld.const.u8 	%rs1067, [%rd2336+1];
	setp.eq.s16 	%p1214, %rs1067, 0;
	mov.u32 	%r2771, %r2779;
	mov.u64 	%rd2336, %rd199;
	@%p1214 bra 	$L__BB0_341;
	bra.uni 	$L__BB0_327;
$L__BB0_330:
	mov.u64 	%rd2056, type;
	add.s64 	%rd2331, %rd2056, 2;
$L__BB0_331:
	mov.u64 	%rd2332, %rd2331;
	ld.const.u8 	%rs1066, [%rd2332];
	add.s64 	%rd2331, %rd2332, 1;
	setp.eq.s16 	%p1203, %rs1066, 48;
	@%p1203 bra 	$L__BB0_331;
	setp.eq.s16 	%p1204, %rs1066, 0;
	@%p1204 bra 	$L__BB0_340;
	mov.b64 	%rd2342, 0;
	mov.b32 	%r2779, 0;
	mov.u32 	%r2778, %r2779;
$L__BB0_334:
	mov.u64 	%rd187, %rd2332;
	mov.u32 	%r201, %r2779;
	setp.gt.u64 	%p1205, %rd2342, 1152921504606846975;
	selp.b32 	%r2778, 1, %r2778, %p1205;
	cvt.u32.u16 	%r2465, %rs1066;
	add.s16 	%rs955, %rs1066, -65;
	and.b16  	%rs956, %rs955, 255;
	setp.lt.u16 	%p1206, %rs956, 6;
	add.s16 	%rs957, %rs1066, 32;
	cvt.u32.u16 	%r2466, %rs957;
	and.b32  	%r2467, %r2466, 255;
	cvt.s32.s8 	%r2468, %r2465;
	selp.b32 	%r204, %r2467, %r2468, %p1206;
	add.s32 	%r2469, %r204, -97;
	setp.gt.u32 	%p1207, %r2469, 5;
	@%p1207 bra 	$L__BB0_336;
	add.s32 	%r2471, %r204, -87;
	shl.b64 	%rd2061, %rd2342, 4;
	cvt.u64.u32 	%rd2062, %r2471;
	add.s64 	%rd2342, %rd2061, %rd2062;
	mov.u32 	%r2779, %r201;
	bra.uni 	$L__BB0_338;
$L__BB0_336:
	add.s32 	%r205, %r204, -48;
	setp.gt.u32 	%p1208, %r205, 9;
	mov.b32 	%r2779, 1;
	@%p1208 bra 	$L__BB0_338;
	shl.b64 	%rd2059, %rd2342, 4;
	cvt.u64.u32 	%rd2060, %r205;
	add.s64 	%rd2342, %rd2059, %rd2060;
	mov.u32 	%r2779, %r201;
$L__BB0_338:
	add.s64 	%rd2332, %rd187, 1;
	ld.const.u8 	%rs1066, [%rd187+1];
	setp.eq.s16 	%p1209, %rs1066, 0;
	@%p1209 bra 	$L__BB0_341;
	bra.uni 	$L__BB0_334;
$L__BB0_339:
	mov.u32 	%r2779, %r2778;
	bra.uni 	$L__BB0_341;
$L__BB0_340:
	mov.u32 	%r2779, %r2778;
$L__BB0_341:
	setp.eq.s32 	%p1221, %r2778, 0;
	setp.eq.s32 	%p1222, %r2779, 0;
	cvt.u32.u64 	%r2478, %rd2342;
	and.b32  	%r2479, %r2478, 4194303;
	or.b32  	%r2480, %r2479, 2143289344;
	selp.b32 	%r2481, %r2480, 2147483647, %p1221;
	selp.b32 	%r2482, %r2481, 2143289344, %p1222;
	st.global.u32 	[%rd6], %r2482;
	bra.uni 	$L__BB0_1664;
$L__BB0_342:
	ld.const.u32 	%r1186, [SENSITIVE];
	setp.ne.s32 	%p113, %r200, %r1186;
	@%p113 bra 	$L__BB0_373;
	setp.eq.s16 	%p1175, %rs492, 0;
	@%p1175 bra 	$L__BB0_1664;
	ld.global.f32 	%f1325, [%rd8];
	ld.global.f32 	%f1326, [%rd8+4];
	ld.global.f32 	%f1327, [%rd8+8];
	ld.global.f32 	%f1328, [%rd16+-108];
	ld.global.f32 	%f1329, [%rd16+-96];
	mul.f32 	%f1330, %f1326, %f1329;
	fma.rn.f32 	%f1331, %f1325, %f1328, %f1330;
	ld.global.f32 	%f1332, [%rd16+-84];
	fma.rn.f32 	%f1333, %f1327, %f1332, %f1331;
	st.global.f32 	[%rd8], %f1333;
	ld.global.f32 	%f1334, [%rd16+-104];
	ld.global.f32 	%f1335, [%rd16+-92];
	mul.f32 	%f1336, %f1326, %f1335;
	fma.rn.f32 	%f1337, %f1325, %f1334, %f1336;
	ld.global.f32 	%f1338, [%rd16+-80];
	fma.rn.f32 	%f1339, %f1327, %f1338, %f1337;
	st.global.f32 	[%rd8+4], %f1339;
	ld.global.f32 	%f1340, [%rd16+-100];
	ld.global.f32 	%f1341, [%rd16+-88];
	mul.f32 	%f1342, %f1326, %f1341;
	fma.rn.f32 	%f1343, %f1325, %f1340, %f1342;
	ld.global.f32 	%f1344, [%rd16+-76];
	fma.rn.f32 	%f1345, %f1327, %f1344, %f1343;
	st.global.f32 	[%rd8+8], %f1345;
	ld.global.f32 	%f1346, [%rd7];
	ld.global.f32 	%f1347, [%rd7+4];
	ld.global.f32 	%f1348, [%rd7+8];
	ld.global.f32 	%f1349, [%rd16+-108];
	ld.global.f32 	%f1350, [%rd16+-96];
	mul.f32 	%f1351, %f1347, %f1350;
	fma.rn.f32 	%f1352, %f1346, %f1349, %f1351;
	ld.global.f32 	%f1353, [%rd16+-84];
	fma.rn.f32 	%f1354, %f1348, %f1353, %f1352;
	st.global.f32 	[%rd7], %f1354;
	ld.global.f32 	%f1355, [%rd16+-104];
	ld.global.f32 	%f1356, [%rd16+-92];
	mul.f32 	%f1357, %f1347, %f1356;
	fma.rn.f32 	%f1358, %f1346, %f1355, %f1357;
	ld.global.f32 	%f1359, [%rd16+-80];
	fma.rn.f32 	%f1360, %f1348, %f1359, %f1358;
	st.global.f32 	[%rd7+4], %f1360;
	ld.global.f32 	%f1361, [%rd16+-100];
	ld.global.f32 	%f1362, [%rd16+-88];
	mul.f32 	%f1363, %f1347, %f1362;
	fma.rn.f32 	%f1364, %f1346, %f1361, %f1363;
	ld.global.f32 	%f1365, [%rd16+-76];
	fma.rn.f32 	%f1366, %f1348, %f1365, %f1364;
	st.global.f32 	[%rd7+8], %f1366;
	ld.global.f32 	%f1367, [%rd16+-132];
	add.f32 	%f1368, %f1367, %f1354;
	st.global.f32 	[%rd7], %f1368;
	ld.global.f32 	%f1369, [%rd16+-128];
	add.f32 	%f1370, %f1369, %f1360;
	st.global.f32 	[%rd7+4], %f1370;
	ld.global.f32 	%f1371, [%rd16+-124];
	add.f32 	%f1372, %f1371, %f1366;
	st.global.f32 	[%rd7+8], %f1372;
	ld.global.f32 	%f1373, [%rd8];
	ld.global.f32 	%f1374, [%rd8+4];
	ld.global.f32 	%f1375, [%rd8+8];
	ld.global.f32 	%f1376, [%rd3];
	ld.global.f32 	%f1377, [%rd3+12];
	mul.f32 	%f1378, %f1374, %f1377;
	fma.rn.f32 	%f1379, %f1373, %f1376, %f1378;
	ld.global.f32 	%f1380, [%rd3+24];
	fma.rn.f32 	%f1381, %f1375, %f1380, %f1379;
	st.global.f32 	[%rd8], %f1381;
	ld.global.f32 	%f1382, [%rd3+4];
	ld.global.f32 	%f1383, [%rd3+16];
	mul.f32 	%f1384, %f1374, %f1383;
	fma.rn.f32 	%f1385, %f1373, %f1382, %f1384;
	ld.global.f32 	%f1386, [%rd3+28];
	fma.rn.f32 	%f1387, %f1375, %f1386, %f1385;
	st.global.f32 	[%rd8+4], %f1387;
	ld.global.f32 	%f1388, [%rd3+8];
	ld.global.f32 	%f1389, [%rd3+20];
	mul.f32 	%f1390, %f1374, %f1389;
	fma.rn.f32 	%f1391, %f1373, %f1388, %f1390;
	ld.global.f32 	%f1392, [%rd3+32];
	fma.rn.f32 	%f1393, %f1375, %f1392, %f1391;
	st.global.f32 	[%rd8+8], %f1393;
	ld.global.f32 	%f1394, [%rd7];
	ld.global.f32 	%f1395, [%rd7+4];
	ld.global.f32 	%f1396, [%rd7+8];
	ld.global.f32 	%f1397, [%rd3];
	ld.global.f32 	%f1398, [%rd3+12];
	mul.f32 	%f1399, %f1395, %f1398;
	fma.rn.f32 	%f1400, %f1394, %f1397, %f1399;
	ld.global.f32 	%f1401, [%rd3+24];
	fma.rn.f32 	%f1402, %f1396, %f1401, %f1400;
	st.global.f32 	[%rd7], %f1402;
	ld.global.f32 	%f1403, [%rd3+4];
	ld.global.f32 	%f1404, [%rd3+16];
	mul.f32 	%f1405, %f1395, %f1404;
	fma.rn.f32 	%f1406, %f1394, %f1403, %f1405;
	ld.global.f32 	%f1407, [%rd3+28];
	fma.rn.f32 	%f1408, %f1396, %f1407, %f1406;
	st.global.f32 	[%rd7+4], %f1408;
	ld.global.f32 	%f1409, [%rd3+8];
	ld.global.f32 	%f1410, [%rd3+20];
	mul.f32 	%f1411, %f1395, %f1410;
	fma.rn.f32 	%f1412, %f1394, %f1409, %f1411;
	ld.global.f32 	%f1413, [%rd3+32];
	fma.rn.f32 	%f1414, %f1396, %f1413, %f1412;
	st.global.f32 	[%rd7+8], %f1414;
	ld.global.f32 	%f1415, [%rd4];
	add.f32 	%f1416, %f1415, %f1402;
	st.global.f32 	[%rd7], %f1416;
	ld.global.f32 	%f1417, [%rd4+4];
	add.f32 	%f1418, %f1417, %f1408;
	st.global.f32 	[%rd7+4], %f1418;
	ld.global.f32 	%f1419, [%rd4+8];
	add.f32 	%f1420, %f1419, %f1414;
	st.global.f32 	[%rd7+8], %f1420;
	ld.const.u8 	%rs1071, [type];
	mov.b32 	%r2790, 0;
	mov.b64 	%rd2354, 0;
	setp.eq.s16 	%p1176, %rs1071, 0;
	mov.u32 	%r2791, %r2790;
	@%p1176 bra 	$L__BB0_372;
	setp.eq.s16 	%p1177, %rs1071, 48;
	@%p1177 bra 	$L__BB0_353;
	mov.b64 	%rd2354, 0;
	mov.u64 	%rd2351, type;
	mov.b32 	%r2786, 0;
	mov.u32 	%r2790, %r2786;
$L__BB0_347:
	setp.gt.u64 	%p1191, %rd2354, 1844674407370955161;
	@%p1191 bra 	$L__BB0_349;
	setp.ne.s64 	%p1192, %rd2354, 1844674407370955161;
	cvt.s16.s8 	%rs949, %rs1071;
	setp.lt.s16 	%p1193, %rs949, 54;
	or.pred  	%p1194, %p1192, %p1193;
	@%p1194 bra 	$L__BB0_350;
$L__BB0_349:
	mov.b32 	%r2790, 1;
$L__BB0_350:
	add.s16 	%rs95, %rs1071, -48;
	and.b16  	%rs950, %rs95, 255;
	setp.gt.u16 	%p1195, %rs950, 9;
	mov.b32 	%r2791, 1;
	@%p1195 bra 	$L__BB0_352;
	cvt.u64.u16 	%rd2052, %rs95;
	and.b64  	%rd2053, %rd2052, 255;
	mad.lo.s64 	%rd2354, %rd2354, 10, %rd2053;
	mov.u32 	%r2791, %r2786;
$L__BB0_352:
	add.s64 	%rd225, %rd2351, 1;
	ld.const.u8 	%rs1071, [%rd2351+1];
	setp.eq.s16 	%p1196, %rs1071, 0;
	mov.u32 	%r2786, %r2791;
	mov.u64 	%rd2351, %rd225;
	@%p1196 bra 	$L__BB0_372;
	bra.uni 	$L__BB0_347;
$L__BB0_353:
	ld.const.u8 	%rs941, [type+1];
	or.b16  	%rs942, %rs941, 32;
	setp.eq.s16 	%p1178, %rs942, 120;
	@%p1178 bra 	$L__BB0_361;
	mov.u64 	%rd2044, type;
	add.s64 	%rd2347, %rd2044, 1;
$L__BB0_355:
	mov.u64 	%rd2348, %rd2347;
	ld.const.u8 	%rs1070, [%rd2348];
	add.s64 	%rd2347, %rd2348, 1;
	setp.eq.s16 	%p1186, %rs1070, 48;
	@%p1186 bra 	$L__BB0_355;
	setp.eq.s16 	%p1187, %rs1070, 0;
	@%p1187 bra 	$L__BB0_370;
	mov.b64 	%rd2354, 0;
	mov.b32 	%r2783, 0;
	mov.u32 	%r2790, %r2783;
$L__BB0_358:
	setp.gt.u64 	%p1188, %rd2354, 2305843009213693951;
	selp.b32 	%r2790, 1, %r2790, %p1188;
	and.b16  	%rs948, %rs1070, 248;
	setp.ne.s16 	%p1189, %rs948, 48;
	mov.b32 	%r2791, 1;
	@%p1189 bra 	$L__BB0_360;
	shl.b64 	%rd2047, %rd2354, 3;
	cvt.u64.u16 	%rd2048, %rs1070;
	and.b64  	%rd2049, %rd2048, 7;
	or.b64  	%rd2354, %rd2047, %rd2049;
	mov.u32 	%r2791, %r2783;
$L__BB0_360:
	add.s64 	%rd220, %rd2348, 1;
	ld.const.u8 	%rs1070, [%rd2348+1];
	setp.eq.s16 	%p1190, %rs1070, 0;
	mov.u32 	%r2783, %r2791;
	mov.u64 	%rd2348, %rd220;
	@%p1190 bra 	$L__BB0_372;
	bra.uni 	$L__BB0_358;
$L__BB0_361:
	mov.u64 	%rd2036, type;
	add.s64 	%rd2343, %rd2036, 2;
$L__BB0_362:
	mov.u64 	%rd2344, %rd2343;
	ld.const.u8 	%rs1069, [%rd2344];
	add.s64 	%rd2343, %rd2344, 1;
	setp.eq.s16 	%p1179, %rs1069, 48;
	@%p1179 bra 	$L__BB0_362;
	setp.eq.s16 	%p1180, %rs1069, 0;
	@%p1180 bra 	$L__BB0_371;
	mov.b64 	%rd2354, 0;
	mov.b32 	%r2791, 0;
	mov.u32 	%r2790, %r2791;
$L__BB0_365:
	mov.u64 	%rd208, %rd2344;
	mov.u32 	%r217, %r2791;
	setp.gt.u64 	%p1181, %rd2354, 1152921504606846975;
	selp.b32 	%r2790, 1, %r2790, %p1181;
	cvt.u32.u16 	%r2444, %rs1069;
	add.s16 	%rs944, %rs1069, -65;
	and.b16  	%rs945, %rs944, 255;
	setp.lt.u16 	%p1182, %rs945, 6;
	add.s16 	%rs946, %rs1069, 32;
	cvt.u32.u16 	%r2445, %rs946;
	and.b32  	%r2446, %r2445, 255;
	cvt.s32.s8 	%r2447, %r2444;
	selp.b32 	%r220, %r2446, %r2447, %p1182;
	add.s32 	%r2448, %r220, -97;
	setp.gt.u32 	%p1183, %r2448, 5;
	@%p1183 bra 	$L__BB0_367;
	add.s32 	%r2450, %r220, -87;
	shl.b64 	%rd2041, %rd2354, 4;
	cvt.u64.u32 	%rd2042, %r2450;
	add.s64 	%rd2354, %rd2041, %rd2042;
	mov.u32 	%r2791, %r217;
	bra.uni 	$L__BB0_369;
$L__BB0_367:
	add.s32 	%r221, %r220, -48;
	setp.gt.u32 	%p1184, %r221, 9;
	mov.b32 	%r2791, 1;
	@%p1184 bra 	$L__BB0_369;
	shl.b64 	%rd2039, %rd2354, 4;
	cvt.u64.u32 	%rd2040, %r221;
	add.s64 	%rd2354, %rd2039, %rd2040;
	mov.u32 	%r2791, %r217;
$L__BB0_369:
	add.s64 	%rd2344, %rd208, 1;
	ld.const.u8 	%rs1069, [%rd208+1];
	setp.eq.s16 	%p1185, %rs1069, 0;
	@%p1185 bra 	$L__BB0_372;
	bra.uni 	$L__BB0_365;
$L__BB0_370:
	mov.u32 	%r2791, %r2790;
	bra.uni 	$L__BB0_372;
$L__BB0_371:
	mov.u32 	%r2791, %r2790;
$L__BB0_372:
	setp.eq.s32 	%p1197, %r2790, 0;
	setp.eq.s32 	%p1198, %r2791, 0;
	cvt.u32.u64 	%r2457, %rd2354;
	and.b32  	%r2458, %r2457, 4194303;
	or.b32  	%r2459, %r2458, 2143289344;
	selp.b32 	%r2460, %r2459, 2147483647, %p1197;
	selp.b32 	%r2461, %r2460, 2143289344, %p1198;
	st.global.u32 	[%rd6], %r2461;
	bra.uni 	$L__BB0_1664;
$L__BB0_373:
	ld.global.f32 	%f128, [%rd8+8];
	setp.geu.f32 	%p114, %f128, 0f00000000;
	@%p114 bra 	$L__BB0_631;
	setp.ne.s32 	%p115, %r200, %r40;
	@%p115 bra 	$L__BB0_405;
	setp.eq.s16 	%p1151, %rs492, 0;
	@%p1151 bra 	$L__BB0_1664;
	ld.global.f32 	%f1230, [%rd8];
	ld.global.f32 	%f1231, [%rd8+4];
	ld.global.f32 	%f1232, [%rd16+-108];
	ld.global.f32 	%f1233, [%rd16+-96];
	mul.f32 	%f1234, %f1231, %f1233;
	fma.rn.f32 	%f1235, %f1230, %f1232, %f1234;
	ld.global.f32 	%f1236, [%rd16+-84];
	fma.rn.f32 	%f1237, %f128, %f1236, %f1235;
	st.global.f32 	[%rd8], %f1237;
	ld.global.f32 	%f1238, [%rd16+-104];
	ld.global.f32 	%f1239, [%rd16+-92];
	mul.f32 	%f1240, %f1231, %f1239;
	fma.rn.f32 	%f1241, %f1230, %f1238, %f1240;
	ld.global.f32 	%f1242, [%rd16+-80];
	fma.rn.f32 	%f1243, %f128, %f1242, %f1241;
	st.global.f32 	[%rd8+4], %f1243;
	ld.global.f32 	%f1244, [%rd16+-100];
	ld.global.f32 	%f1245, [%rd16+-88];
	mul.f32 	%f1246, %f1231, %f1245;
	fma.rn.f32 	%f1247, %f1230, %f1244, %f1246;
	ld.global.f32 	%f1248, [%rd16+-76];
	fma.rn.f32 	%f1249, %f128, %f1248, %f1247;
	st.global.f32 	[%rd8+8], %f1249;
	ld.global.f32 	%f1250, [%rd7];
	ld.global.f32 	%f1251, [%rd7+4];
	ld.global.f32 	%f1252, [%rd7+8];
	ld.global.f32 	%f1253, [%rd16+-108];
	ld.global.f32 	%f1254, [%rd16+-96];
	mul.f32 	%f1255, %f1251, %f1254;
	fma.rn.f32 	%f1256, %f1250, %f1253, %f1255;
	ld.global.f32 	%f1257, [%rd16+-84];
	fma.rn.f32 	%f1258, %f1252, %f1257, %f1256;
	st.global.f32 	[%rd7], %f1258;
	ld.global.f32 	%f1259, [%rd16+-104];
	ld.global.f32 	%f1260, [%rd16+-92];
	mul.f32 	%f1261, %f1251, %f1260;
	fma.rn.f32 	%f1262, %f1250, %f1259, %f1261;
	ld.global.f32 	%f1263, [%rd16+-80];
	fma.rn.f32 	%f1264, %f1252, %f1263, %f1262;
	st.global.f32 	[%rd7+4], %f1264;
	ld.global.f32 	%f1265, [%rd16+-100];
	ld.global.f32 	%f1266, [%rd16+-88];
	mul.f32 	%f1267, %f1251, %f1266;
	fma.rn.f32 	%f1268, %f1250, %f1265, %f1267;
	ld.global.f32 	%f1269, [%rd16+-76];
	fma.rn.f32 	%f1270, %f1252, %f1269, %f1268;
	st.global.f32 	[%rd7+8], %f1270;
	ld.global.f32 	%f1271, [%rd16+-132];
	add.f32 	%f1272, %f1271, %f1258;
	st.global.f32 	[%rd7], %f1272;
	ld.global.f32 	%f1273, [%rd16+-128];
	add.f32 	%f1274, %f1273, %f1264;
	st.global.f32 	[%rd7+4], %f1274;
	ld.global.f32 	%f1275, [%rd16+-124];
	add.f32 	%f1276, %f1275, %f1270;
	st.global.f32 	[%rd7+8], %f1276;
	ld.global.f32 	%f1277, [%rd8];
	ld.global.f32 	%f1278, [%rd8+4];
	ld.global.f32 	%f1279, [%rd8+8];
	ld.global.f32 	%f1280, [%rd3];
	ld.global.f32 	%f1281, [%rd3+12];
	mul.f32 	%f1282, %f1278, %f1281;
	fma.rn.f32 	%f1283, %f1277, %f1280, %f1282;
	ld.global.f32 	%f1284, [%rd3+24];
	fma.rn.f32 	%f1285, %f1279, %f1284, %f1283;
	st.global.f32 	[%rd8], %f1285;
	ld.global.f32 	%f1286, [%rd3+4];
	ld.global.f32 	%f1287, [%rd3+16];
	mul.f32 	%f1288, %f1278, %f1287;
	fma.rn.f32 	%f1289, %f1277, %f1286, %f1288;
	ld.global.f32 	%f1290, [%rd3+28];
	fma.rn.f32 	%f1291, %f1279, %f1290, %f1289;
	st.global.f32 	[%rd8+4], %f1291;
	ld.global.f32 	%f1292, [%rd3+8];
	ld.global.f32 	%f1293, [%rd3+20];
	mul.f32 	%f1294, %f1278, %f1293;
	fma.rn.f32 	%f1295, %f1277, %f1292, %f1294;
	ld.global.f32 	%f1296, [%rd3+32];
	fma.rn.f32 	%f1297, %f1279, %f1296, %f1295;
	st.global.f32 	[%rd8+8], %f1297;
	ld.global.f32 	%f1298, [%rd7];
	ld.global.f32 	%f1299, [%rd7+4];
	ld.global.f32 	%f1300, [%rd7+8];
	ld.global.f32 	%f1301, [%rd3];
	ld.global.f32 	%f1302, [%rd3+12];
	mul.f32 	%f1303, %f1299, %f1302;
	fma.rn.f32 	%f1304, %f1298, %f1301, %f1303;
	ld.global.f32 	%f1305, [%rd3+24];
	fma.rn.f32 	%f1306, %f1300, %f1305, %f1304;
	st.global.f32 	[%rd7], %f1306;
	ld.global.f32 	%f1307, [%rd3+4];
	ld.global.f32 	%f1308, [%rd3+16];
	mul.f32 	%f1309, %f1299, %f1308;
	fma.rn.f32 	%f1310, %f1298, %f1307, %f1309;
	ld.global.f32 	%f1311, [%rd3+28];
	fma.rn.f32 	%f1312, %f1300, %f1311, %f1310;
	st.global.f32 	[%rd7+4], %f1312;
	ld.global.f32 	%f1313, [%rd3+8];
	ld.global.f32 	%f1314, [%rd3+20];
	mul.f32 	%f1315, %f1299, %f1314;
	fma.rn.f32 	%f1316, %f1298, %f1313, %f1315;
	ld.global.f32 	%f1317, [%rd3+32];
	fma.rn.f32 	%f1318, %f1300, %f1317, %f1316;
	st.global.f32 	[%rd7+8], %f1318;
	ld.global.f32 	%f1319, [%rd4];
	add.f32 	%f1320, %f1319, %f1306;
	st.global.f32 	[%rd7], %f1320;
	ld.global.f32 	%f1321, [%rd4+4];
	add.f32 	%f1322, %f1321, %f1312;
	st.global.f32 	[%rd7+4], %f1322;
	ld.global.f32 	%f1323, [%rd4+8];
	add.f32 	%f1324, %f1323, %f1318;
	st.global.f32 	[%rd7+8], %f1324;
	ld.const.u8 	%rs1074, [type];
	mov.b32 	%r2802, 0;
	mov.b64 	%rd2366, 0;
	setp.eq.s16 	%p1152, %rs1074, 0;
	mov.u32 	%r2803, %r2802;
	@%p1152 bra 	$L__BB0_404;
	setp.eq.s16 	%p1153, %rs1074, 48;
	@%p1153 bra 	$L__BB0_385;
	mov.b64 	%rd2366, 0;
	mov.u64 	%rd2363, type;
	mov.b32 	%r2798, 0;
	mov.u32 	%r2802, %r2798;
$L__BB0_379:
	setp.gt.u64 	%p1167, %rd2366, 1844674407370955161;
	@%p1167 bra 	$L__BB0_381;
	setp.ne.s64 	%p1168, %rd2366, 1844674407370955161;
	cvt.s16.s8 	%rs938, %rs1074;
	setp.lt.s16 	%p1169, %rs938, 54;
	or.pred  	%p1170, %p1168, %p1169;
	@%p1170 bra 	$L__BB0_382;
$L__BB0_381:
	mov.b32 	%r2802, 1;
$L__BB0_382:
	add.s16 	%rs105, %rs1074, -48;
	and.b16  	%rs939, %rs105, 255;
	setp.gt.u16 	%p1171, %rs939, 9;
	mov.b32 	%r2803, 1;
	@%p1171 bra 	$L__BB0_384;
	cvt.u64.u16 	%rd2032, %rs105;
	and.b64  	%rd2033, %rd2032, 255;
	mad.lo.s64 	%rd2366, %rd2366, 10, %rd2033;
	mov.u32 	%r2803, %r2798;
$L__BB0_384:
	add.s64 	%rd246, %rd2363, 1;
	ld.const.u8 	%rs1074, [%rd2363+1];
	setp.eq.s16 	%p1172, %rs1074, 0;
	mov.u32 	%r2798, %r2803;
	mov.u64 	%rd2363, %rd246;
	@%p1172 bra 	$L__BB0_404;
	bra.uni 	$L__BB0_379;
$L__BB0_385:
	ld.const.u8 	%rs930, [type+1];
	or.b16  	%rs931, %rs930, 32;
	setp.eq.s16 	%p1154, %rs931, 120;
	@%p1154 bra 	$L__BB0_393;
	mov.u64 	%rd2024, type;
	add.s64 	%rd2359, %rd2024, 1;
$L__BB0_387:
	mov.u64 	%rd2360, %rd2359;
	ld.const.u8 	%rs1073, [%rd2360];
	add.s64 	%rd2359, %rd2360, 1;
	setp.eq.s16 	%p1162, %rs1073, 48;
	@%p1162 bra 	$L__BB0_387;
	setp.eq.s16 	%p1163, %rs1073, 0;
	@%p1163 bra 	$L__BB0_402;
	mov.b64 	%rd2366, 0;
	mov.b32 	%r2795, 0;
	mov.u32 	%r2802, %r2795;
$L__BB0_390:
	setp.gt.u64 	%p1164, %rd2366, 2305843009213693951;
	selp.b32 	%r2802, 1, %r2802, %p1164;
	and.b16  	%rs937, %rs1073, 248;
	setp.ne.s16 	%p1165, %rs937, 48;
	mov.b32 	%r2803, 1;
	@%p1165 bra 	$L__BB0_392;
	shl.b64 	%rd2027, %rd2366, 3;
	cvt.u64.u16 	%rd2028, %rs1073;
	and.b64  	%rd2029, %rd2028, 7;
	or.b64  	%rd2366, %rd2027, %rd2029;
	mov.u32 	%r2803, %r2795;
$L__BB0_392:
	add.s64 	%rd241, %rd2360, 1;
	ld.const.u8 	%rs1073, [%rd2360+1];
	setp.eq.s16 	%p1166, %rs1073, 0;
	mov.u32 	%r2795, %r2803;
	mov.u64 	%rd2360, %rd241;
	@%p1166 bra 	$L__BB0_404;
	bra.uni 	$L__BB0_390;
$L__BB0_393:
	mov.u64 	%rd2016, type;
	add.s64 	%rd2355, %rd2016, 2;
$L__BB0_394:
	mov.u64 	%rd2356, %rd2355;
	ld.const.u8 	%rs1072, [%rd2356];
	add.s64 	%rd2355, %rd2356, 1;
	setp.eq.s16 	%p1155, %rs1072, 48;
	@%p1155 bra 	$L__BB0_394;
	setp.eq.s16 	%p1156, %rs1072, 0;
	@%p1156 bra 	$L__BB0_403;
	mov.b64 	%rd2366, 0;
	mov.b32 	%r2803, 0;
	mov.u32 	%r2802, %r2803;
$L__BB0_397:
	mov.u64 	%rd229, %rd2356;
	mov.u32 	%r233, %r2803;
	setp.gt.u64 	%p1157, %rd2366, 1152921504606846975;
	selp.b32 	%r2802, 1, %r2802, %p1157;
	cvt.u32.u16 	%r2423, %rs1072;
	add.s16 	%rs933, %rs1072, -65;
	and.b16  	%rs934, %rs933, 255;
	setp.lt.u16 	%p1158, %rs934, 6;
	add.s16 	%rs935, %rs1072, 32;
	cvt.u32.u16 	%r2424, %rs935;
	and.b32  	%r2425, %r2424, 255;
	cvt.s32.s8 	%r2426, %r2423;
	selp.b32 	%r236, %r2425, %r2426, %p1158;
	add.s32 	%r2427, %r236, -97;
	setp.gt.u32 	%p1159, %r2427, 5;
	@%p1159 bra 	$L__BB0_399;
	add.s32 	%r2429, %r236, -87;
	shl.b64 	%rd2021, %rd2366, 4;
	cvt.u64.u32 	%rd2022, %r2429;
	add.s64 	%rd2366, %rd2021, %rd2022;
	mov.u32 	%r2803, %r233;
	bra.uni 	$L__BB0_401;
$L__BB0_399:
	add.s32 	%r237, %r236, -48;
	setp.gt.u32 	%p1160, %r237, 9;
	mov.b32 	%r2803, 1;
	@%p1160 bra 	$L__BB0_401;
	shl.b64 	%rd2019, %rd2366, 4;
	cvt.u64.u32 	%rd2020, %r237;
	add.s64 	%rd2366, %rd2019, %rd2020;
	mov.u32 	%r2803, %r233;
$L__BB0_401:
	add.s64 	%rd2356, %rd229, 1;
	ld.const.u8 	%rs1072, [%rd229+1];
	setp.eq.s16 	%p1161, %rs1072, 0;
	@%p1161 bra 	$L__BB0_404;
	bra.uni 	$L__BB0_397;
$L__BB0_402:
	mov.u32 	%r2803, %r2802;
	bra.uni 	$L__BB0_404;
$L__BB0_403:
	mov.u32 	%r2803, %r2802;
$L__BB0_404:
	setp.eq.s32 	%p1173, %r2802, 0;
	setp.eq.s32 	%p1174, %r2803, 0;
	cvt.u32.u64 	%r2436, %rd2366;
	and.b32  	%r2437, %r2436, 4194303;
	or.b32  	%r2438, %r2437, 2143289344;
	selp.b32 	%r2439, %r2438, 2147483647, %p1173;
	selp.b32 	%r2440, %r2439, 2143289344, %p1174;
	st.global.u32 	[%rd6], %r2440;
	bra.uni 	$L__BB0_1664;
$L__BB0_405:
	ld.const.u32 	%r1187, [REFLECTIVE_IN];
	setp.ne.s32 	%p116, %r200, %r1187;
	setp.ne.s32 	%p117, %r200, %r41;
	and.pred  	%p118, %p116, %p117;
	@%p118 bra 	$L__BB0_631;
	ld.const.u8 	%rs1098, [type];
	setp.eq.s16 	%p967, %rs1098, 48;
	@%p967 bra 	$L__BB0_415;
	setp.eq.s16 	%p968, %rs1098, 0;
	mov.b32 	%r2814, 0;
	mov.b64 	%rd2378, 0;
	mov.u32 	%r2815, %r2814;
	@%p968 bra 	$L__BB0_434;
	mov.b64 	%rd2378, 0;
	mov.u64 	%rd2375, type;
	mov.b32 	%r2810, 0;
	mov.u16 	%rs1077, %rs1098;
	mov.u32 	%r2814, %r2810;
$L__BB0_409:
	setp.gt.u64 	%p969, %rd2378, 1844674407370955161;
	@%p969 bra 	$L__BB0_411;
	setp.ne.s64 	%p970, %rd2378, 1844674407370955161;
	cvt.s16.s8 	%rs849, %rs1077;
	setp.lt.s16 	%p971, %rs849, 54;
	or.pred  	%p972, %p970, %p971;
	@%p972 bra 	$L__BB0_412;
$L__BB0_411:
	mov.b32 	%r2814, 1;
$L__BB0_412:
	add.s16 	%rs115, %rs1077, -48;
	and.b16  	%rs850, %rs115, 255;
	setp.gt.u16 	%p973, %rs850, 9;
	mov.b32 	%r2815, 1;
	@%p973 bra 	$L__BB0_414;
	cvt.u64.u16 	%rd1857, %rs115;
	and.b64  	%rd1858, %rd1857, 255;
	mad.lo.s64 	%rd2378, %rd2378, 10, %rd1858;
	mov.u32 	%r2815, %r2810;
$L__BB0_414:
	add.s64 	%rd267, %rd2375, 1;
	ld.const.u8 	%rs1077, [%rd2375+1];
	setp.eq.s16 	%p974, %rs1077, 0;
	mov.u32 	%r2810, %r2815;
	mov.u64 	%rd2375, %rd267;
	@%p974 bra 	$L__BB0_434;
	bra.uni 	$L__BB0_409;
$L__BB0_415:
	ld.const.u8 	%rs851, [type+1];
	or.b16  	%rs852, %rs851, 32;
	setp.eq.s16 	%p975, %rs852, 120;
	@%p975 bra 	$L__BB0_423;
	mov.u64 	%rd1868, type;
	add.s64 	%rd2371, %rd1868, 1;
$L__BB0_417:
	mov.u64 	%rd2372, %rd2371;
	ld.const.u8 	%rs1076, [%rd2372];
	add.s64 	%rd2371, %rd2372, 1;
	setp.eq.s16 	%p983, %rs1076, 48;
	@%p983 bra 	$L__BB0_417;
	setp.eq.s16 	%p984, %rs1076, 0;
	@%p984 bra 	$L__BB0_432;
	mov.b64 	%rd2378, 0;
	mov.b32 	%r2807, 0;
	mov.u32 	%r2814, %r2807;
$L__BB0_420:
	setp.gt.u64 	%p985, %rd2378, 2305843009213693951;
	selp.b32 	%r2814, 1, %r2814, %p985;
	and.b16  	%rs858, %rs1076, 248;
	setp.ne.s16 	%p986, %rs858, 48;
	mov.b32 	%r2815, 1;
	@%p986 bra 	$L__BB0_422;
	shl.b64 	%rd1871, %rd2378, 3;
	cvt.u64.u16 	%rd1872, %rs1076;
	and.b64  	%rd1873, %rd1872, 7;
	or.b64  	%rd2378, %rd1871, %rd1873;
	mov.u32 	%r2815, %r2807;
$L__BB0_422:
	add.s64 	%rd262, %rd2372, 1;
	ld.const.u8 	%rs1076, [%rd2372+1];
	setp.eq.s16 	%p987, %rs1076, 0;
	mov.u32 	%r2807, %r2815;
	mov.u64 	%rd2372, %rd262;
	@%p987 bra 	$L__BB0_434;
	bra.uni 	$L__BB0_420;
$L__BB0_423:
	mov.u64 	%rd1860, type;
	add.s64 	%rd2367, %rd1860, 2;
$L__BB0_424:
	mov.u64 	%rd2368, %rd2367;
	ld.const.u8 	%rs1075, [%rd2368];
	add.s64 	%rd2367, %rd2368, 1;
	setp.eq.s16 	%p976, %rs1075, 48;
	@%p976 bra 	$L__BB0_424;
	setp.eq.s16 	%p977, %rs1075, 0;
	@%p977 bra 	$L__BB0_433;
	mov.b64 	%rd2378, 0;
	mov.b32 	%r2815, 0;
	mov.u32 	%r2814, %r2815;
$L__BB0_427:
	mov.u64 	%rd250, %rd2368;
	mov.u32 	%r249, %r2815;
	setp.gt.u64 	%p978, %rd2378, 1152921504606846975;
	selp.b32 	%r2814, 1, %r2814, %p978;
	cvt.u32.u16 	%r2258, %rs1075;
	add.s16 	%rs854, %rs1075, -65;
	and.b16  	%rs855, %rs854, 255;
	setp.lt.u16 	%p979, %rs855, 6;
	add.s16 	%rs856, %rs1075, 32;
	cvt.u32.u16 	%r2259, %rs856;
	and.b32  	%r2260, %r2259, 255;
	cvt.s32.s8 	%r2261, %r2258;
	selp.b32 	%r252, %r2260, %r2261, %p979;
	add.s32 	%r2262, %r252, -97;
	setp.gt.u32 	%p980, %r2262, 5;
	@%p980 bra 	$L__BB0_429;
	add.s32 	%r2264, %r252, -87;
	shl.b64 	%rd1865, %rd2378, 4;
	cvt.u64.u32 	%rd1866, %r2264;
	add.s64 	%rd2378, %rd1865, %rd1866;
	mov.u32 	%r2815, %r249;
	bra.uni 	$L__BB0_431;
$L__BB0_429:
	add.s32 	%r253, %r252, -48;
	setp.gt.u32 	%p981, %r253, 9;
	mov.b32 	%r2815, 1;
	@%p981 bra 	$L__BB0_431;
	shl.b64 	%rd1863, %rd2378, 4;
	cvt.u64.u32 	%rd1864, %r253;
	add.s64 	%rd2378, %rd1863, %rd1864;
	mov.u32 	%r2815, %r249;
$L__BB0_431:
	add.s64 	%rd2368, %rd250, 1;
	ld.const.u8 	%rs1075, [%rd250+1];
	setp.eq.s16 	%p982, %rs1075, 0;
	@%p982 bra 	$L__BB0_434;
	bra.uni 	$L__BB0_427;
$L__BB0_432:
	mov.b32 	%r2814, 0;
	mov.b64 	%rd2378, 0;
	mov.u32 	%r2815, %r2814;
	bra.uni 	$L__BB0_434;
$L__BB0_433:
	mov.b32 	%r2814, 0;
	mov.b64 	%rd2378, 0;
	mov.u32 	%r2815, %r2814;
$L__BB0_434:
	setp.eq.s16 	%p988, %rs1098, 48;
	setp.eq.s32 	%p989, %r2814, 0;
	setp.eq.s32 	%p990, %r2815, 0;
	cvt.u32.u64 	%r2268, %rd2378;
	and.b32  	%r2269, %r2268, 4194303;
	or.b32  	%r2270, %r2269, 2143289344;
	selp.b32 	%r2271, %r2270, 2147483647, %p989;
	selp.b32 	%r2272, %r2271, 2143289344, %p990;
	st.global.u32 	[%rd7], %r2272;
	@%p988 bra 	$L__BB0_443;
	setp.eq.s16 	%p991, %rs1098, 0;
	mov.b32 	%r2826, 0;
	mov.b64 	%rd2390, 0;
	mov.u32 	%r2827, %r2826;
	@%p991 bra 	$L__BB0_462;
	mov.b64 	%rd2390, 0;
	mov.u64 	%rd2387, type;
	mov.b32 	%r2822, 0;
	mov.u16 	%rs1080, %rs1098;
	mov.u32 	%r2826, %r2822;
$L__BB0_437:
	setp.gt.u64 	%p992, %rd2390, 1844674407370955161;
	@%p992 bra 	$L__BB0_439;
	setp.ne.s64 	%p993, %rd2390, 1844674407370955161;
	cvt.s16.s8 	%rs859, %rs1080;
	setp.lt.s16 	%p994, %rs859, 54;
	or.pred  	%p995, %p993, %p994;
	@%p995 bra 	$L__BB0_440;
$L__BB0_439:
	mov.b32 	%r2826, 1;
$L__BB0_440:
	add.s16 	%rs124, %rs1080, -48;
	and.b16  	%rs860, %rs124, 255;
	setp.gt.u16 	%p996, %rs860, 9;
	mov.b32 	%r2827, 1;
	@%p996 bra 	$L__BB0_442;
	cvt.u64.u16 	%rd1877, %rs124;
	and.b64  	%rd1878, %rd1877, 255;
	mad.lo.s64 	%rd2390, %rd2390, 10, %rd1878;
	mov.u32 	%r2827, %r2822;
$L__BB0_442:
	add.s64 	%rd288, %rd2387, 1;
	ld.const.u8 	%rs1080, [%rd2387+1];
	setp.eq.s16 	%p997, %rs1080, 0;
	mov.u32 	%r2822, %r2827;
	mov.u64 	%rd2387, %rd288;
	@%p997 bra 	$L__BB0_462;
	bra.uni 	$L__BB0_437;
$L__BB0_443:
	ld.const.u8 	%rs861, [type+1];
	or.b16  	%rs862, %rs861, 32;
	setp.eq.s16 	%p998, %rs862, 120;
	@%p998 bra 	$L__BB0_451;
	mov.u64 	%rd1888, type;
	add.s64 	%rd2383, %rd1888, 1;
$L__BB0_445:
	mov.u64 	%rd2384, %rd2383;
	ld.const.u8 	%rs1079, [%rd2384];
	add.s64 	%rd2383, %rd2384, 1;
	setp.eq.s16 	%p1006, %rs1079, 48;
	@%p1006 bra 	$L__BB0_445;
	setp.eq.s16 	%p1007, %rs1079, 0;
	@%p1007 bra 	$L__BB0_460;
	mov.b64 	%rd2390, 0;
	mov.b32 	%r2819, 0;
	mov.u32 	%r2826, %r2819;
$L__BB0_448:
	setp.gt.u64 	%p1008, %rd2390, 2305843009213693951;
	selp.b32 	%r2826, 1, %r2826, %p1008;
	and.b16  	%rs868, %rs1079, 248;
	setp.ne.s16 	%p1009, %rs868, 48;
	mov.b32 	%r2827, 1;
	@%p1009 bra 	$L__BB0_450;
	shl.b64 	%rd1891, %rd2390, 3;
	cvt.u64.u16 	%rd1892, %rs1079;
	and.b64  	%rd1893, %rd1892, 7;
	or.b64  	%rd2390, %rd1891, %rd1893;
	mov.u32 	%r2827, %r2819;
$L__BB0_450:
	add.s64 	%rd283, %rd2384, 1;
	ld.const.u8 	%rs1079, [%rd2384+1];
	setp.eq.s16 	%p1010, %rs1079, 0;
	mov.u32 	%r2819, %r2827;
	mov.u64 	%rd2384, %rd283;
	@%p1010 bra 	$L__BB0_462;
	bra.uni 	$L__BB0_448;
$L__BB0_451:
	mov.u64 	%rd1880, type;
	add.s64 	%rd2379, %rd1880, 2;
$L__BB0_452:
	mov.u64 	%rd2380, %rd2379;
	ld.const.u8 	%rs1078, [%rd2380];
	add.s64 	%rd2379, %rd2380, 1;
	setp.eq.s16 	%p999, %rs1078, 48;
	@%p999 bra 	$L__BB0_452;
	setp.eq.s16 	%p1000, %rs1078, 0;
	@%p1000 bra 	$L__BB0_461;
	mov.b64 	%rd2390, 0;
	mov.b32 	%r2827, 0;
	mov.u32 	%r2826, %r2827;
$L__BB0_455:
	mov.u64 	%rd271, %rd2380;
	mov.u32 	%r265, %r2827;
	setp.gt.u64 	%p1001, %rd2390, 1152921504606846975;
	selp.b32 	%r2826, 1, %r2826, %p1001;
	cvt.u32.u16 	%r2279, %rs1078;
	add.s16 	%rs864, %rs1078, -65;
	and.b16  	%rs865, %rs864, 255;
	setp.lt.u16 	%p1002, %rs865, 6;
	add.s16 	%rs866, %rs1078, 32;
	cvt.u32.u16 	%r2280, %rs866;
	and.b32  	%r2281, %r2280, 255;
	cvt.s32.s8 	%r2282, %r2279;
	selp.b32 	%r268, %r2281, %r2282, %p1002;
	add.s32 	%r2283, %r268, -97;
	setp.gt.u32 	%p1003, %r2283, 5;
	@%p1003 bra 	$L__BB0_457;
	add.s32 	%r2285, %r268, -87;
	shl.b64 	%rd1885, %rd2390, 4;
	cvt.u64.u32 	%rd1886, %r2285;
	add.s64 	%rd2390, %rd1885, %rd1886;
	mov.u32 	%r2827, %r265;
	bra.uni 	$L__BB0_459;
$L__BB0_457:
	add.s32 	%r269, %r268, -48;
	setp.gt.u32 	%p1004, %r269, 9;
	mov.b32 	%r2827, 1;
	@%p1004 bra 	$L__BB0_459;
	shl.b64 	%rd1883, %rd2390, 4;
	cvt.u64.u32 	%rd1884, %r269;
	add.s64 	%rd2390, %rd1883, %rd1884;
	mov.u32 	%r2827, %r265;
$L__BB0_459:
	add.s64 	%rd2380, %rd271, 1;
	ld.const.u8 	%rs1078, [%rd271+1];
	setp.eq.s16 	%p1005, %rs1078, 0;
	@%p1005 bra 	$L__BB0_462;
	bra.uni 	$L__BB0_455;
$L__BB0_460:
	mov.b32 	%r2826, 0;
	mov.b64 	%rd2390, 0;
	mov.u32 	%r2827, %r2826;
	bra.uni 	$L__BB0_462;
$L__BB0_461:
	mov.b32 	%r2826, 0;
	mov.b64 	%rd2390, 0;
	mov.u32 	%r2827, %r2826;
$L__BB0_462:
	setp.eq.s16 	%p1011, %rs1098, 48;
	setp.eq.s32 	%p1012, %r2826, 0;
	setp.eq.s32 	%p1013, %r2827, 0;
	cvt.u32.u64 	%r2289, %rd2390;
	and.b32  	%r2290, %r2289, 4194303;
	or.b32  	%r2291, %r2290, 2143289344;
	selp.b32 	%r2292, %r2291, 2147483647, %p1012;
	selp.b32 	%r2293, %r2292, 2143289344, %p1013;
	st.global.u32 	[%rd7+4], %r2293;
	@%p1011 bra 	$L__BB0_471;
	setp.eq.s16 	%p1014, %rs1098, 0;
	mov.b32 	%r2838, 0;
	mov.b64 	%rd2402, 0;
	mov.u32 	%r2839, %r2838;
	@%p1014 bra 	$L__BB0_490;
	mov.b64 	%rd2402, 0;
	mov.u64 	%rd2399, type;
	mov.b32 	%r2834, 0;
	mov.u16 	%rs1083, %rs1098;
	mov.u32 	%r2838, %r2834;
$L__BB0_465:
	setp.gt.u64 	%p1015, %rd2402, 1844674407370955161;
	@%p1015 bra 	$L__BB0_467;
	setp.ne.s64 	%p1016, %rd2402, 1844674407370955161;
	cvt.s16.s8 	%rs869, %rs1083;
	setp.lt.s16 	%p1017, %rs869, 54;
	or.pred  	%p1018, %p1016, %p1017;
	@%p1018 bra 	$L__BB0_468;
$L__BB0_467:
	mov.b32 	%r2838, 1;
$L__BB0_468:
	add.s16 	%rs133, %rs1083, -48;
	and.b16  	%rs870, %rs133, 255;
	setp.gt.u16 	%p1019, %rs870, 9;
	mov.b32 	%r2839, 1;
	@%p1019 bra 	$L__BB0_470;
	cvt.u64.u16 	%rd1897, %rs133;
	and.b64  	%rd1898, %rd1897, 255;
	mad.lo.s64 	%rd2402, %rd2402, 10, %rd1898;
	mov.u32 	%r2839, %r2834;
$L__BB0_470:
	add.s64 	%rd309, %rd2399, 1;
	ld.const.u8 	%rs1083, [%rd2399+1];
	setp.eq.s16 	%p1020, %rs1083, 0;
	mov.u32 	%r2834, %r2839;
	mov.u64 	%rd2399, %rd309;
	@%p1020 bra 	$L__BB0_490;
	bra.uni 	$L__BB0_465;
$L__BB0_471:
	ld.const.u8 	%rs871, [type+1];
	or.b16  	%rs872, %rs871, 32;
	setp.eq.s16 	%p1021, %rs872, 120;
	@%p1021 bra 	$L__BB0_479;
	mov.u64 	%rd1908, type;
	add.s64 	%rd2395, %rd1908, 1;
$L__BB0_473:
	mov.u64 	%rd2396, %rd2395;
	ld.const.u8 	%rs1082, [%rd2396];
	add.s64 	%rd2395, %rd2396, 1;
	setp.eq.s16 	%p1029, %rs1082, 48;
	@%p1029 bra 	$L__BB0_473;
	setp.eq.s16 	%p1030, %rs1082, 0;
	@%p1030 bra 	$L__BB0_488;
	mov.b64 	%rd2402, 0;
	mov.b32 	%r2831, 0;
	mov.u32 	%r2838, %r2831;
$L__BB0_476:
	setp.gt.u64 	%p1031, %rd2402, 2305843009213693951;
	selp.b32 	%r2838, 1, %r2838, %p1031;
	and.b16  	%rs878, %rs1082, 248;
	setp.ne.s16 	%p1032, %rs878, 48;
	mov.b32 	%r2839, 1;
	@%p1032 bra 	$L__BB0_478;
	shl.b64 	%rd1911, %rd2402, 3;
	cvt.u64.u16 	%rd1912, %rs1082;
	and.b64  	%rd1913, %rd1912, 7;
	or.b64  	%rd2402, %rd1911, %rd1913;
	mov.u32 	%r2839, %r2831;
$L__BB0_478:
	add.s64 	%rd304, %rd2396, 1;
	ld.const.u8 	%rs1082, [%rd2396+1];
	setp.eq.s16 	%p1033, %rs1082, 0;
	mov.u32 	%r2831, %r2839;
	mov.u64 	%rd2396, %rd304;
	@%p1033 bra 	$L__BB0_490;
	bra.uni 	$L__BB0_476;
$L__BB0_479:
	mov.u64 	%rd1900, type;
	add.s64 	%rd2391, %rd1900, 2;
$L__BB0_480:
	mov.u64 	%rd2392, %rd2391;
	ld.const.u8 	%rs1081, [%rd2392];
	add.s64 	%rd2391, %rd2392, 1;
	setp.eq.s16 	%p1022, %rs1081, 48;
	@%p1022 bra 	$L__BB0_480;
	setp.eq.s16 	%p1023, %rs1081, 0;
	@%p1023 bra 	$L__BB0_489;
	mov.b64 	%rd2402, 0;
	mov.b32 	%r2839, 0;
	mov.u32 	%r2838, %r2839;
$L__BB0_483:
	mov.u64 	%rd292, %rd2392;
	mov.u32 	%r281, %r2839;
	setp.gt.u64 	%p1024, %rd2402, 1152921504606846975;
	selp.b32 	%r2838, 1, %r2838, %p1024;
	cvt.u32.u16 	%r2300, %rs1081;
	add.s16 	%rs874, %rs1081, -65;
	and.b16  	%rs875, %rs874, 255;
	setp.lt.u16 	%p1025, %rs875, 6;
	add.s16 	%rs876, %rs1081, 32;
	cvt.u32.u16 	%r2301, %rs876;
	and.b32  	%r2302, %r2301, 255;
	cvt.s32.s8 	%r2303, %r2300;
	selp.b32 	%r284, %r2302, %r2303, %p1025;
	add.s32 	%r2304, %r284, -97;
	setp.gt.u32 	%p1026, %r2304, 5;
	@%p1026 bra 	$L__BB0_485;
	add.s32 	%r2306, %r284, -87;
	shl.b64 	%rd1905, %rd2402, 4;
	cvt.u64.u32 	%rd1906, %r2306;
	add.s64 	%rd2402, %rd1905, %rd1906;
	mov.u32 	%r2839, %r281;
	bra.uni 	$L__BB0_487;
$L__BB0_485:
	add.s32 	%r285, %r284, -48;
	setp.gt.u32 	%p1027, %r285, 9;
	mov.b32 	%r2839, 1;
	@%p1027 bra 	$L__BB0_487;
	shl.b64 	%rd1903, %rd2402, 4;
	cvt.u64.u32 	%rd1904, %r285;
	add.s64 	%rd2402, %rd1903, %rd1904;
	mov.u32 	%r2839, %r281;
$L__BB0_487:
	add.s64 	%rd2392, %rd292, 1;
	ld.const.u8 	%rs1081, [%rd292+1];
	setp.eq.s16 	%p1028, %rs1081, 0;
	@%p1028 bra 	$L__BB0_490;
	bra.uni 	$L__BB0_483;
$L__BB0_488:
	mov.b32 	%r2838, 0;
	mov.b64 	%rd2402, 0;
	mov.u32 	%r2839, %r2838;
	bra.uni 	$L__BB0_490;
$L__BB0_489:
	mov.b32 	%r2838, 0;
	mov.b64 	%rd2402, 0;
	mov.u32 	%r2839, %r2838;
$L__BB0_490:
	setp.eq.s16 	%p1034, %rs1098, 48;
	setp.eq.s32 	%p1035, %r2838, 0;
	setp.eq.s32 	%p1036, %r2839, 0;
	cvt.u32.u64 	%r2310, %rd2402;
	and.b32  	%r2311, %r2310, 4194303;
	or.b32  	%r2312, %r2311, 2143289344;
	selp.b32 	%r2313, %r2312, 2147483647, %p1035;
	selp.b32 	%r2314, %r2313, 2143289344, %p1036;
	st.global.u32 	[%rd7+8], %r2314;
	@%p1034 bra 	$L__BB0_499;
	setp.eq.s16 	%p1037, %rs1098, 0;
	mov.b32 	%r2850, 0;
	mov.b64 	%rd2414, 0;
	mov.u32 	%r2851, %r2850;
	@%p1037 bra 	$L__BB0_518;
	mov.b64 	%rd2414, 0;
	mov.u64 	%rd2411, type;
	mov.b32 	%r2846, 0;
	mov.u16 	%rs1086, %rs1098;
	mov.u32 	%r2850, %r2846;
$L__BB0_493:
	setp.gt.u64 	%p1038, %rd2414, 1844674407370955161;
	@%p1038 bra 	$L__BB0_495;
	setp.ne.s64 	%p1039, %rd2414, 1844674407370955161;
	cvt.s16.s8 	%rs879, %rs1086;
	setp.lt.s16 	%p1040, %rs879, 54;
	or.pred  	%p1041, %p1039, %p1040;
	@%p1041 bra 	$L__BB0_496;
$L__BB0_495:
	mov.b32 	%r2850, 1;
$L__BB0_496:
	add.s16 	%rs142, %rs1086, -48;
	and.b16  	%rs880, %rs142, 255;
	setp.gt.u16 	%p1042, %rs880, 9;
	mov.b32 	%r2851, 1;
	@%p1042 bra 	$L__BB0_498;
	cvt.u64.u16 	%rd1917, %rs142;
	and.b64  	%rd1918, %rd1917, 255;
	mad.lo.s64 	%rd2414, %rd2414, 10, %rd1918;
	mov.u32 	%r2851, %r2846;
$L__BB0_498:
	add.s64 	%rd330, %rd2411, 1;
	ld.const.u8 	%rs1086, [%rd2411+1];
	setp.eq.s16 	%p1043, %rs1086, 0;
	mov.u32 	%r2846, %r2851;
	mov.u64 	%rd2411, %rd330;
	@%p1043 bra 	$L__BB0_518;
	bra.uni 	$L__BB0_493;
$L__BB0_499:
	ld.const.u8 	%rs881, [type+1];
	or.b16  	%rs882, %rs881, 32;
	setp.eq.s16 	%p1044, %rs882, 120;
	@%p1044 bra 	$L__BB0_507;
	mov.u64 	%rd1928, type;
	add.s64 	%rd2407, %rd1928, 1;
$L__BB0_501:
	mov.u64 	%rd2408, %rd2407;
	ld.const.u8 	%rs1085, [%rd2408];
	add.s64 	%rd2407, %rd2408, 1;
	setp.eq.s16 	%p1052, %rs1085, 48;
	@%p1052 bra 	$L__BB0_501;
	setp.eq.s16 	%p1053, %rs1085, 0;
	@%p1053 bra 	$L__BB0_516;
	mov.b64 	%rd2414, 0;
	mov.b32 	%r2843, 0;
	mov.u32 	%r2850, %r2843;
$L__BB0_504:
	setp.gt.u64 	%p1054, %rd2414, 2305843009213693951;
	selp.b32 	%r2850, 1, %r2850, %p1054;
	and.b16  	%rs888, %rs1085, 248;
	setp.ne.s16 	%p1055, %rs888, 48;
	mov.b32 	%r2851, 1;
	@%p1055 bra 	$L__BB0_506;
	shl.b64 	%rd1931, %rd2414, 3;
	cvt.u64.u16 	%rd1932, %rs1085;
	and.b64  	%rd1933, %rd1932, 7;
	or.b64  	%rd2414, %rd1931, %rd1933;
	mov.u32 	%r2851, %r2843;
$L__BB0_506:
	add.s64 	%rd325, %rd2408, 1;
	ld.const.u8 	%rs1085, [%rd2408+1];
	setp.eq.s16 	%p1056, %rs1085, 0;
	mov.u32 	%r2843, %r2851;
	mov.u64 	%rd2408, %rd325;
	@%p1056 bra 	$L__BB0_518;
	bra.uni 	$L__BB0_504;
$L__BB0_507:
	mov.u64 	%rd1920, type;
	add.s64 	%rd2403, %rd1920, 2;
$L__BB0_508:
	mov.u64 	%rd2404, %rd2403;
	ld.const.u8 	%rs1084, [%rd2404];
	add.s64 	%rd2403, %rd2404, 1;
	setp.eq.s16 	%p1045, %rs1084, 48;
	@%p1045 bra 	$L__BB0_508;
	setp.eq.s16 	%p1046, %rs1084, 0;
	@%p1046 bra 	$L__BB0_517;
	mov.b64 	%rd2414, 0;
	mov.b32 	%r2851, 0;
	mov.u32 	%r2850, %r2851;
$L__BB0_511:
	mov.u64 	%rd313, %rd2404;
	mov.u32 	%r297, %r2851;
	setp.gt.u64 	%p1047, %rd2414, 1152921504606846975;
	selp.b32 	%r2850, 1, %r2850, %p1047;
	cvt.u32.u16 	%r2321, %rs1084;
	add.s16 	%rs884, %rs1084, -65;
	and.b16  	%rs885, %rs884, 255;
	setp.lt.u16 	%p1048, %rs885, 6;
	add.s16 	%rs886, %rs1084, 32;
	cvt.u32.u16 	%r2322, %rs886;
	and.b32  	%r2323, %r2322, 255;
	cvt.s32.s8 	%r2324, %r2321;
	selp.b32 	%r300, %r2323, %r2324, %p1048;
	add.s32 	%r2325, %r300, -97;
	setp.gt.u32 	%p1049, %r2325, 5;
	@%p1049 bra 	$L__BB0_513;
	add.s32 	%r2327, %r300, -87;
	shl.b64 	%rd1925, %rd2414, 4;
	cvt.u64.u32 	%rd1926, %r2327;
	add.s64 	%rd2414, %rd1925, %rd1926;
	mov.u32 	%r2851, %r297;
	bra.uni 	$L__BB0_515;
$L__BB0_513:
	add.s32 	%r301, %r300, -48;
	setp.gt.u32 	%p1050, %r301, 9;
	mov.b32 	%r2851, 1;
	@%p1050 bra 	$L__BB0_515;
	shl.b64 	%rd1923, %rd2414, 4;
	cvt.u64.u32 	%rd1924, %r301;
	add.s64 	%rd2414, %rd1923, %rd1924;
	mov.u32 	%r2851, %r297;
$L__BB0_515:
	add.s64 	%rd2404, %rd313, 1;
	ld.const.u8 	%rs1084, [%rd313+1];
	setp.eq.s16 	%p1051, %rs1084, 0;
	@%p1051 bra 	$L__BB0_518;
	bra.uni 	$L__BB0_511;
$L__BB0_516:
	mov.b32 	%r2850, 0;
	mov.b64 	%rd2414, 0;
	mov.u32 	%r2851, %r2850;
	bra.uni 	$L__BB0_518;
$L__BB0_517:
	mov.b32 	%r2850, 0;
	mov.b64 	%rd2414, 0;
	mov.u32 	%r2851, %r2850;
$L__BB0_518:
	setp.eq.s16 	%p1057, %rs1098, 48;
	setp.eq.s32 	%p1058, %r2850, 0;
	setp.eq.s32 	%p1059, %r2851, 0;
	cvt.u32.u64 	%r2331, %rd2414;
	and.b32  	%r2332, %r2331, 4194303;
	or.b32  	%r2333, %r2332, 2143289344;
	selp.b32 	%r2334, %r2333, 2147483647, %p1058;
	selp.b32 	%r2335, %r2334, 2143289344, %p1059;
	st.global.u32 	[%rd8], %r2335;
	@%p1057 bra 	$L__BB0_527;
	setp.eq.s16 	%p1060, %rs1098, 0;
	mov.b32 	%r2862, 0;
	mov.b64 	%rd2426, 0;
	mov.u32 	%r2863, %r2862;
	@%p1060 bra 	$L__BB0_546;
	mov.b64 	%rd2426, 0;
	mov.u64 	%rd2423, type;
	mov.b32 	%r2858, 0;
	mov.u16 	%rs1089, %rs1098;
	mov.u32 	%r2862, %r2858;
$L__BB0_521:
	setp.gt.u64 	%p1061, %rd2426, 1844674407370955161;
	@%p1061 bra 	$L__BB0_523;
	setp.ne.s64 	%p1062, %rd2426, 1844674407370955161;
	cvt.s16.s8 	%rs889, %rs1089;
	setp.lt.s16 	%p1063, %rs889, 54;
	or.pred  	%p1064, %p1062, %p1063;
	@%p1064 bra 	$L__BB0_524;
$L__BB0_523:
	mov.b32 	%r2862, 1;
$L__BB0_524:
	add.s16 	%rs151, %rs1089, -48;
	and.b16  	%rs890, %rs151, 255;
	setp.gt.u16 	%p1065, %rs890, 9;
	mov.b32 	%r2863, 1;
	@%p1065 bra 	$L__BB0_526;
	cvt.u64.u16 	%rd1937, %rs151;
	and.b64  	%rd1938, %rd1937, 255;
	mad.lo.s64 	%rd2426, %rd2426, 10, %rd1938;
	mov.u32 	%r2863, %r2858;
$L__BB0_526:
	add.s64 	%rd351, %rd2423, 1;
	ld.const.u8 	%rs1089, [%rd2423+1];
	setp.eq.s16 	%p1066, %rs1089, 0;
	mov.u32 	%r2858, %r2863;
	mov.u64 	%rd2423, %rd351;
	@%p1066 bra 	$L__BB0_546;
	bra.uni 	$L__BB0_521;
$L__BB0_527:
	ld.const.u8 	%rs891, [type+1];
	or.b16  	%rs892, %rs891, 32;
	setp.eq.s16 	%p1067, %rs892, 120;
	@%p1067 bra 	$L__BB0_535;
	mov.u64 	%rd1948, type;
	add.s64 	%rd2419, %rd1948, 1;
$L__BB0_529:
	mov.u64 	%rd2420, %rd2419;
	ld.const.u8 	%rs1088, [%rd2420];
	add.s64 	%rd2419, %rd2420, 1;
	setp.eq.s16 	%p1075, %rs1088, 48;
	@%p1075 bra 	$L__BB0_529;
	setp.eq.s16 	%p1076, %rs1088, 0;
	@%p1076 bra 	$L__BB0_544;
	mov.b64 	%rd2426, 0;
	mov.b32 	%r2855, 0;
	mov.u32 	%r2862, %r2855;
$L__BB0_532:
	setp.gt.u64 	%p1077, %rd2426, 2305843009213693951;
	selp.b32 	%r2862, 1, %r2862, %p1077;
	and.b16  	%rs898, %rs1088, 248;
	setp.ne.s16 	%p1078, %rs898, 48;
	mov.b32 	%r2863, 1;
	@%p1078 bra 	$L__BB0_534;
	shl.b64 	%rd1951, %rd2426, 3;
	cvt.u64.u16 	%rd1952, %rs1088;
	and.b64  	%rd1953, %rd1952, 7;
	or.b64  	%rd2426, %rd1951, %rd1953;
	mov.u32 	%r2863, %r2855;
$L__BB0_534:
	add.s64 	%rd346, %rd2420, 1;
	ld.const.u8 	%rs1088, [%rd2420+1];
	setp.eq.s16 	%p1079, %rs1088, 0;
	mov.u32 	%r2855, %r2863;
	mov.u64 	%rd2420, %rd346;
	@%p1079 bra 	$L__BB0_546;
	bra.uni 	$L__BB0_532;
$L__BB0_535:
	mov.u64 	%rd1940, type;
	add.s64 	%rd2415, %rd1940, 2;
$L__BB0_536:
	mov.u64 	%rd2416, %rd2415;
	ld.const.u8 	%rs1087, [%rd2416];
	add.s64 	%rd2415, %rd2416, 1;
	setp.eq.s16 	%p1068, %rs1087, 48;
	@%p1068 bra 	$L__BB0_536;
	setp.eq.s16 	%p1069, %rs1087, 0;
	@%p1069 bra 	$L__BB0_545;
	mov.b64 	%rd2426, 0;
	mov.b32 	%r2863, 0;
	mov.u32 	%r2862, %r2863;
$L__BB0_539:
	mov.u64 	%rd334, %rd2416;
	mov.u32 	%r313, %r2863;
	setp.gt.u64 	%p1070, %rd2426, 1152921504606846975;
	selp.b32 	%r2862, 1, %r2862, %p1070;
	cvt.u32.u16 	%r2342, %rs1087;
	add.s16 	%rs894, %rs1087, -65;
	and.b16  	%rs895, %rs894, 255;
	setp.lt.u16 	%p1071, %rs895, 6;
	add.s16 	%rs896, %rs1087, 32;
	cvt.u32.u16 	%r2343, %rs896;
	and.b32  	%r2344, %r2343, 255;
	cvt.s32.s8 	%r2345, %r2342;
	selp.b32 	%r316, %r2344, %r2345, %p1071;
	add.s32 	%r2346, %r316, -97;
	setp.gt.u32 	%p1072, %r2346, 5;
	@%p1072 bra 	$L__BB0_541;
	add.s32 	%r2348, %r316, -87;
	shl.b64 	%rd1945, %rd2426, 4;
	cvt.u64.u32 	%rd1946, %r2348;
	add.s64 	%rd2426, %rd1945, %rd1946;
	mov.u32 	%r2863, %r313;
	bra.uni 	$L__BB0_543;
$L__BB0_541:
	add.s32 	%r317, %r316, -48;
	setp.gt.u32 	%p1073, %r317, 9;
	mov.b32 	%r2863, 1;
	@%p1073 bra 	$L__BB0_543;
	shl.b64 	%rd1943, %rd2426, 4;
	cvt.u64.u32 	%rd1944, %r317;
	add.s64 	%rd2426, %rd1943, %rd1944;
	mov.u32 	%r2863, %r313;
$L__BB0_543:
	add.s64 	%rd2416, %rd334, 1;
	ld.const.u8 	%rs1087, [%rd334+1];
	setp.eq.s16 	%p1074, %rs1087, 0;
	@%p1074 bra 	$L__BB0_546;
	bra.uni 	$L__BB0_539;
$L__BB0_544:
	mov.b32 	%r2862, 0;
	mov.b64 	%rd2426, 0;
	mov.u32 	%r2863, %r2862;
	bra.uni 	$L__BB0_546;
$L__BB0_545:
	mov.b32 	%r2862, 0;
	mov.b64 	%rd2426, 0;
	mov.u32 	%r2863, %r2862;
$L__BB0_546:
	setp.eq.s16 	%p1080, %rs1098, 48;
	setp.eq.s32 	%p1081, %r2862, 0;
	setp.eq.s32 	%p1082, %r2863, 0;
	cvt.u32.u64 	%r2352, %rd2426;
	and.b32  	%r2353, %r2352, 4194303;
	or.b32  	%r2354, %r2353, 2143289344;
	selp.b32 	%r2355, %r2354, 2147483647, %p1081;
	selp.b32 	%r2356, %r2355, 2143289344, %p1082;
	st.global.u32 	[%rd8+4], %r2356;
	@%p1080 bra 	$L__BB0_555;
	setp.eq.s16 	%p1083, %rs1098, 0;
	mov.b32 	%r2874, 0;
	mov.b64 	%rd2438, 0;
	mov.u32 	%r2875, %r2874;
	@%p1083 bra 	$L__BB0_574;
	mov.b64 	%rd2438, 0;
	mov.u64 	%rd2435, type;
	mov.b32 	%r2870, 0;
	mov.u16 	%rs1092, %rs1098;
	mov.u32 	%r2874, %r2870;
$L__BB0_549:
	setp.gt.u64 	%p1084, %rd2438, 1844674407370955161;
	@%p1084 bra 	$L__BB0_551;
	setp.ne.s64 	%p1085, %rd2438, 1844674407370955161;
	cvt.s16.s8 	%rs899, %rs1092;
	setp.lt.s16 	%p1086, %rs899, 54;
	or.pred  	%p1087, %p1085, %p1086;
	@%p1087 bra 	$L__BB0_552;
$L__BB0_551:
	mov.b32 	%r2874, 1;
$L__BB0_552:
	add.s16 	%rs160, %rs1092, -48;
	and.b16  	%rs900, %rs160, 255;
	setp.gt.u16 	%p1088, %rs900, 9;
	mov.b32 	%r2875, 1;
	@%p1088 bra 	$L__BB0_554;
	cvt.u64.u16 	%rd1957, %rs160;
	and.b64  	%rd1958, %rd1957, 255;
	mad.lo.s64 	%rd2438, %rd2438, 10, %rd1958;
	mov.u32 	%r2875, %r2870;
$L__BB0_554:
	add.s64 	%rd372, %rd2435, 1;
	ld.const.u8 	%rs1092, [%rd2435+1];
	setp.eq.s16 	%p1089, %rs1092, 0;
	mov.u32 	%r2870, %r2875;
	mov.u64 	%rd2435, %rd372;
	@%p1089 bra 	$L__BB0_574;
	bra.uni 	$L__BB0_549;
$L__BB0_555:
	ld.const.u8 	%rs901, [type+1];
	or.b16  	%rs902, %rs901, 32;
	setp.eq.s16 	%p1090, %rs902, 120;
	@%p1090 bra 	$L__BB0_563;
	mov.u64 	%rd1968, type;
	add.s64 	%rd2431, %rd1968, 1;
$L__BB0_557:
	mov.u64 	%rd2432, %rd2431;
	ld.const.u8 	%rs1091, [%rd2432];
	add.s64 	%rd2431, %rd2432, 1;
	setp.eq.s16 	%p1098, %rs1091, 48;
	@%p1098 bra 	$L__BB0_557;
	setp.eq.s16 	%p1099, %rs1091, 0;
	@%p1099 bra 	$L__BB0_572;
	mov.b64 	%rd2438, 0;
	mov.b32 	%r2867, 0;
	mov.u32 	%r2874, %r2867;
$L__BB0_560:
	setp.gt.u64 	%p1100, %rd2438, 2305843009213693951;
	selp.b32 	%r2874, 1, %r2874, %p1100;
	and.b16  	%rs908, %rs1091, 248;
	setp.ne.s16 	%p1101, %rs908, 48;
	mov.b32 	%r2875, 1;
	@%p1101 bra 	$L__BB0_562;
	shl.b64 	%rd1971, %rd2438, 3;
	cvt.u64.u16 	%rd1972, %rs1091;
	and.b64  	%rd1973, %rd1972, 7;
	or.b64  	%rd2438, %rd1971, %rd1973;
	mov.u32 	%r2875, %r2867;
$L__BB0_562:
	add.s64 	%rd367, %rd2432, 1;
	ld.const.u8 	%rs1091, [%rd2432+1];
	setp.eq.s16 	%p1102, %rs1091, 0;
	mov.u32 	%r2867, %r2875;
	mov.u64 	%rd2432, %rd367;
	@%p1102 bra 	$L__BB0_574;
	bra.uni 	$L__BB0_560;
$L__BB0_563:
	mov.u64 	%rd1960, type;
	add.s64 	%rd2427, %rd1960, 2;
$L__BB0_564:
	mov.u64 	%rd2428, %rd2427;
	ld.const.u8 	%rs1090, [%rd2428];
	add.s64 	%rd2427, %rd2428, 1;
	setp.eq.s16 	%p1091, %rs1090, 48;
	@%p1091 bra 	$L__BB0_564;
	setp.eq.s16 	%p1092, %rs1090, 0;
	@%p1092 bra 	$L__BB0_573;
	mov.b64 	%rd2438, 0;
	mov.b32 	%r2875, 0;
	mov.u32 	%r2874, %r2875;
$L__BB0_567:
	mov.u64 	%rd355, %rd2428;
	mov.u32 	%r329, %r2875;
	setp.gt.u64 	%p1093, %rd2438, 1152921504606846975;
	selp.b32 	%r2874, 1, %r2874, %p1093;
	cvt.u32.u16 	%r2363, %rs1090;
	add.s16 	%rs904, %rs1090, -65;
	and.b16  	%rs905, %rs904, 255;
	setp.lt.u16 	%p1094, %rs905, 6;
	add.s16 	%rs906, %rs1090, 32;
	cvt.u32.u16 	%r2364, %rs906;
	and.b32  	%r2365, %r2364, 255;
	cvt.s32.s8 	%r2366, %r2363;
	selp.b32 	%r332, %r2365, %r2366, %p1094;
	add.s32 	%r2367, %r332, -97;
	setp.gt.u32 	%p1095, %r2367, 5;
	@%p1095 bra 	$L__BB0_569;
	add.s32 	%r2369, %r332, -87;
	shl.b64 	%rd1965, %rd2438, 4;
	cvt.u64.u32 	%rd1966, %r2369;
	add.s64 	%rd2438, %rd1965, %rd1966;
	mov.u32 	%r2875, %r329;
	bra.uni 	$L__BB0_571;
$L__BB0_569:
	add.s32 	%r333, %r332, -48;
	setp.gt.u32 	%p1096, %r333, 9;
	mov.b32 	%r2875, 1;
	@%p1096 bra 	$L__BB0_571;
	shl.b64 	%rd1963, %rd2438, 4;
	cvt.u64.u32 	%rd1964, %r333;
	add.s64 	%rd2438, %rd1963, %rd1964;
	mov.u32 	%r2875, %r329;
$L__BB0_571:
	add.s64 	%rd2428, %rd355, 1;
	ld.const.u8 	%rs1090, [%rd355+1];
	setp.eq.s16 	%p1097, %rs1090, 0;
	@%p1097 bra 	$L__BB0_574;
	bra.uni 	$L__BB0_567;
$L__BB0_572:
	mov.b32 	%r2874, 0;
	mov.b64 	%rd2438, 0;
	mov.u32 	%r2875, %r2874;
	bra.uni 	$L__BB0_574;
$L__BB0_573:
	mov.b32 	%r2874, 0;
	mov.b64 	%rd2438, 0;
	mov.u32 	%r2875, %r2874;
$L__BB0_574:
	setp.eq.s16 	%p1103, %rs1098, 48;
	setp.eq.s32 	%p1104, %r2874, 0;
	setp.eq.s32 	%p1105, %r2875, 0;
	cvt.u32.u64 	%r2373, %rd2438;
	and.b32  	%r2374, %r2373, 4194303;
	or.b32  	%r2375, %r2374, 2143289344;
	selp.b32 	%r2376, %r2375, 2147483647, %p1104;
	selp.b32 	%r2377, %r2376, 2143289344, %p1105;
	st.global.u32 	[%rd8+8], %r2377;
	@%p1103 bra 	$L__BB0_583;
	setp.eq.s16 	%p1106, %rs1098, 0;
	mov.b32 	%r2886, 0;
	mov.b64 	%rd2450, 0;
	mov.u32 	%r2887, %r2886;
	@%p1106 bra 	$L__BB0_602;
	mov.b64 	%rd2450, 0;
	mov.u64 	%rd2447, type;
	mov.b32 	%r2882, 0;
	mov.u16 	%rs1095, %rs1098;
	mov.u32 	%r2886, %r2882;
$L__BB0_577:
	setp.gt.u64 	%p1107, %rd2450, 1844674407370955161;
	@%p1107 bra 	$L__BB0_579;
	setp.ne.s64 	%p1108, %rd2450, 1844674407370955161;
	cvt.s16.s8 	%rs909, %rs1095;
	setp.lt.s16 	%p1109, %rs909, 54;
	or.pred  	%p1110, %p1108, %p1109;
	@%p1110 bra 	$L__BB0_580;
$L__BB0_579:
	mov.b32 	%r2886, 1;
$L__BB0_580:
	add.s16 	%rs169, %rs1095, -48;
	and.b16  	%rs910, %rs169, 255;
	setp.gt.u16 	%p1111, %rs910, 9;
	mov.b32 	%r2887, 1;
	@%p1111 bra 	$L__BB0_582;
	cvt.u64.u16 	%rd1977, %rs169;
	and.b64  	%rd1978, %rd1977, 255;
	mad.lo.s64 	%rd2450, %rd2450, 10, %rd1978;
	mov.u32 	%r2887, %r2882;
$L__BB0_582:
	add.s64 	%rd393, %rd2447, 1;
	ld.const.u8 	%rs1095, [%rd2447+1];
	setp.eq.s16 	%p1112, %rs1095, 0;
	mov.u32 	%r2882, %r2887;
	mov.u64 	%rd2447, %rd393;
	@%p1112 bra 	$L__BB0_602;
	bra.uni 	$L__BB0_577;
$L__BB0_583:
	ld.const.u8 	%rs911, [type+1];
	or.b16  	%rs912, %rs911, 32;
	setp.eq.s16 	%p1113, %rs912, 120;
	@%p1113 bra 	$L__BB0_591;
	mov.u64 	%rd1988, type;
	add.s64 	%rd2443, %rd1988, 1;
$L__BB0_585:
	mov.u64 	%rd2444, %rd2443;
	ld.const.u8 	%rs1094, [%rd2444];
	add.s64 	%rd2443, %rd2444, 1;
	setp.eq.s16 	%p1121, %rs1094, 48;
	@%p1121 bra 	$L__BB0_585;
	setp.eq.s16 	%p1122, %rs1094, 0;
	@%p1122 bra 	$L__BB0_600;
	mov.b64 	%rd2450, 0;
	mov.b32 	%r2879, 0;
	mov.u32 	%r2886, %r2879;
$L__BB0_588:
	setp.gt.u64 	%p1123, %rd2450, 2305843009213693951;
	selp.b32 	%r2886, 1, %r2886, %p1123;
	and.b16  	%rs918, %rs1094, 248;
	setp.ne.s16 	%p1124, %rs918, 48;
	mov.b32 	%r2887, 1;
	@%p1124 bra 	$L__BB0_590;
	shl.b64 	%rd1991, %rd2450, 3;
	cvt.u64.u16 	%rd1992, %rs1094;
	and.b64  	%rd1993, %rd1992, 7;
	or.b64  	%rd2450, %rd1991, %rd1993;
	mov.u32 	%r2887, %r2879;
$L__BB0_590:
	add.s64 	%rd388, %rd2444, 1;
	ld.const.u8 	%rs1094, [%rd2444+1];
	setp.eq.s16 	%p1125, %rs1094, 0;
	mov.u32 	%r2879, %r2887;
	mov.u64 	%rd2444, %rd388;
	@%p1125 bra 	$L__BB0_602;
	bra.uni 	$L__BB0_588;
$L__BB0_591:
	mov.u64 	%rd1980, type;
	add.s64 	%rd2439, %rd1980, 2;
$L__BB0_592:
	mov.u64 	%rd2440, %rd2439;
	ld.const.u8 	%rs1093, [%rd2440];
	add.s64 	%rd2439, %rd2440, 1;
	setp.eq.s16 	%p1114, %rs1093, 48;
	@%p1114 bra 	$L__BB0_592;
	setp.eq.s16 	%p1115, %rs1093, 0;
	@%p1115 bra 	$L__BB0_601;
	mov.b64 	%rd2450, 0;
	mov.b32 	%r2887, 0;
	mov.u32 	%r2886, %r2887;
$L__BB0_595:
	mov.u64 	%rd376, %rd2440;
	mov.u32 	%r345, %r2887;
	setp.gt.u64 	%p1116, %rd2450, 1152921504606846975;
	selp.b32 	%r2886, 1, %r2886, %p1116;
	cvt.u32.u16 	%r2384, %rs1093;
	add.s16 	%rs914, %rs1093, -65;
	and.b16  	%rs915, %rs914, 255;
	setp.lt.u16 	%p1117, %rs915, 6;
	add.s16 	%rs916, %rs1093, 32;
	cvt.u32.u16 	%r2385, %rs916;
	and.b32  	%r2386, %r2385, 255;
	cvt.s32.s8 	%r2387, %r2384;
	selp.b32 	%r348, %r2386, %r2387, %p1117;
	add.s32 	%r2388, %r348, -97;
	setp.gt.u32 	%p1118, %r2388, 5;
	@%p1118 bra 	$L__BB0_597;
	add.s32 	%r2390, %r348, -87;
	shl.b64 	%rd1985, %rd2450, 4;
	cvt.u64.u32 	%rd1986, %r2390;
	add.s64 	%rd2450, %rd1985, %rd1986;
	mov.u32 	%r2887, %r345;
	bra.uni 	$L__BB0_599;
$L__BB0_597:
	add.s32 	%r349, %r348, -48;
	setp.gt.u32 	%p1119, %r349, 9;
	mov.b32 	%r2887, 1;
	@%p1119 bra 	$L__BB0_599;
	shl.b64 	%rd1983, %rd2450, 4;
	cvt.u64.u32 	%rd1984, %r349;
	add.s64 	%rd2450, %rd1983, %rd1984;
	mov.u32 	%r2887, %r345;
$L__BB0_599:
	add.s64 	%rd2440, %rd376, 1;
	ld.const.u8 	%rs1093, [%rd376+1];
	setp.eq.s16 	%p1120, %rs1093, 0;
	@%p1120 bra 	$L__BB0_602;
	bra.uni 	$L__BB0_595;
$L__BB0_600:
	mov.b32 	%r2886, 0;
	mov.b64 	%rd2450, 0;
	mov.u32 	%r2887, %r2886;
	bra.uni 	$L__BB0_602;
$L__BB0_601:
	mov.b32 	%r2886, 0;
	mov.b64 	%rd2450, 0;
	mov.u32 	%r2887, %r2886;
$L__BB0_602:
	setp.eq.s16 	%p1126, %rs1098, 48;
	setp.eq.s32 	%p1127, %r2886, 0;
	setp.eq.s32 	%p1128, %r2887, 0;
	cvt.u32.u64 	%r2394, %rd2450;
	and.b32  	%r2395, %r2394, 4194303;
	or.b32  	%r2396, %r2395, 2143289344;
	selp.b32 	%r2397, %r2396, 2147483647, %p1127;
	selp.b32 	%r2398, %r2397, 2143289344, %p1128;
	st.global.u32 	[%rd6], %r2398;
	@%p1126 bra 	$L__BB0_611;
	setp.eq.s16 	%p1129, %rs1098, 0;
	mov.b32 	%r2898, 0;
	mov.b64 	%rd2462, 0;
	mov.u32 	%r2899, %r2898;
	@%p1129 bra 	$L__BB0_630;
	mov.b64 	%rd2462, 0;
	mov.u64 	%rd2459, type;
	mov.b32 	%r2894, 0;
	mov.u32 	%r2898, %r2894;
$L__BB0_605:
	setp.gt.u64 	%p1130, %rd2462, 1844674407370955161;
	@%p1130 bra 	$L__BB0_607;
	setp.ne.s64 	%p1131, %rd2462, 1844674407370955161;
	cvt.s16.s8 	%rs919, %rs1098;
	setp.lt.s16 	%p1132, %rs919, 54;
	or.pred  	%p1133, %p1131, %p1132;
	@%p1133 bra 	$L__BB0_608;
$L__BB0_607:
	mov.b32 	%r2898, 1;
$L__BB0_608:
	add.s16 	%rs178, %rs1098, -48;
	and.b16  	%rs920, %rs178, 255;
	setp.gt.u16 	%p1134, %rs920, 9;
	mov.b32 	%r2899, 1;
	@%p1134 bra 	$L__BB0_610;
	cvt.u64.u16 	%rd1997, %rs178;
	and.b64  	%rd1998, %rd1997, 255;
	mad.lo.s64 	%rd2462, %rd2462, 10, %rd1998;
	mov.u32 	%r2899, %r2894;
$L__BB0_610:
	add.s64 	%rd414, %rd2459, 1;
	ld.const.u8 	%rs1098, [%rd2459+1];
	setp.eq.s16 	%p1135, %rs1098, 0;
	mov.u32 	%r2894, %r2899;
	mov.u64 	%rd2459, %rd414;
	@%p1135 bra 	$L__BB0_630;
	bra.uni 	$L__BB0_605;
$L__BB0_611:
	ld.const.u8 	%rs921, [type+1];
	or.b16  	%rs922, %rs921, 32;
	setp.eq.s16 	%p1136, %rs922, 120;
	@%p1136 bra 	$L__BB0_619;
	mov.u64 	%rd2008, type;
	add.s64 	%rd2455, %rd2008, 1;
$L__BB0_613:
	mov.u64 	%rd2456, %rd2455;
	ld.const.u8 	%rs1097, [%rd2456];
	add.s64 	%rd2455, %rd2456, 1;
	setp.eq.s16 	%p1144, %rs1097, 48;
	@%p1144 bra 	$L__BB0_613;
	setp.eq.s16 	%p1145, %rs1097, 0;
	@%p1145 bra 	$L__BB0_628;
	mov.b64 	%rd2462, 0;
	mov.b32 	%r2891, 0;
	mov.u32 	%r2898, %r2891;
$L__BB0_616:
	setp.gt.u64 	%p1146, %rd2462, 2305843009213693951;
	selp.b32 	%r2898, 1, %r2898, %p1146;
	and.b16  	%rs928, %rs1097, 248;
	setp.ne.s16 	%p1147, %rs928, 48;
	mov.b32 	%r2899, 1;
	@%p1147 bra 	$L__BB0_618;
	shl.b64 	%rd2011, %rd2462, 3;
	cvt.u64.u16 	%rd2012, %rs1097;
	and.b64  	%rd2013, %rd2012, 7;
	or.b64  	%rd2462, %rd2011, %rd2013;
	mov.u32 	%r2899, %r2891;
$L__BB0_618:
	add.s64 	%rd409, %rd2456, 1;
	ld.const.u8 	%rs1097, [%rd2456+1];
	setp.eq.s16 	%p1148, %rs1097, 0;
	mov.u32 	%r2891, %r2899;
	mov.u64 	%rd2456, %rd409;
	@%p1148 bra 	$L__BB0_630;
	bra.uni 	$L__BB0_616;
$L__BB0_619:
	mov.u64 	%rd2000, type;
	add.s64 	%rd2451, %rd2000, 2;
$L__BB0_620:
	mov.u64 	%rd2452, %rd2451;
	ld.const.u8 	%rs1096, [%rd2452];
	add.s64 	%rd2451, %rd2452, 1;
	setp.eq.s16 	%p1137, %rs1096, 48;
	@%p1137 bra 	$L__BB0_620;
	setp.eq.s16 	%p1138, %rs1096, 0;
	@%p1138 bra 	$L__BB0_629;
	mov.b64 	%rd2462, 0;
	mov.b32 	%r2899, 0;
	mov.u32 	%r2898, %r2899;
$L__BB0_623:
	mov.u64 	%rd397, %rd2452;
	mov.u32 	%r361, %r2899;
	setp.gt.u64 	%p1139, %rd2462, 1152921504606846975;
	selp.b32 	%r2898, 1, %r2898, %p1139;
	cvt.u32.u16 	%r2405, %rs1096;
	add.s16 	%rs924, %rs1096, -65;
	and.b16  	%rs925, %rs924, 255;
	setp.lt.u16 	%p1140, %rs925, 6;
	add.s16 	%rs926, %rs1096, 32;
	cvt.u32.u16 	%r2406, %rs926;
	and.b32  	%r2407, %r2406, 255;
	cvt.s32.s8 	%r2408, %r2405;
	selp.b32 	%r364, %r2407, %r2408, %p1140;
	add.s32 	%r2409, %r364, -97;
	setp.gt.u32 	%p1141, %r2409, 5;
	@%p1141 bra 	$L__BB0_625;
	add.s32 	%r2411, %r364, -87;
	shl.b64 	%rd2005, %rd2462, 4;
	cvt.u64.u32 	%rd2006, %r2411;
	add.s64 	%rd2462, %rd2005, %rd2006;
	mov.u32 	%r2899, %r361;
	bra.uni 	$L__BB0_627;
$L__BB0_625:
	add.s32 	%r365, %r364, -48;
	setp.gt.u32 	%p1142, %r365, 9;
	mov.b32 	%r2899, 1;
	@%p1142 bra 	$L__BB0_627;
	shl.b64 	%rd2003, %rd2462, 4;
	cvt.u64.u32 	%rd2004, %r365;
	add.s64 	%rd2462, %rd2003, %rd2004;
	mov.u32 	%r2899, %r361;
$L__BB0_627:
	add.s64 	%rd2452, %rd397, 1;
	ld.const.u8 	%rs1096, [%rd397+1];
	setp.eq.s16 	%p1143, %rs1096, 0;
	@%p1143 bra 	$L__BB0_630;
	bra.uni 	$L__BB0_623;
$L__BB0_628:
	mov.b32 	%r2898, 0;
	mov.b64 	%rd2462, 0;
	mov.u32 	%r2899, %r2898;
	bra.uni 	$L__BB0_630;
$L__BB0_629:
	mov.b32 	%r2898, 0;
	mov.b64 	%rd2462, 0;
	mov.u32 	%r2899, %r2898;
$L__BB0_630:
	setp.eq.s32 	%p1149, %r2898, 0;
	setp.eq.s32 	%p1150, %r2899, 0;
	cvt.u32.u64 	%r2415, %rd2462;
	and.b32  	%r2416, %r2415, 4194303;
	or.b32  	%r2417, %r2416, 2143289344;
	selp.b32 	%r2418, %r2417, 2147483647, %p1149;
	selp.b32 	%r2419, %r2418, 2143289344, %p1150;
	st.global.u32 	[%rd10], %r2419;
	bra.uni 	$L__BB0_1664;
$L__BB0_631:
	setp.leu.f32 	%p119, %f128, 0f00000000;
	@%p119 bra 	$L__BB0_889;
	setp.ne.s32 	%p120, %r200, %r41;
	@%p120 bra 	$L__BB0_663;
	setp.eq.s16 	%p943, %rs492, 0;
	@%p943 bra 	$L__BB0_1664;
	ld.global.f32 	%f1135, [%rd8];
	ld.global.f32 	%f1136, [%rd8+4];
	ld.global.f32 	%f1137, [%rd16+-108];
	ld.global.f32 	%f1138, [%rd16+-96];
	mul.f32 	%f1139, %f1136, %f1138;
	fma.rn.f32 	%f1140, %f1135, %f1137, %f1139;
	ld.global.f32 	%f1141, [%rd16+-84];
	fma.rn.f32 	%f1142, %f128, %f1141, %f1140;
	st.global.f32 	[%rd8], %f1142;
	ld.global.f32 	%f1143, [%rd16+-104];
	ld.global.f32 	%f1144, [%rd16+-92];
	mul.f32 	%f1145, %f1136, %f1144;
	fma.rn.f32 	%f1146, %f1135, %f1143, %f1145;
	ld.global.f32 	%f1147, [%rd16+-80];
	fma.rn.f32 	%f1148, %f128, %f1147, %f1146;
	st.global.f32 	[%rd8+4], %f1148;
	ld.global.f32 	%f1149, [%rd16+-100];
	ld.global.f32 	%f1150, [%rd16+-88];
	mul.f32 	%f1151, %f1136, %f1150;
	fma.rn.f32 	%f1152, %f1135, %f1149, %f1151;
	ld.global.f32 	%f1153, [%rd16+-76];
	fma.rn.f32 	%f1154, %f128, %f1153, %f1152;
	st.global.f32 	[%rd8+8], %f1154;
	ld.global.f32 	%f1155, [%rd7];
	ld.global.f32 	%f1156, [%rd7+4];
	ld.global.f32 	%f1157, [%rd7+8];
	ld.global.f32 	%f1158, [%rd16+-108];
	ld.global.f32 	%f1159, [%rd16+-96];
	mul.f32 	%f1160, %f1156, %f1159;
	fma.rn.f32 	%f1161, %f1155, %f1158, %f1160;
	ld.global.f32 	%f1162, [%rd16+-84];
	fma.rn.f32 	%f1163, %f1157, %f1162, %f1161;
	st.global.f32 	[%rd7], %f1163;
	ld.global.f32 	%f1164, [%rd16+-104];
	ld.global.f32 	%f1165, [%rd16+-92];
	mul.f32 	%f1166, %f1156, %f1165;
	fma.rn.f32 	%f1167, %f1155, %f1164, %f1166;
	ld.global.f32 	%f1168, [%rd16+-80];
	fma.rn.f32 	%f1169, %f1157, %f1168, %f1167;
	st.global.f32 	[%rd7+4], %f1169;
	ld.global.f32 	%f1170, [%rd16+-100];
	ld.global.f32 	%f1171, [%rd16+-88];
	mul.f32 	%f1172, %f1156, %f1171;
	fma.rn.f32 	%f1173, %f1155, %f1170, %f1172;
	ld.global.f32 	%f1174, [%rd16+-76];
	fma.rn.f32 	%f1175, %f1157, %f1174, %f1173;
	st.global.f32 	[%rd7+8], %f1175;
	ld.global.f32 	%f1176, [%rd16+-132];
	add.f32 	%f1177, %f1176, %f1163;
	st.global.f32 	[%rd7], %f1177;
	ld.global.f32 	%f1178, [%rd16+-128];
	add.f32 	%f1179, %f1178, %f1169;
	st.global.f32 	[%rd7+4], %f1179;
	ld.global.f32 	%f1180, [%rd16+-124];
	add.f32 	%f1181, %f1180, %f1175;
	st.global.f32 	[%rd7+8], %f1181;
	ld.global.f32 	%f1182, [%rd8];
	ld.global.f32 	%f1183, [%rd8+4];
	ld.global.f32 	%f1184, [%rd8+8];
	ld.global.f32 	%f1185, [%rd3];
	ld.global.f32 	%f1186, [%rd3+12];
	mul.f32 	%f1187, %f1183, %f1186;
	fma.rn.f32 	%f1188, %f1182, %f1185, %f1187;
	ld.global.f32 	%f1189, [%rd3+24];
	fma.rn.f32 	%f1190, %f1184, %f1189, %f1188;
	st.global.f32 	[%rd8], %f1190;
	ld.global.f32 	%f1191, [%rd3+4];
	ld.global.f32 	%f1192, [%rd3+16];
	mul.f32 	%f1193, %f1183, %f1192;
	fma.rn.f32 	%f1194, %f1182, %f1191, %f1193;
	ld.global.f32 	%f1195, [%rd3+28];
	fma.rn.f32 	%f1196, %f1184, %f1195, %f1194;
	st.global.f32 	[%rd8+4], %f1196;
	ld.global.f32 	%f1197, [%rd3+8];
	ld.global.f32 	%f1198, [%rd3+20];
	mul.f32 	%f1199, %f1183, %f1198;
	fma.rn.f32 	%f1200, %f1182, %f1197, %f1199;
	ld.global.f32 	%f1201, [%rd3+32];
	fma.rn.f32 	%f1202, %f1184, %f1201, %f1200;
	st.global.f32 	[%rd8+8], %f1202;
	ld.global.f32 	%f1203, [%rd7];
	ld.global.f32 	%f1204, [%rd7+4];
	ld.global.f32 	%f1205, [%rd7+8];
	ld.global.f32 	%f1206, [%rd3];
	ld.global.f32 	%f1207, [%rd3+12];
	mul.f32 	%f1208, %f1204, %f1207;
	fma.rn.f32 	%f1209, %f1203, %f1206, %f1208;
	ld.global.f32 	%f1210, [%rd3+24];
	fma.rn.f32 	%f1211, %f1205, %f1210, %f1209;
	st.global.f32 	[%rd7], %f1211;
	ld.global.f32 	%f1212, [%rd3+4];
	ld.global.f32 	%f1213, [%rd3+16];
	mul.f32 	%f1214, %f1204, %f1213;
	fma.rn.f32 	%f1215, %f1203, %f1212, %f1214;
	ld.global.f32 	%f1216, [%rd3+28];
	fma.rn.f32 	%f1217, %f1205, %f1216, %f1215;
	st.global.f32 	[%rd7+4], %f1217;
	ld.global.f32 	%f1218, [%rd3+8];
	ld.global.f32 	%f1219, [%rd3+20];
	mul.f32 	%f1220, %f1204, %f1219;
	fma.rn.f32 	%f1221, %f1203, %f1218, %f1220;
	ld.global.f32 	%f1222, [%rd3+32];
	fma.rn.f32 	%f1223, %f1205, %f1222, %f1221;
	st.global.f32 	[%rd7+8], %f1223;
	ld.global.f32 	%f1224, [%rd4];
	add.f32 	%f1225, %f1224, %f1211;
	st.global.f32 	[%rd7], %f1225;
	ld.global.f32 	%f1226, [%rd4+4];
	add.f32 	%f1227, %f1226, %f1217;
	st.global.f32 	[%rd7+4], %f1227;
	ld.global.f32 	%f1228, [%rd4+8];
	add.f32 	%f1229, %f1228, %f1223;
	st.global.f32 	[%rd7+8], %f1229;
	ld.const.u8 	%rs1101, [type];
	mov.b32 	%r2910, 0;
	mov.b64 	%rd2474, 0;
	setp.eq.s16 	%p944, %rs1101, 0;
	mov.u32 	%r2911, %r2910;
	@%p944 bra 	$L__BB0_662;
	setp.eq.s16 	%p945, %rs1101, 48;
	@%p945 bra 	$L__BB0_643;
	mov.b64 	%rd2474, 0;
	mov.u64 	%rd2471, type;
	mov.b32 	%r2906, 0;
	mov.u32 	%r2910, %r2906;
$L__BB0_637:
	setp.gt.u64 	%p959, %rd2474, 1844674407370955161;
	@%p959 bra 	$L__BB0_639;
	setp.ne.s64 	%p960, %rd2474, 1844674407370955161;
	cvt.s16.s8 	%rs847, %rs1101;
	setp.lt.s16 	%p961, %rs847, 54;
	or.pred  	%p962, %p960, %p961;
	@%p962 bra 	$L__BB0_640;
$L__BB0_639:
	mov.b32 	%r2910, 1;
$L__BB0_640:
	add.s16 	%rs188, %rs1101, -48;
	and.b16  	%rs848, %rs188, 255;
	setp.gt.u16 	%p963, %rs848, 9;
	mov.b32 	%r2911, 1;
	@%p963 bra 	$L__BB0_642;
	cvt.u64.u16 	%rd1852, %rs188;
	and.b64  	%rd1853, %rd1852, 255;
	mad.lo.s64 	%rd2474, %rd2474, 10, %rd1853;
	mov.u32 	%r2911, %r2906;
$L__BB0_642:
	add.s64 	%rd435, %rd2471, 1;
	ld.const.u8 	%rs1101, [%rd2471+1];
	setp.eq.s16 	%p964, %rs1101, 0;
	mov.u32 	%r2906, %r2911;
	mov.u64 	%rd2471, %rd435;
	@%p964 bra 	$L__BB0_662;
	bra.uni 	$L__BB0_637;
$L__BB0_643:
	ld.const.u8 	%rs839, [type+1];
	or.b16  	%rs840, %rs839, 32;
	setp.eq.s16 	%p946, %rs840, 120;
	@%p946 bra 	$L__BB0_651;
	mov.u64 	%rd1844, type;
	add.s64 	%rd2467, %rd1844, 1;
$L__BB0_645:
	mov.u64 	%rd2468, %rd2467;
	ld.const.u8 	%rs1100, [%rd2468];
	add.s64 	%rd2467, %rd2468, 1;
	setp.eq.s16 	%p954, %rs1100, 48;
	@%p954 bra 	$L__BB0_645;
	setp.eq.s16 	%p955, %rs1100, 0;
	@%p955 bra 	$L__BB0_660;
	mov.b64 	%rd2474, 0;
	mov.b32 	%r2903, 0;
	mov.u32 	%r2910, %r2903;
$L__BB0_648:
	setp.gt.u64 	%p956, %rd2474, 2305843009213693951;
	selp.b32 	%r2910, 1, %r2910, %p956;
	and.b16  	%rs846, %rs1100, 248;
	setp.ne.s16 	%p957, %rs846, 48;
	mov.b32 	%r2911, 1;
	@%p957 bra 	$L__BB0_650;
	shl.b64 	%rd1847, %rd2474, 3;
	cvt.u64.u16 	%rd1848, %rs1100;
	and.b64  	%rd1849, %rd1848, 7;
	or.b64  	%rd2474, %rd1847, %rd1849;
	mov.u32 	%r2911, %r2903;
$L__BB0_650:
	add.s64 	%rd430, %rd2468, 1;
	ld.const.u8 	%rs1100, [%rd2468+1];
	setp.eq.s16 	%p958, %rs1100, 0;
	mov.u32 	%r2903, %r2911;
	mov.u64 	%rd2468, %rd430;
	@%p958 bra 	$L__BB0_662;
	bra.uni 	$L__BB0_648;
$L__BB0_651:
	mov.u64 	%rd1836, type;
	add.s64 	%rd2463, %rd1836, 2;
$L__BB0_652:
	mov.u64 	%rd2464, %rd2463;
	ld.const.u8 	%rs1099, [%rd2464];
	add.s64 	%rd2463, %rd2464, 1;
	setp.eq.s16 	%p947, %rs1099, 48;
	@%p947 bra 	$L__BB0_652;
	setp.eq.s16 	%p948, %rs1099, 0;
	@%p948 bra 	$L__BB0_661;
	mov.b64 	%rd2474, 0;
	mov.b32 	%r2911, 0;
	mov.u32 	%r2910, %r2911;
$L__BB0_655:
	mov.u64 	%rd418, %rd2464;
	mov.u32 	%r377, %r2911;
	setp.gt.u64 	%p949, %rd2474, 1152921504606846975;
	selp.b32 	%r2910, 1, %r2910, %p949;
	cvt.u32.u16 	%r2234, %rs1099;
	add.s16 	%rs842, %rs1099, -65;
	and.b16  	%rs843, %rs842, 255;
	setp.lt.u16 	%p950, %rs843, 6;
	add.s16 	%rs844, %rs1099, 32;
	cvt.u32.u16 	%r2235, %rs844;
	and.b32  	%r2236, %r2235, 255;
	cvt.s32.s8 	%r2237, %r2234;
	selp.b32 	%r380, %r2236, %r2237, %p950;
	add.s32 	%r2238, %r380, -97;
	setp.gt.u32 	%p951, %r2238, 5;
	@%p951 bra 	$L__BB0_657;
	add.s32 	%r2240, %r380, -87;
	shl.b64 	%rd1841, %rd2474, 4;
	cvt.u64.u32 	%rd1842, %r2240;
	add.s64 	%rd2474, %rd1841, %rd1842;
	mov.u32 	%r2911, %r377;
	bra.uni 	$L__BB0_659;
$L__BB0_657:
	add.s32 	%r381, %r380, -48;
	setp.gt.u32 	%p952, %r381, 9;
	mov.b32 	%r2911, 1;
	@%p952 bra 	$L__BB0_659;
	shl.b64 	%rd1839, %rd2474, 4;
	cvt.u64.u32 	%rd1840, %r381;
	add.s64 	%rd2474, %rd1839, %rd1840;
	mov.u32 	%r2911, %r377;
$L__BB0_659:
	add.s64 	%rd2464, %rd418, 1;
	ld.const.u8 	%rs1099, [%rd418+1];
	setp.eq.s16 	%p953, %rs1099, 0;
	@%p953 bra 	$L__BB0_662;
	bra.uni 	$L__BB0_655;
$L__BB0_660:
	mov.u32 	%r2911, %r2910;
	bra.uni 	$L__BB0_662;
$L__BB0_661:
	mov.u32 	%r2911, %r2910;
$L__BB0_662:
	setp.eq.s32 	%p965, %r2910, 0;
	setp.eq.s32 	%p966, %r2911, 0;
	cvt.u32.u64 	%r2247, %rd2474;
	and.b32  	%r2248, %r2247, 4194303;
	or.b32  	%r2249, %r2248, 2143289344;
	selp.b32 	%r2250, %r2249, 2147483647, %p965;
	selp.b32 	%r2251, %r2250, 2143289344, %p966;
	st.global.u32 	[%rd6], %r2251;
	bra.uni 	$L__BB0_1664;
$L__BB0_663:
	ld.const.u32 	%r1188, [REFLECTIVE_OUT];
	setp.ne.s32 	%p121, %r200, %r1188;
	setp.ne.s32 	%p122, %r200, %r40;
	and.pred  	%p123, %p121, %p122;
	@%p123 bra 	$L__BB0_889;
	ld.const.u8 	%rs1125, [type];
	setp.eq.s16 	%p759, %rs1125, 48;
	@%p759 bra 	$L__BB0_673;
	setp.eq.s16 	%p760, %rs1125, 0;
	mov.b32 	%r2922, 0;
	mov.b64 	%rd2486, 0;
	mov.u32 	%r2923, %r2922;
	@%p760 bra 	$L__BB0_692;
	mov.b64 	%rd2486, 0;
	mov.u64 	%rd2483, type;
	mov.b32 	%r2918, 0;
	mov.u16 	%rs1104, %rs1125;
	mov.u32 	%r2922, %r2918;
$L__BB0_667:
	setp.gt.u64 	%p761, %rd2486, 1844674407370955161;
	@%p761 bra 	$L__BB0_669;
	setp.ne.s64 	%p762, %rd2486, 1844674407370955161;
	cvt.s16.s8 	%rs758, %rs1104;
	setp.lt.s16 	%p763, %rs758, 54;
	or.pred  	%p764, %p762, %p763;
	@%p764 bra 	$L__BB0_670;
$L__BB0_669:
	mov.b32 	%r2922, 1;
$L__BB0_670:
	add.s16 	%rs198, %rs1104, -48;
	and.b16  	%rs759, %rs198, 255;
	setp.gt.u16 	%p765, %rs759, 9;
	mov.b32 	%r2923, 1;
	@%p765 bra 	$L__BB0_672;
	cvt.u64.u16 	%rd1677, %rs198;
	and.b64  	%rd1678, %rd1677, 255;
	mad.lo.s64 	%rd2486, %rd2486, 10, %rd1678;
	mov.u32 	%r2923, %r2918;
$L__BB0_672:
	add.s64 	%rd456, %rd2483, 1;
	ld.const.u8 	%rs1104, [%rd2483+1];
	setp.eq.s16 	%p766, %rs1104, 0;
	mov.u32 	%r2918, %r2923;
	mov.u64 	%rd2483, %rd456;
	@%p766 bra 	$L__BB0_692;
	bra.uni 	$L__BB0_667;
$L__BB0_673:
	ld.const.u8 	%rs760, [type+1];
	or.b16  	%rs761, %rs760, 32;
	setp.eq.s16 	%p767, %rs761, 120;
	@%p767 bra 	$L__BB0_681;
	mov.u64 	%rd1688, type;
	add.s64 	%rd2479, %rd1688, 1;
$L__BB0_675:
	mov.u64 	%rd2480, %rd2479;
	ld.const.u8 	%rs1103, [%rd2480];
	add.s64 	%rd2479, %rd2480, 1;
	setp.eq.s16 	%p775, %rs1103, 48;
	@%p775 bra 	$L__BB0_675;
	setp.eq.s16 	%p776, %rs1103, 0;
	@%p776 bra 	$L__BB0_690;
	mov.b64 	%rd2486, 0;
	mov.b32 	%r2915, 0;
	mov.u32 	%r2922, %r2915;
$L__BB0_678:
	setp.gt.u64 	%p777, %rd2486, 2305843009213693951;
	selp.b32 	%r2922, 1, %r2922, %p777;
	and.b16  	%rs767, %rs1103, 248;
	setp.ne.s16 	%p778, %rs767, 48;
	mov.b32 	%r2923, 1;
	@%p778 bra 	$L__BB0_680;
	shl.b64 	%rd1691, %rd2486, 3;
	cvt.u64.u16 	%rd1692, %rs1103;
	and.b64  	%rd1693, %rd1692, 7;
	or.b64  	%rd2486, %rd1691, %rd1693;
	mov.u32 	%r2923, %r2915;
$L__BB0_680:
	add.s64 	%rd451, %rd2480, 1;
	ld.const.u8 	%rs1103, [%rd2480+1];
	setp.eq.s16 	%p779, %rs1103, 0;
	mov.u32 	%r2915, %r2923;
	mov.u64 	%rd2480, %rd451;
	@%p779 bra 	$L__BB0_692;
	bra.uni 	$L__BB0_678;
$L__BB0_681:
	mov.u64 	%rd1680, type;
	add.s64 	%rd2475, %rd1680, 2;
$L__BB0_682:
	mov.u64 	%rd2476, %rd2475;
	ld.const.u8 	%rs1102, [%rd2476];
	add.s64 	%rd2475, %rd2476, 1;
	setp.eq.s16 	%p768, %rs1102, 48;
	@%p768 bra 	$L__BB0_682;
	setp.eq.s16 	%p769, %rs1102, 0;
	@%p769 bra 	$L__BB0_691;
	mov.b64 	%rd2486, 0;
	mov.b32 	%r2923, 0;
	mov.u32 	%r2922, %r2923;
$L__BB0_685:
	mov.u64 	%rd439, %rd2476;
	mov.u32 	%r393, %r2923;
	setp.gt.u64 	%p770, %rd2486, 1152921504606846975;
	selp.b32 	%r2922, 1, %r2922, %p770;
	cvt.u32.u16 	%r2069, %rs1102;
	add.s16 	%rs763, %rs1102, -65;
	and.b16  	%rs764, %rs763, 255;
	setp.lt.u16 	%p771, %rs764, 6;
	add.s16 	%rs765, %rs1102, 32;
	cvt.u32.u16 	%r2070, %rs765;
	and.b32  	%r2071, %r2070, 255;
	cvt.s32.s8 	%r2072, %r2069;
	selp.b32 	%r396, %r2071, %r2072, %p771;
	add.s32 	%r2073, %r396, -97;
	setp.gt.u32 	%p772, %r2073, 5;
	@%p772 bra 	$L__BB0_687;
	add.s32 	%r2075, %r396, -87;
	shl.b64 	%rd1685, %rd2486, 4;
	cvt.u64.u32 	%rd1686, %r2075;
	add.s64 	%rd2486, %rd1685, %rd1686;
	mov.u32 	%r2923, %r393;
	bra.uni 	$L__BB0_689;
$L__BB0_687:
	add.s32 	%r397, %r396, -48;
	setp.gt.u32 	%p773, %r397, 9;
	mov.b32 	%r2923, 1;
	@%p773 bra 	$L__BB0_689;
	shl.b64 	%rd1683, %rd2486, 4;
	cvt.u64.u32 	%rd1684, %r397;
	add.s64 	%rd2486, %rd1683, %rd1684;
	mov.u32 	%r2923, %r393;
$L__BB0_689:
	add.s64 	%rd2476, %rd439, 1;
	ld.const.u8 	%rs1102, [%rd439+1];
	setp.eq.s16 	%p774, %rs1102, 0;
	@%p774 bra 	$L__BB0_692;
	bra.uni 	$L__BB0_685;
$L__BB0_690:
	mov.b32 	%r2922, 0;
	mov.b64 	%rd2486, 0;
	mov.u32 	%r2923, %r2922;
	bra.uni 	$L__BB0_692;
$L__BB0_691:
	mov.b32 	%r2922, 0;
	mov.b64 	%rd2486, 0;
	mov.u32 	%r2923, %r2922;
$L__BB0_692:
	setp.eq.s16 	%p780, %rs1125, 48;
	setp.eq.s32 	%p781, %r2922, 0;
	setp.eq.s32 	%p782, %r2923, 0;
	cvt.u32.u64 	%r2079, %rd2486;
	and.b32  	%r2080, %r2079, 4194303;
	or.b32  	%r2081, %r2080, 2143289344;
	selp.b32 	%r2082, %r2081, 2147483647, %p781;
	selp.b32 	%r2083, %r2082, 2143289344, %p782;
	st.global.u32 	[%rd7], %r2083;
	@%p780 bra 	$L__BB0_701;
	setp.eq.s16 	%p783, %rs1125, 0;
	mov.b32 	%r2934, 0;
	mov.b64 	%rd2498, 0;
	mov.u32 	%r2935, %r2934;
	@%p783 bra 	$L__BB0_720;
	mov.b64 	%rd2498, 0;
	mov.u64 	%rd2495, type;
	mov.b32 	%r2930, 0;
	mov.u16 	%rs1107, %rs1125;
	mov.u32 	%r2934, %r2930;
$L__BB0_695:
	setp.gt.u64 	%p784, %rd2498, 1844674407370955161;
	@%p784 bra 	$L__BB0_697;
	setp.ne.s64 	%p785, %rd2498, 1844674407370955161;
	cvt.s16.s8 	%rs768, %rs1107;
	setp.lt.s16 	%p786, %rs768, 54;
	or.pred  	%p787, %p785, %p786;
	@%p787 bra 	$L__BB0_698;
$L__BB0_697:
	mov.b32 	%r2934, 1;
$L__BB0_698:
	add.s16 	%rs207, %rs1107, -48;
	and.b16  	%rs769, %rs207, 255;
	setp.gt.u16 	%p788, %rs769, 9;
	mov.b32 	%r2935, 1;
	@%p788 bra 	$L__BB0_700;
	cvt.u64.u16 	%rd1697, %rs207;
	and.b64  	%rd1698, %rd1697, 255;
	mad.lo.s64 	%rd2498, %rd2498, 10, %rd1698;
	mov.u32 	%r2935, %r2930;
$L__BB0_700:
	add.s64 	%rd477, %rd2495, 1;
	ld.const.u8 	%rs1107, [%rd2495+1];
	setp.eq.s16 	%p789, %rs1107, 0;
	mov.u32 	%r2930, %r2935;
	mov.u64 	%rd2495, %rd477;
	@%p789 bra 	$L__BB0_720;
	bra.uni 	$L__BB0_695;
$L__BB0_701:
	ld.const.u8 	%rs770, [type+1];
	or.b16  	%rs771, %rs770, 32;
	setp.eq.s16 	%p790, %rs771, 120;
	@%p790 bra 	$L__BB0_709;
	mov.u64 	%rd1708, type;
	add.s64 	%rd2491, %rd1708, 1;
$L__BB0_703:
	mov.u64 	%rd2492, %rd2491;
	ld.const.u8 	%rs1106, [%rd2492];
	add.s64 	%rd2491, %rd2492, 1;
	setp.eq.s16 	%p798, %rs1106, 48;
	@%p798 bra 	$L__BB0_703;
	setp.eq.s16 	%p799, %rs1106, 0;
	@%p799 bra 	$L__BB0_718;
	mov.b64 	%rd2498, 0;
	mov.b32 	%r2927, 0;
	mov.u32 	%r2934, %r2927;
$L__BB0_706:
	setp.gt.u64 	%p800, %rd2498, 2305843009213693951;
	selp.b32 	%r2934, 1, %r2934, %p800;
	and.b16  	%rs777, %rs1106, 248;
	setp.ne.s16 	%p801, %rs777, 48;
	mov.b32 	%r2935, 1;
	@%p801 bra 	$L__BB0_708;
	shl.b64 	%rd1711, %rd2498, 3;
	cvt.u64.u16 	%rd1712, %rs1106;
	and.b64  	%rd1713, %rd1712, 7;
	or.b64  	%rd2498, %rd1711, %rd1713;
	mov.u32 	%r2935, %r2927;
$L__BB0_708:
	add.s64 	%rd472, %rd2492, 1;
	ld.const.u8 	%rs1106, [%rd2492+1];
	setp.eq.s16 	%p802, %rs1106, 0;
	mov.u32 	%r2927, %r2935;
	mov.u64 	%rd2492, %rd472;
	@%p802 bra 	$L__BB0_720;
	bra.uni 	$L__BB0_706;
$L__BB0_709:
	mov.u64 	%rd1700, type;
	add.s64 	%rd2487, %rd1700, 2;
$L__BB0_710:
	mov.u64 	%rd2488, %rd2487;
	ld.const.u8 	%rs1105, [%rd2488];
	add.s64 	%rd2487, %rd2488, 1;
	setp.eq.s16 	%p791, %rs1105, 48;
	@%p791 bra 	$L__BB0_710;
	setp.eq.s16 	%p792, %rs1105, 0;
	@%p792 bra 	$L__BB0_719;
	mov.b64 	%rd2498, 0;
	mov.b32 	%r2935, 0;
	mov.u32 	%r2934, %r2935;
$L__BB0_713:
	mov.u64 	%rd460, %rd2488;
	mov.u32 	%r409, %r2935;
	setp.gt.u64 	%p793, %rd2498, 1152921504606846975;
	selp.b32 	%r2934, 1, %r2934, %p793;
	cvt.u32.u16 	%r2090, %rs1105;
	add.s16 	%rs773, %rs1105, -65;
	and.b16  	%rs774, %rs773, 255;
	setp.lt.u16 	%p794, %rs774, 6;
	add.s16 	%rs775, %rs1105, 32;
	cvt.u32.u16 	%r2091, %rs775;
	and.b32  	%r2092, %r2091, 255;
	cvt.s32.s8 	%r2093, %r2090;
	selp.b32 	%r412, %r2092, %r2093, %p794;
	add.s32 	%r2094, %r412, -97;
	setp.gt.u32 	%p795, %r2094, 5;
	@%p795 bra 	$L__BB0_715;
	add.s32 	%r2096, %r412, -87;
	shl.b64 	%rd1705, %rd2498, 4;
	cvt.u64.u32 	%rd1706, %r2096;
	add.s64 	%rd2498, %rd1705, %rd1706;
	mov.u32 	%r2935, %r409;
	bra.uni 	$L__BB0_717;
$L__BB0_715:
	add.s32 	%r413, %r412, -48;
	setp.gt.u32 	%p796, %r413, 9;
	mov.b32 	%r2935, 1;
	@%p796 bra 	$L__BB0_717;
	shl.b64 	%rd1703, %rd2498, 4;
	cvt.u64.u32 	%rd1704, %r413;
	add.s64 	%rd2498, %rd1703, %rd1704;
	mov.u32 	%r2935, %r409;
$L__BB0_717:
	add.s64 	%rd2488, %rd460, 1;
	ld.const.u8 	%rs1105, [%rd460+1];
	setp.eq.s16 	%p797, %rs1105, 0;
	@%p797 bra 	$L__BB0_720;
	bra.uni 	$L__BB0_713;
$L__BB0_718:
	mov.b32 	%r2934, 0;
	mov.b64 	%rd2498, 0;
	mov.u32 	%r2935, %r2934;
	bra.uni 	$L__BB0_720;
$L__BB0_719:
	mov.b32 	%r2934, 0;
	mov.b64 	%rd2498, 0;
	mov.u32 	%r2935, %r2934;
$L__BB0_720:
	setp.eq.s16 	%p803, %rs1125, 48;
	setp.eq.s32 	%p804, %r2934, 0;
	setp.eq.s32 	%p805, %r2935, 0;
	cvt.u32.u64 	%r2100, %rd2498;
	and.b32  	%r2101, %r2100, 4194303;
	or.b32  	%r2102, %r2101, 2143289344;
	selp.b32 	%r2103, %r2102, 2147483647, %p804;
	selp.b32 	%r2104, %r2103, 2143289344, %p805;
	st.global.u32 	[%rd7+4], %r2104;
	@%p803 bra 	$L__BB0_729;
	setp.eq.s16 	%p806, %rs1125, 0;
	mov.b32 	%r2946, 0;
	mov.b64 	%rd2510, 0;
	mov.u32 	%r2947, %r2946;
	@%p806 bra 	$L__BB0_748;
	mov.b64 	%rd2510, 0;
	mov.u64 	%rd2507, type;
	mov.b32 	%r2942, 0;
	mov.u16 	%rs1110, %rs1125;
	mov.u32 	%r2946, %r2942;
$L__BB0_723:
	setp.gt.u64 	%p807, %rd2510, 1844674407370955161;
	@%p807 bra 	$L__BB0_725;
	setp.ne.s64 	%p808, %rd2510, 1844674407370955161;
	cvt.s16.s8 	%rs778, %rs1110;
	setp.lt.s16 	%p809, %rs778, 54;
	or.pred  	%p810, %p808, %p809;
	@%p810 bra 	$L__BB0_726;
$L__BB0_725:
	mov.b32 	%r2946, 1;
$L__BB0_726:
	add.s16 	%rs216, %rs1110, -48;
	and.b16  	%rs779, %rs216, 255;
	setp.gt.u16 	%p811, %rs779, 9;
	mov.b32 	%r2947, 1;
	@%p811 bra 	$L__BB0_728;
	cvt.u64.u16 	%rd1717, %rs216;
	and.b64  	%rd1718, %rd1717, 255;
	mad.lo.s64 	%rd2510, %rd2510, 10, %rd1718;
	mov.u32 	%r2947, %r2942;
$L__BB0_728:
	add.s64 	%rd498, %rd2507, 1;
	ld.const.u8 	%rs1110, [%rd2507+1];
	setp.eq.s16 	%p812, %rs1110, 0;
	mov.u32 	%r2942, %r2947;
	mov.u64 	%rd2507, %rd498;
	@%p812 bra 	$L__BB0_748;
	bra.uni 	$L__BB0_723;
$L__BB0_729:
	ld.const.u8 	%rs780, [type+1];
	or.b16  	%rs781, %rs780, 32;
	setp.eq.s16 	%p813, %rs781, 120;
	@%p813 bra 	$L__BB0_737;
	mov.u64 	%rd1728, type;
	add.s64 	%rd2503, %rd1728, 1;
$L__BB0_731:
	mov.u64 	%rd2504, %rd2503;
	ld.const.u8 	%rs1109, [%rd2504];
	add.s64 	%rd2503, %rd2504, 1;
	setp.eq.s16 	%p821, %rs1109, 48;
	@%p821 bra 	$L__BB0_731;
	setp.eq.s16 	%p822, %rs1109, 0;
	@%p822 bra 	$L__BB0_746;
	mov.b64 	%rd2510, 0;
	mov.b32 	%r2939, 0;
	mov.u32 	%r2946, %r2939;
$L__BB0_734:
	setp.gt.u64 	%p823, %rd2510, 2305843009213693951;
	selp.b32 	%r2946, 1, %r2946, %p823;
	and.b16  	%rs787, %rs1109, 248;
	setp.ne.s16 	%p824, %rs787, 48;
	mov.b32 	%r2947, 1;
	@%p824 bra 	$L__BB0_736;
	shl.b64 	%rd1731, %rd2510, 3;
	cvt.u64.u16 	%rd1732, %rs1109;
	and.b64  	%rd1733, %rd1732, 7;
	or.b64  	%rd2510, %rd1731, %rd1733;
	mov.u32 	%r2947, %r2939;
$L__BB0_736:
	add.s64 	%rd493, %rd2504, 1;
	ld.const.u8 	%rs1109, [%rd2504+1];
	setp.eq.s16 	%p825, %rs1109, 0;
	mov.u32 	%r2939, %r2947;
	mov.u64 	%rd2504, %rd493;
	@%p825 bra 	$L__BB0_748;
	bra.uni 	$L__BB0_734;
$L__BB0_737:
	mov.u64 	%rd1720, type;
	add.s64 	%rd2499, %rd1720, 2;
$L__BB0_738:
	mov.u64 	%rd2500, %rd2499;
	ld.const.u8 	%rs1108, [%rd2500];
	add.s64 	%rd2499, %rd2500, 1;
	setp.eq.s16 	%p814, %rs1108, 48;
	@%p814 bra 	$L__BB0_738;
	setp.eq.s16 	%p815, %rs1108, 0;
	@%p815 bra 	$L__BB0_747;
	mov.b64 	%rd2510, 0;
	mov.b32 	%r2947, 0;
	mov.u32 	%r2946, %r2947;
$L__BB0_741:
	mov.u64 	%rd481, %rd2500;
	mov.u32 	%r425, %r2947;
	setp.gt.u64 	%p816, %rd2510, 1152921504606846975;
	selp.b32 	%r2946, 1, %r2946, %p816;
	cvt.u32.u16 	%r2111, %rs1108;
	add.s16 	%rs783, %rs1108, -65;
	and.b16  	%rs784, %rs783, 255;
	setp.lt.u16 	%p817, %rs784, 6;
	add.s16 	%rs785, %rs1108, 32;
	cvt.u32.u16 	%r2112, %rs785;
	and.b32  	%r2113, %r2112, 255;
	cvt.s32.s8 	%r2114, %r2111;
	selp.b32 	%r428, %r2113, %r2114, %p817;
	add.s32 	%r2115, %r428, -97;
	setp.gt.u32 	%p818, %r2115, 5;
	@%p818 bra 	$L__BB0_743;
	add.s32 	%r2117, %r428, -87;
	shl.b64 	%rd1725, %rd2510, 4;
	cvt.u64.u32 	%rd1726, %r2117;
	add.s64 	%rd2510, %rd1725, %rd1726;
	mov.u32 	%r2947, %r425;
	bra.uni 	$L__BB0_745;
$L__BB0_743:
	add.s32 	%r429, %r428, -48;
	setp.gt.u32 	%p819, %r429, 9;
	mov.b32 	%r2947, 1;
	@%p819 bra 	$L__BB0_745;
	shl.b64 	%rd1723, %rd2510, 4;
	cvt.u64.u32 	%rd1724, %r429;
	add.s64 	%rd2510, %rd1723, %rd1724;
	mov.u32 	%r2947, %r425;
$L__BB0_745:
	add.s64 	%rd2500, %rd481, 1;
	ld.const.u8 	%rs1108, [%rd481+1];
	setp.eq.s16 	%p820, %rs1108, 0;
	@%p820 bra 	$L__BB0_748;
	bra.uni 	$L__BB0_741;
$L__BB0_746:
	mov.b32 	%r2946, 0;
	mov.b64 	%rd2510, 0;
	mov.u32 	%r2947, %r2946;
	bra.uni 	$L__BB0_748;
$L__BB0_747:
	mov.b32 	%r2946, 0;
	mov.b64 	%rd2510, 0;
	mov.u32 	%r2947, %r2946;
$L__BB0_748:
	setp.eq.s16 	%p826, %rs1125, 48;
	setp.eq.s32 	%p827, %r2946, 0;
	setp.eq.s32 	%p828, %r2947, 0;
	cvt.u32.u64 	%r2121, %rd2510;
	and.b32  	%r2122, %r2121, 4194303;
	or.b32  	%r2123, %r2122, 2143289344;
	selp.b32 	%r2124, %r2123, 2147483647, %p827;
	selp.b32 	%r2125, %r2124, 2143289344, %p828;
	st.global.u32 	[%rd7+8], %r2125;
	@%p826 bra 	$L__BB0_757;
	setp.eq.s16 	%p829, %rs1125, 0;
	mov.b32 	%r2958, 0;
	mov.b64 	%rd2522, 0;
	mov.u32 	%r2959, %r2958;
	@%p829 bra 	$L__BB0_776;
	mov.b64 	%rd2522, 0;
	mov.u64 	%rd2519, type;
	mov.b32 	%r2954, 0;
	mov.u16 	%rs1113, %rs1125;
	mov.u32 	%r2958, %r2954;
$L__BB0_751:
	setp.gt.u64 	%p830, %rd2522, 1844674407370955161;
	@%p830 bra 	$L__BB0_753;
	setp.ne.s64 	%p831, %rd2522, 1844674407370955161;
	cvt.s16.s8 	%rs788, %rs1113;
	setp.lt.s16 	%p832, %rs788, 54;
	or.pred  	%p833, %p831, %p832;
	@%p833 bra 	$L__BB0_754;
$L__BB0_753:
	mov.b32 	%r2958, 1;
$L__BB0_754:
	add.s16 	%rs225, %rs1113, -48;
	and.b16  	%rs789, %rs225, 255;
	setp.gt.u16 	%p834, %rs789, 9;
	mov.b32 	%r2959, 1;
	@%p834 bra 	$L__BB0_756;
	cvt.u64.u16 	%rd1737, %rs225;
	and.b64  	%rd1738, %rd1737, 255;
	mad.lo.s64 	%rd2522, %rd2522, 10, %rd1738;
	mov.u32 	%r2959, %r2954;
$L__BB0_756:
	add.s64 	%rd519, %rd2519, 1;
	ld.const.u8 	%rs1113, [%rd2519+1];
	setp.eq.s16 	%p835, %rs1113, 0;
	mov.u32 	%r2954, %r2959;
	mov.u64 	%rd2519, %rd519;
	@%p835 bra 	$L__BB0_776;
	bra.uni 	$L__BB0_751;
$L__BB0_757:
	ld.const.u8 	%rs790, [type+1];
	or.b16  	%rs791, %rs790, 32;
	setp.eq.s16 	%p836, %rs791, 120;
	@%p836 bra 	$L__BB0_765;
	mov.u64 	%rd1748, type;
	add.s64 	%rd2515, %rd1748, 1;
$L__BB0_759:
	mov.u64 	%rd2516, %rd2515;
	ld.const.u8 	%rs1112, [%rd2516];
	add.s64 	%rd2515, %rd2516, 1;
	setp.eq.s16 	%p844, %rs1112, 48;
	@%p844 bra 	$L__BB0_759;
	setp.eq.s16 	%p845, %rs1112, 0;
	@%p845 bra 	$L__BB0_774;
	mov.b64 	%rd2522, 0;
	mov.b32 	%r2951, 0;
	mov.u32 	%r2958, %r2951;
$L__BB0_762:
	setp.gt.u64 	%p846, %rd2522, 2305843009213693951;
	selp.b32 	%r2958, 1, %r2958, %p846;
	and.b16  	%rs797, %rs1112, 248;
	setp.ne.s16 	%p847, %rs797, 48;
	mov.b32 	%r2959, 1;
	@%p847 bra 	$L__BB0_764;
	shl.b64 	%rd1751, %rd2522, 3;
	cvt.u64.u16 	%rd1752, %rs1112;
	and.b64  	%rd1753, %rd1752, 7;
	or.b64  	%rd2522, %rd1751, %rd1753;
	mov.u32 	%r2959, %r2951;
$L__BB0_764:
	add.s64 	%rd514, %rd2516, 1;
	ld.const.u8 	%rs1112, [%rd2516+1];
	setp.eq.s16 	%p848, %rs1112, 0;
	mov.u32 	%r2951, %r2959;
	mov.u64 	%rd2516, %rd514;
	@%p848 bra 	$L__BB0_776;
	bra.uni 	$L__BB0_762;
$L__BB0_765:
	mov.u64 	%rd1740, type;
	add.s64 	%rd2511, %rd1740, 2;
$L__BB0_766:
	mov.u64 	%rd2512, %rd2511;
	ld.const.u8 	%rs1111, [%rd2512];
	add.s64 	%rd2511, %rd2512, 1;
	setp.eq.s16 	%p837, %rs1111, 48;
	@%p837 bra 	$L__BB0_766;
	setp.eq.s16 	%p838, %rs1111, 0;
	@%p838 bra 	$L__BB0_775;
	mov.b64 	%rd2522, 0;
	mov.b32 	%r2959, 0;
	mov.u32 	%r2958, %r2959;
$L__BB0_769:
	mov.u64 	%rd502, %rd2512;
	mov.u32 	%r441, %r2959;
	setp.gt.u64 	%p839, %rd2522, 1152921504606846975;
	selp.b32 	%r2958, 1, %r2958, %p839;
	cvt.u32.u16 	%r2132, %rs1111;
	add.s16 	%rs793, %rs1111, -65;
	and.b16  	%rs794, %rs793, 255;
	setp.lt.u16 	%p840, %rs794, 6;
	add.s16 	%rs795, %rs1111, 32;
	cvt.u32.u16 	%r2133, %rs795;
	and.b32  	%r2134, %r2133, 255;
	cvt.s32.s8 	%r2135, %r2132;
	selp.b32 	%r444, %r2134, %r2135, %p840;
	add.s32 	%r2136, %r444, -97;
	setp.gt.u32 	%p841, %r2136, 5;
	@%p841 bra 	$L__BB0_771;
	add.s32 	%r2138, %r444, -87;
	shl.b64 	%rd1745, %rd2522, 4;
	cvt.u64.u32 	%rd1746, %r2138;
	add.s64 	%rd2522, %rd1745, %rd1746;
	mov.u32 	%r2959, %r441;
	bra.uni 	$L__BB0_773;
$L__BB0_771:
	add.s32 	%r445, %r444, -48;
	setp.gt.u32 	%p842, %r445, 9;
	mov.b32 	%r2959, 1;
	@%p842 bra 	$L__BB0_773;
	shl.b64 	%rd1743, %rd2522, 4;
	cvt.u64.u32 	%rd1744, %r445;
	add.s64 	%rd2522, %rd1743, %rd1744;
	mov.u32 	%r2959, %r441;
$L__BB0_773:
	add.s64 	%rd2512, %rd502, 1;
	ld.const.u8 	%rs1111, [%rd502+1];
	setp.eq.s16 	%p843, %rs1111, 0;
	@%p843 bra 	$L__BB0_776;
	bra.uni 	$L__BB0_769;
$L__BB0_774:
	mov.b32 	%r2958, 0;
	mov.b64 	%rd2522, 0;
	mov.u32 	%r2959, %r2958;
	bra.uni 	$L__BB0_776;
$L__BB0_775:
	mov.b32 	%r2958, 0;
	mov.b64 	%rd2522, 0;
	mov.u32 	%r2959, %r2958;
$L__BB0_776:
	setp.eq.s16 	%p849, %rs1125, 48;
	setp.eq.s32 	%p850, %r2958, 0;
	setp.eq.s32 	%p851, %r2959, 0;
	cvt.u32.u64 	%r2142, %rd2522;
	and.b32  	%r2143, %r2142, 4194303;
	or.b32  	%r2144, %r2143, 2143289344;
	selp.b32 	%r2145, %r2144, 2147483647, %p850;
	selp.b32 	%r2146, %r2145, 2143289344, %p851;
	st.global.u32 	[%rd8], %r2146;
	@%p849 bra 	$L__BB0_785;
	setp.eq.s16 	%p852, %rs1125, 0;
	mov.b32 	%r2970, 0;
	mov.b64 	%rd2534, 0;
	mov.u32 	%r2971, %r2970;
	@%p852 bra 	$L__BB0_804;
	mov.b64 	%rd2534, 0;
	mov.u64 	%rd2531, type;
	mov.b32 	%r2966, 0;
	mov.u16 	%rs1116, %rs1125;
	mov.u32 	%r2970, %r2966;
$L__BB0_779:
	setp.gt.u64 	%p853, %rd2534, 1844674407370955161;
	@%p853 bra 	$L__BB0_781;
	setp.ne.s64 	%p854, %rd2534, 1844674407370955161;
	cvt.s16.s8 	%rs798, %rs1116;
	setp.lt.s16 	%p855, %rs798, 54;
	or.pred  	%p856, %p854, %p855;
	@%p856 bra 	$L__BB0_782;
$L__BB0_781:
	mov.b32 	%r2970, 1;
$L__BB0_782:
	add.s16 	%rs234, %rs1116, -48;
	and.b16  	%rs799, %rs234, 255;
	setp.gt.u16 	%p857, %rs799, 9;
	mov.b32 	%r2971, 1;
	@%p857 bra 	$L__BB0_784;
	cvt.u64.u16 	%rd1757, %rs234;
	and.b64  	%rd1758, %rd1757, 255;
	mad.lo.s64 	%rd2534, %rd2534, 10, %rd1758;
	mov.u32 	%r2971, %r2966;
$L__BB0_784:
	add.s64 	%rd540, %rd2531, 1;
	ld.const.u8 	%rs1116, [%rd2531+1];
	setp.eq.s16 	%p858, %rs1116, 0;
	mov.u32 	%r2966, %r2971;
	mov.u64 	%rd2531, %rd540;
	@%p858 bra 	$L__BB0_804;
	bra.uni 	$L__BB0_779;
$L__BB0_785:
	ld.const.u8 	%rs800, [type+1];
	or.b16  	%rs801, %rs800, 32;
	setp.eq.s16 	%p859, %rs801, 120;
	@%p859 bra 	$L__BB0_793;
	mov.u64 	%rd1768, type;
	add.s64 	%rd2527, %rd1768, 1;
$L__BB0_787:
	mov.u64 	%rd2528, %rd2527;
	ld.const.u8 	%rs1115, [%rd2528];
	add.s64 	%rd2527, %rd2528, 1;
	setp.eq.s16 	%p867, %rs1115, 48;
	@%p867 bra 	$L__BB0_787;
	setp.eq.s16 	%p868, %rs1115, 0;
	@%p868 bra 	$L__BB0_802;
	mov.b64 	%rd2534, 0;
	mov.b32 	%r2963, 0;
	mov.u32 	%r2970, %r2963;
$L__BB0_790:
	setp.gt.u64 	%p869, %rd2534, 2305843009213693951;
	selp.b32 	%r2970, 1, %r2970, %p869;
	and.b16  	%rs807, %rs1115, 248;
	setp.ne.s16 	%p870, %rs807, 48;
	mov.b32 	%r2971, 1;
	@%p870 bra 	$L__BB0_792;
	shl.b64 	%rd1771, %rd2534, 3;
	cvt.u64.u16 	%rd1772, %rs1115;
	and.b64  	%rd1773, %rd1772, 7;
	or.b64  	%rd2534, %rd1771, %rd1773;
	mov.u32 	%r2971, %r2963;
$L__BB0_792:
	add.s64 	%rd535, %rd2528, 1;
	ld.const.u8 	%rs1115, [%rd2528+1];
	setp.eq.s16 	%p871, %rs1115, 0;
	mov.u32 	%r2963, %r2971;
	mov.u64 	%rd2528, %rd535;
	@%p871 bra 	$L__BB0_804;
	bra.uni 	$L__BB0_790;
$L__BB0_793:
	mov.u64 	%rd1760, type;
	add.s64 	%rd2523, %rd1760, 2;
$L__BB0_794:
	mov.u64 	%rd2524, %rd2523;
	ld.const.u8 	%rs1114, [%rd2524];
	add.s64 	%rd2523, %rd2524, 1;
	setp.eq.s16 	%p860, %rs1114, 48;
	@%p860 bra 	$L__BB0_794;
	setp.eq.s16 	%p861, %rs1114, 0;
	@%p861 bra 	$L__BB0_803;
	mov.b64 	%rd2534, 0;
	mov.b32 	%r2971, 0;
	mov.u32 	%r2970, %r2971;
$L__BB0_797:
	mov.u64 	%rd523, %rd2524;
	mov.u32 	%r457, %r2971;
	setp.gt.u64 	%p862, %rd2534, 1152921504606846975;
	selp.b32 	%r2970, 1, %r2970, %p862;
	cvt.u32.u16 	%r2153, %rs1114;
	add.s16 	%rs803, %rs1114, -65;
	and.b16  	%rs804, %rs803, 255;
	setp.lt.u16 	%p863, %rs804, 6;
	add.s16 	%rs805, %rs1114, 32;
	cvt.u32.u16 	%r2154, %rs805;
	and.b32  	%r2155, %r2154, 255;
	cvt.s32.s8 	%r2156, %r2153;
	selp.b32 	%r460, %r2155, %r2156, %p863;
	add.s32 	%r2157, %r460, -97;
	setp.gt.u32 	%p864, %r2157, 5;
	@%p864 bra 	$L__BB0_799;
	add.s32 	%r2159, %r460, -87;
	shl.b64 	%rd1765, %rd2534, 4;
	cvt.u64.u32 	%rd1766, %r2159;
	add.s64 	%rd2534, %rd1765, %rd1766;
	mov.u32 	%r2971, %r457;
	bra.uni 	$L__BB0_801;
$L__BB0_799:
	add.s32 	%r461, %r460, -48;
	setp.gt.u32 	%p865, %r461, 9;
	mov.b32 	%r2971, 1;
	@%p865 bra 	$L__BB0_801;
	shl.b64 	%rd1763, %rd2534, 4;
	cvt.u64.u32 	%rd1764, %r461;
	add.s64 	%rd2534, %rd1763, %rd1764;
	mov.u32 	%r2971, %r457;
$L__BB0_801:
	add.s64 	%rd2524, %rd523, 1;
	ld.const.u8 	%rs1114, [%rd523+1];
	setp.eq.s16 	%p866, %rs1114, 0;
	@%p866 bra 	$L__BB0_804;
	bra.uni 	$L__BB0_797;
$L__BB0_802:
	mov.b32 	%r2970, 0;
	mov.b64 	%rd2534, 0;
	mov.u32 	%r2971, %r2970;
	bra.uni 	$L__BB0_804;
$L__BB0_803:
	mov.b32 	%r2970, 0;
	mov.b64 	%rd2534, 0;
	mov.u32 	%r2971, %r2970;
$L__BB0_804:
	setp.eq.s16 	%p872, %rs1125, 48;
	setp.eq.s32 	%p873, %r2970, 0;
	setp.eq.s32 	%p874, %r2971, 0;
	cvt.u32.u64 	%r2163, %rd2534;
	and.b32  	%r2164, %r2163, 4194303;
	or.b32  	%r2165, %r2164, 2143289344;
	selp.b32 	%r2166, %r2165, 2147483647, %p873;
	selp.b32 	%r2167, %r2166, 2143289344, %p874;
	st.global.u32 	[%rd8+4], %r2167;
	@%p872 bra 	$L__BB0_813;
	setp.eq.s16 	%p875, %rs1125, 0;
	mov.b32 	%r2982, 0;
	mov.b64 	%rd2546, 0;
	mov.u32 	%r2983, %r2982;
	@%p875 bra 	$L__BB0_832;
	mov.b64 	%rd2546, 0;
	mov.u64 	%rd2543, type;
	mov.b32 	%r2978, 0;
	mov.u16 	%rs1119, %rs1125;
	mov.u32 	%r2982, %r2978;
$L__BB0_807:
	setp.gt.u64 	%p876, %rd2546, 1844674407370955161;
	@%p876 bra 	$L__BB0_809;
	setp.ne.s64 	%p877, %rd2546, 1844674407370955161;
	cvt.s16.s8 	%rs808, %rs1119;
	setp.lt.s16 	%p878, %rs808, 54;
	or.pred  	%p879, %p877, %p878;
	@%p879 bra 	$L__BB0_810;
$L__BB0_809:
	mov.b32 	%r2982, 1;
$L__BB0_810:
	add.s16 	%rs243, %rs1119, -48;
	and.b16  	%rs809, %rs243, 255;
	setp.gt.u16 	%p880, %rs809, 9;
	mov.b32 	%r2983, 1;
	@%p880 bra 	$L__BB0_812;
	cvt.u64.u16 	%rd1777, %rs243;
	and.b64  	%rd1778, %rd1777, 255;
	mad.lo.s64 	%rd2546, %rd2546, 10, %rd1778;
	mov.u32 	%r2983, %r2978;
$L__BB0_812:
	add.s64 	%rd561, %rd2543, 1;
	ld.const.u8 	%rs1119, [%rd2543+1];
	setp.eq.s16 	%p881, %rs1119, 0;
	mov.u32 	%r2978, %r2983;
	mov.u64 	%rd2543, %rd561;
	@%p881 bra 	$L__BB0_832;
	bra.uni 	$L__BB0_807;
$L__BB0_813:
	ld.const.u8 	%rs810, [type+1];
	or.b16  	%rs811, %rs810, 32;
	setp.eq.s16 	%p882, %rs811, 120;
	@%p882 bra 	$L__BB0_821;
	mov.u64 	%rd1788, type;
	add.s64 	%rd2539, %rd1788, 1;
$L__BB0_815:
	mov.u64 	%rd2540, %rd2539;
	ld.const.u8 	%rs1118, [%rd2540];
	add.s64 	%rd2539, %rd2540, 1;
	setp.eq.s16 	%p890, %rs1118, 48;
	@%p890 bra 	$L__BB0_815;
	setp.eq.s16 	%p891, %rs1118, 0;
	@%p891 bra 	$L__BB0_830;
	mov.b64 	%rd2546, 0;
	mov.b32 	%r2975, 0;
	mov.u32 	%r2982, %r2975;
$L__BB0_818:
	setp.gt.u64 	%p892, %rd2546, 2305843009213693951;
	selp.b32 	%r2982, 1, %r2982, %p892;
	and.b16  	%rs817, %rs1118, 248;
	setp.ne.s16 	%p893, %rs817, 48;
	mov.b32 	%r2983, 1;
	@%p893 bra 	$L__BB0_820;
	shl.b64 	%rd1791, %rd2546, 3;
	cvt.u64.u16 	%rd1792, %rs1118;
	and.b64  	%rd1793, %rd1792, 7;
	or.b64  	%rd2546, %rd1791, %rd1793;
	mov.u32 	%r2983, %r2975;
$L__BB0_820:
	add.s64 	%rd556, %rd2540, 1;
	ld.const.u8 	%rs1118, [%rd2540+1];
	setp.eq.s16 	%p894, %rs1118, 0;
	mov.u32 	%r2975, %r2983;
	mov.u64 	%rd2540, %rd556;
	@%p894 bra 	$L__BB0_832;
	bra.uni 	$L__BB0_818;
$L__BB0_821:
	mov.u64 	%rd1780, type;
	add.s64 	%rd2535, %rd1780, 2;
$L__BB0_822:
	mov.u64 	%rd2536, %rd2535;
	ld.const.u8 	%rs1117, [%rd2536];
	add.s64 	%rd2535, %rd2536, 1;
	setp.eq.s16 	%p883, %rs1117, 48;
	@%p883 bra 	$L__BB0_822;
	setp.eq.s16 	%p884, %rs1117, 0;
	@%p884 bra 	$L__BB0_831;
	mov.b64 	%rd2546, 0;
	mov.b32 	%r2983, 0;
	mov.u32 	%r2982, %r2983;
$L__BB0_825:
	mov.u64 	%rd544, %rd2536;
	mov.u32 	%r473, %r2983;
	setp.gt.u64 	%p885, %rd2546, 1152921504606846975;
	selp.b32 	%r2982, 1, %r2982, %p885;
	cvt.u32.u16 	%r2174, %rs1117;
	add.s16 	%rs813, %rs1117, -65;
	and.b16  	%rs814, %rs813, 255;
	setp.lt.u16 	%p886, %rs814, 6;
	add.s16 	%rs815, %rs1117, 32;
	cvt.u32.u16 	%r2175, %rs815;
	and.b32  	%r2176, %r2175, 255;
	cvt.s32.s8 	%r2177, %r2174;
	selp.b32 	%r476, %r2176, %r2177, %p886;
	add.s32 	%r2178, %r476, -97;
	setp.gt.u32 	%p887, %r2178, 5;
	@%p887 bra 	$L__BB0_827;
	add.s32 	%r2180, %r476, -87;
	shl.b64 	%rd1785, %rd2546, 4;
	cvt.u64.u32 	%rd1786, %r2180;
	add.s64 	%rd2546, %rd1785, %rd1786;
	mov.u32 	%r2983, %r473;
	bra.uni 	$L__BB0_829;
$L__BB0_827:
	add.s32 	%r477, %r476, -48;
	setp.gt.u32 	%p888, %r477, 9;
	mov.b32 	%r2983, 1;
	@%p888 bra 	$L__BB0_829;
	shl.b64 	%rd1783, %rd2546, 4;
	cvt.u64.u32 	%rd1784, %r477;
	add.s64 	%rd2546, %rd1783, %rd1784;
	mov.u32 	%r2983, %r473;
$L__BB0_829:
	add.s64 	%rd2536, %rd544, 1;
	ld.const.u8 	%rs1117, [%rd544+1];
	setp.eq.s16 	%p889, %rs1117, 0;
	@%p889 bra 	$L__BB0_832;
	bra.uni 	$L__BB0_825;
$L__BB0_830:
	mov.b32 	%r2982, 0;
	mov.b64 	%rd2546, 0;
	mov.u32 	%r2983, %r2982;
	bra.uni 	$L__BB0_832;
$L__BB0_831:
	mov.b32 	%r2982, 0;
	mov.b64 	%rd2546, 0;
	mov.u32 	%r2983, %r2982;
$L__BB0_832:
	setp.eq.s16 	%p895, %rs1125, 48;
	setp.eq.s32 	%p896, %r2982, 0;
	setp.eq.s32 	%p897, %r2983, 0;
	cvt.u32.u64 	%r2184, %rd2546;
	and.b32  	%r2185, %r2184, 4194303;
	or.b32  	%r2186, %r2185, 2143289344;
	selp.b32 	%r2187, %r2186, 2147483647, %p896;
	selp.b32 	%r2188, %r2187, 2143289344, %p897;
	st.global.u32 	[%rd8+8], %r2188;
	@%p895 bra 	$L__BB0_841;
	setp.eq.s16 	%p898, %rs1125, 0;
	mov.b32 	%r2994, 0;
	mov.b64 	%rd2558, 0;
	mov.u32 	%r2995, %r2994;
	@%p898 bra 	$L__BB0_860;
	mov.b64 	%rd2558, 0;
	mov.u64 	%rd2555, type;
	mov.b32 	%r2990, 0;
	mov.u16 	%rs1122, %rs1125;
	mov.u32 	%r2994, %r2990;
$L__BB0_835:
	setp.gt.u64 	%p899, %rd2558, 1844674407370955161;
	@%p899 bra 	$L__BB0_837;
	setp.ne.s64 	%p900, %rd2558, 1844674407370955161;
	cvt.s16.s8 	%rs818, %rs1122;
	setp.lt.s16 	%p901, %rs818, 54;
	or.pred  	%p902, %p900, %p901;
	@%p902 bra 	$L__BB0_838;
$L__BB0_837:
	mov.b32 	%r2994, 1;
$L__BB0_838:
	add.s16 	%rs252, %rs1122, -48;
	and.b16  	%rs819, %rs252, 255;
	setp.gt.u16 	%p903, %rs819, 9;
	mov.b32 	%r2995, 1;
	@%p903 bra 	$L__BB0_840;
	cvt.u64.u16 	%rd1797, %rs252;
	and.b64  	%rd1798, %rd1797, 255;
	mad.lo.s64 	%rd2558, %rd2558, 10, %rd1798;
	mov.u32 	%r2995, %r2990;
$L__BB0_840:
	add.s64 	%rd582, %rd2555, 1;
	ld.const.u8 	%rs1122, [%rd2555+1];
	setp.eq.s16 	%p904, %rs1122, 0;
	mov.u32 	%r2990, %r2995;
	mov.u64 	%rd2555, %rd582;
	@%p904 bra 	$L__BB0_860;
	bra.uni 	$L__BB0_835;
$L__BB0_841:
	ld.const.u8 	%rs820, [type+1];
	or.b16  	%rs821, %rs820, 32;
	setp.eq.s16 	%p905, %rs821, 120;
	@%p905 bra 	$L__BB0_849;
	mov.u64 	%rd1808, type;
	add.s64 	%rd2551, %rd1808, 1;
$L__BB0_843:
	mov.u64 	%rd2552, %rd2551;
	ld.const.u8 	%rs1121, [%rd2552];
	add.s64 	%rd2551, %rd2552, 1;
	setp.eq.s16 	%p913, %rs1121, 48;
	@%p913 bra 	$L__BB0_843;
	setp.eq.s16 	%p914, %rs1121, 0;
	@%p914 bra 	$L__BB0_858;
	mov.b64 	%rd2558, 0;
	mov.b32 	%r2987, 0;
	mov.u32 	%r2994, %r2987;
$L__BB0_846:
	setp.gt.u64 	%p915, %rd2558, 2305843009213693951;
	selp.b32 	%r2994, 1, %r2994, %p915;
	and.b16  	%rs827, %rs1121, 248;
	setp.ne.s16 	%p916, %rs827, 48;
	mov.b32 	%r2995, 1;
	@%p916 bra 	$L__BB0_848;
	shl.b64 	%rd1811, %rd2558, 3;
	cvt.u64.u16 	%rd1812, %rs1121;
	and.b64  	%rd1813, %rd1812, 7;
	or.b64  	%rd2558, %rd1811, %rd1813;
	mov.u32 	%r2995, %r2987;
$L__BB0_848:
	add.s64 	%rd577, %rd2552, 1;
	ld.const.u8 	%rs1121, [%rd2552+1];
	setp.eq.s16 	%p917, %rs1121, 0;
	mov.u32 	%r2987, %r2995;
	mov.u64 	%rd2552, %rd577;
	@%p917 bra 	$L__BB0_860;
	bra.uni 	$L__BB0_846;
$L__BB0_849:
	mov.u64 	%rd1800, type;
	add.s64 	%rd2547, %rd1800, 2;
$L__BB0_850:
	mov.u64 	%rd2548, %rd2547;
	ld.const.u8 	%rs1120, [%rd2548];
	add.s64 	%rd2547, %rd2548, 1;
	setp.eq.s16 	%p906, %rs1120, 48;
	@%p906 bra 	$L__BB0_850;
	setp.eq.s16 	%p907, %rs1120, 0;
	@%p907 bra 	$L__BB0_859;
	mov.b64 	%rd2558, 0;
	mov.b32 	%r2995, 0;
	mov.u32 	%r2994, %r2995;
$L__BB0_853:
	mov.u64 	%rd565, %rd2548;
	mov.u32 	%r489, %r2995;
	setp.gt.u64 	%p908, %rd2558, 1152921504606846975;
	selp.b32 	%r2994, 1, %r2994, %p908;
	cvt.u32.u16 	%r2195, %rs1120;
	add.s16 	%rs823, %rs1120, -65;
	and.b16  	%rs824, %rs823, 255;
	setp.lt.u16 	%p909, %rs824, 6;
	add.s16 	%rs825, %rs1120, 32;
	cvt.u32.u16 	%r2196, %rs825;
	and.b32  	%r2197, %r2196, 255;
	cvt.s32.s8 	%r2198, %r2195;
	selp.b32 	%r492, %r2197, %r2198, %p909;
	add.s32 	%r2199, %r492, -97;
	setp.gt.u32 	%p910, %r2199, 5;
	@%p910 bra 	$L__BB0_855;
	add.s32 	%r2201, %r492, -87;
	shl.b64 	%rd1805, %rd2558, 4;
	cvt.u64.u32 	%rd1806, %r2201;
	add.s64 	%rd2558, %rd1805, %rd1806;
	mov.u32 	%r2995, %r489;
	bra.uni 	$L__BB0_857;
$L__BB0_855:
	add.s32 	%r493, %r492, -48;
	setp.gt.u32 	%p911, %r493, 9;
	mov.b32 	%r2995, 1;
	@%p911 bra 	$L__BB0_857;
	shl.b64 	%rd1803, %rd2558, 4;
	cvt.u64.u32 	%rd1804, %r493;
	add.s64 	%rd2558, %rd1803, %rd1804;
	mov.u32 	%r2995, %r489;
$L__BB0_857:
	add.s64 	%rd2548, %rd565, 1;
	ld.const.u8 	%rs1120, [%rd565+1];
	setp.eq.s16 	%p912, %rs1120, 0;
	@%p912 bra 	$L__BB0_860;
	bra.uni 	$L__BB0_853;
$L__BB0_858:
	mov.b32 	%r2994, 0;
	mov.b64 	%rd2558, 0;
	mov.u32 	%r2995, %r2994;
	bra.uni 	$L__BB0_860;
$L__BB0_859:
	mov.b32 	%r2994, 0;
	mov.b64 	%rd2558, 0;
	mov.u32 	%r2995, %r2994;
$L__BB0_860:
	setp.eq.s16 	%p918, %rs1125, 48;
	setp.eq.s32 	%p919, %r2994, 0;
	setp.eq.s32 	%p920, %r2995, 0;
	cvt.u32.u64 	%r2205, %rd2558;
	and.b32  	%r2206, %r2205, 4194303;
	or.b32  	%r2207, %r2206, 2143289344;
	selp.b32 	%r2208, %r2207, 2147483647, %p919;
	selp.b32 	%r2209, %r2208, 2143289344, %p920;
	st.global.u32 	[%rd6], %r2209;
	@%p918 bra 	$L__BB0_869;
	setp.eq.s16 	%p921, %rs1125, 0;
	mov.b32 	%r3006, 0;
	mov.b64 	%rd2570, 0;
	mov.u32 	%r3007, %r3006;
	@%p921 bra 	$L__BB0_888;
	mov.b64 	%rd2570, 0;
	mov.u64 	%rd2567, type;
	mov.b32 	%r3002, 0;
	mov.u32 	%r3006, %r3002;
$L__BB0_863:
	setp.gt.u64 	%p922, %rd2570, 1844674407370955161;
	@%p922 bra 	$L__BB0_865;
	setp.ne.s64 	%p923, %rd2570, 1844674407370955161;
	cvt.s16.s8 	%rs828, %rs1125;
	setp.lt.s16 	%p924, %rs828, 54;
	or.pred  	%p925, %p923, %p924;
	@%p925 bra 	$L__BB0_866;
$L__BB0_865:
	mov.b32 	%r3006, 1;
$L__BB0_866:
	add.s16 	%rs261, %rs1125, -48;
	and.b16  	%rs829, %rs261, 255;
	setp.gt.u16 	%p926, %rs829, 9;
	mov.b32 	%r3007, 1;
	@%p926 bra 	$L__BB0_868;
	cvt.u64.u16 	%rd1817, %rs261;
	and.b64  	%rd1818, %rd1817, 255;
	mad.lo.s64 	%rd2570, %rd2570, 10, %rd1818;
	mov.u32 	%r3007, %r3002;
$L__BB0_868:
	add.s64 	%rd603, %rd2567, 1;
	ld.const.u8 	%rs1125, [%rd2567+1];
	setp.eq.s16 	%p927, %rs1125, 0;
	mov.u32 	%r3002, %r3007;
	mov.u64 	%rd2567, %rd603;
	@%p927 bra 	$L__BB0_888;
	bra.uni 	$L__BB0_863;
$L__BB0_869:
	ld.const.u8 	%rs830, [type+1];
	or.b16  	%rs831, %rs830, 32;
	setp.eq.s16 	%p928, %rs831, 120;
	@%p928 bra 	$L__BB0_877;
	mov.u64 	%rd1828, type;
	add.s64 	%rd2563, %rd1828, 1;
$L__BB0_871:
	mov.u64 	%rd2564, %rd2563;
	ld.const.u8 	%rs1124, [%rd2564];
	add.s64 	%rd2563, %rd2564, 1;
	setp.eq.s16 	%p936, %rs1124, 48;
	@%p936 bra 	$L__BB0_871;
	setp.eq.s16 	%p937, %rs1124, 0;
	@%p937 bra 	$L__BB0_886;
	mov.b64 	%rd2570, 0;
	mov.b32 	%r2999, 0;
	mov.u32 	%r3006, %r2999;
$L__BB0_874:
	setp.gt.u64 	%p938, %rd2570, 2305843009213693951;
	selp.b32 	%r3006, 1, %r3006, %p938;
	and.b16  	%rs837, %rs1124, 248;
	setp.ne.s16 	%p939, %rs837, 48;
	mov.b32 	%r3007, 1;
	@%p939 bra 	$L__BB0_876;
	shl.b64 	%rd1831, %rd2570, 3;
	cvt.u64.u16 	%rd1832, %rs1124;
	and.b64  	%rd1833, %rd1832, 7;
	or.b64  	%rd2570, %rd1831, %rd1833;
	mov.u32 	%r3007, %r2999;
$L__BB0_876:
	add.s64 	%rd598, %rd2564, 1;
	ld.const.u8 	%rs1124, [%rd2564+1];
	setp.eq.s16 	%p940, %rs1124, 0;
	mov.u32 	%r2999, %r3007;
	mov.u64 	%rd2564, %rd598;
	@%p940 bra 	$L__BB0_888;
	bra.uni 	$L__BB0_874;
$L__BB0_877:
	mov.u64 	%rd1820, type;
	add.s64 	%rd2559, %rd1820, 2;
$L__BB0_878:
	mov.u64 	%rd2560, %rd2559;
	ld.const.u8 	%rs1123, [%rd2560];
	add.s64 	%rd2559, %rd2560, 1;
	setp.eq.s16 	%p929, %rs1123, 48;
	@%p929 bra 	$L__BB0_878;
	setp.eq.s16 	%p930, %rs1123, 0;
	@%p930 bra 	$L__BB0_887;
	mov.b64 	%rd2570, 0;
	mov.b32 	%r3007, 0;
	mov.u32 	%r3006, %r3007;
$L__BB0_881:
	mov.u64 	%rd586, %rd2560;
	mov.u32 	%r505, %r3007;
	setp.gt.u64 	%p931, %rd2570, 1152921504606846975;
	selp.b32 	%r3006, 1, %r3006, %p931;
	cvt.u32.u16 	%r2216, %rs1123;
	add.s16 	%rs833, %rs1123, -65;
	and.b16  	%rs834, %rs833, 255;
	setp.lt.u16 	%p932, %rs834, 6;
	add.s16 	%rs835, %rs1123, 32;
	cvt.u32.u16 	%r2217, %rs835;
	and.b32  	%r2218, %r2217, 255;
	cvt.s32.s8 	%r2219, %r2216;
	selp.b32 	%r508, %r2218, %r2219, %p932;
	add.s32 	%r2220, %r508, -97;
	setp.gt.u32 	%p933, %r2220, 5;
	@%p933 bra 	$L__BB0_883;
	add.s32 	%r2222, %r508, -87;
	shl.b64 	%rd1825, %rd2570, 4;
	cvt.u64.u32 	%rd1826, %r2222;
	add.s64 	%rd2570, %rd1825, %rd1826;
	mov.u32 	%r3007, %r505;
	bra.uni 	$L__BB0_885;
$L__BB0_883:
	add.s32 	%r509, %r508, -48;
	setp.gt.u32 	%p934, %r509, 9;
	mov.b32 	%r3007, 1;
	@%p934 bra 	$L__BB0_885;
	shl.b64 	%rd1823, %rd2570, 4;
	cvt.u64.u32 	%rd1824, %r509;
	add.s64 	%rd2570, %rd1823, %rd1824;
	mov.u32 	%r3007, %r505;
$L__BB0_885:
	add.s64 	%rd2560, %rd586, 1;
	ld.const.u8 	%rs1123, [%rd586+1];
	setp.eq.s16 	%p935, %rs1123, 0;
	@%p935 bra 	$L__BB0_888;
	bra.uni 	$L__BB0_881;
$L__BB0_886:
	mov.b32 	%r3006, 0;
	mov.b64 	%rd2570, 0;
	mov.u32 	%r3007, %r3006;
	bra.uni 	$L__BB0_888;
$L__BB0_887:
	mov.b32 	%r3006, 0;
	mov.b64 	%rd2570, 0;
	mov.u32 	%r3007, %r3006;
$L__BB0_888:
	setp.eq.s32 	%p941, %r3006, 0;
	setp.eq.s32 	%p942, %r3007, 0;
	cvt.u32.u64 	%r2226, %rd2570;
	and.b32  	%r2227, %r2226, 4194303;
	or.b32  	%r2228, %r2227, 2143289344;
	selp.b32 	%r2229, %r2228, 2147483647, %p941;
	selp.b32 	%r2230, %r2229, 2143289344, %p942;
	st.global.u32 	[%rd10], %r2230;
	bra.uni 	$L__BB0_1664;
$L__BB0_889:
	ld.const.u32 	%r1189, [DUMMY];
	setp.eq.s32 	%p124, %r200, %r1189;
	@%p124 bra 	$L__BB0_1190;
	ld.global.f32 	%f129, [%rd16+-72];
	abs.f32 	%f701, %f129;
	setp.lt.f32 	%p125, %f701, %f17;
	mov.f32 	%f1545, 0f3F800000;
	mov.f32 	%f1547, 0f00000000;
	mov.f32 	%f1546, %f1547;
	@%p125 bra 	$L__BB0_892;
	ld.global.f32 	%f702, [%rd7];
	ld.global.v2.f32 	{%f703, %f704}, [%rd16+-116];
	add.f32 	%f705, %f702, %f703;
	ld.global.f32 	%f706, [%rd7+4];
	add.f32 	%f707, %f706, %f704;
	ld.global.v2.f32 	{%f708, %f709}, [%rd16+-68];
	ld.global.f32 	%f710, [%rd16+-20];
	mul.f32 	%f711, %f707, %f707;
	fma.rn.f32 	%f712, %f705, %f705, %f711;
	mul.f32 	%f713, %f710, %f710;
	rcp.rn.f32 	%f714, %f713;
	mul.f32 	%f715, %f712, %f714;
	ld.global.f32 	%f716, [%rd16+-28];
	mul.f32 	%f717, %f716, 0f41A00000;
	fma.rn.f32 	%f718, %f715, 0f00000000, %f717;
	ld.global.v2.f32 	{%f719, %f720}, [%rd16+-36];
	mul.f32 	%f721, %f720, 0f41900000;
	fma.rn.f32 	%f722, %f718, %f715, %f721;
	mul.f32 	%f723, %f719, 0f41800000;
	fma.rn.f32 	%f724, %f722, %f715, %f723;
	ld.global.v2.f32 	{%f725, %f726}, [%rd16+-44];
	mul.f32 	%f727, %f726, 0f41600000;
	fma.rn.f32 	%f728, %f724, %f715, %f727;
	mul.f32 	%f729, %f725, 0f41400000;
	fma.rn.f32 	%f730, %f728, %f715, %f729;
	ld.global.v2.f32 	{%f731, %f732}, [%rd16+-52];
	mul.f32 	%f733, %f732, 0f41200000;
	fma.rn.f32 	%f734, %f730, %f715, %f733;
	mul.f32 	%f735, %f731, 0f41000000;
	fma.rn.f32 	%f736, %f734, %f715, %f735;
	ld.global.v2.f32 	{%f737, %f738}, [%rd16+-60];
	mul.f32 	%f739, %f738, 0f40C00000;
	fma.rn.f32 	%f740, %f736, %f715, %f739;
	mul.f32 	%f741, %f737, 0f40800000;
	fma.rn.f32 	%f742, %f740, %f715, %f741;
	add.f32 	%f743, %f709, %f709;
	fma.rn.f32 	%f744, %f742, %f715, %f743;
	mul.f32 	%f745, %f714, %f744;
	add.f32 	%f746, %f708, 0f3F800000;
	mul.f32 	%f747, %f129, %f746;
	mul.f32 	%f748, %f129, %f747;
	mul.f32 	%f749, %f712, %f748;
	mov.f32 	%f750, 0f3F800000;
	sub.f32 	%f751, %f750, %f749;
	rsqrt.approx.f32 	%f752, %f751;
	mul.f32 	%f753, %f129, %f752;
	mul.f32 	%f754, %f705, %f745;
	fma.rn.f32 	%f755, %f753, %f705, %f754;
	neg.f32 	%f756, %f755;
	mul.f32 	%f757, %f707, %f745;
	fma.rn.f32 	%f758, %f753, %f707, %f757;
	neg.f32 	%f759, %f758;
	abs.f32 	%f760, %f756;
	abs.f32 	%f761, %f759;
	add.f32 	%f762, %f760, %f761;
	add.f32 	%f763, %f762, 0f3F800000;
	min.f32 	%f764, %f760, %f761;
	max.f32 	%f765, %f760, %f761;
	min.f32 	%f766, %f765, 0f3F800000;
	max.f32 	%f767, %f765, 0f3F800000;
	mov.b32 	%r1190, %f767;
	and.b32  	%r1191, %r1190, 2113929216;
	xor.b32  	%r1192, %r1191, 2122317824;
	mov.b32 	%f768, %r1192;
	mul.f32 	%f769, %f766, %f768;
	mul.f32 	%f770, %f764, %f768;
	mul.f32 	%f771, %f767, %f768;
	mul.f32 	%f772, %f769, %f769;
	fma.rn.f32 	%f773, %f770, %f770, %f772;
	fma.rn.f32 	%f774, %f771, %f771, %f773;
	rsqrt.approx.f32 	%f775, %f774;
	mul.f32 	%f776, %f775, %f768;
	abs.f32 	%f777, %f763;
	setp.nan.f32 	%p126, %f777, %f777;
	selp.f32 	%f778, %f763, %f776, %p126;
	setp.eq.f32 	%p127, %f767, 0f7F800000;
	selp.f32 	%f1545, 0f00000000, %f778, %p127;
	mul.f32 	%f1547, %f1545, %f756;
	mul.f32 	%f1546, %f1545, %f759;
$L__BB0_892:
	ld.global.f32 	%f1557, [%rd8];
	ld.global.f32 	%f1556, [%rd8+4];
	mul.f32 	%f779, %f1546, %f1556;
	fma.rn.f32 	%f780, %f1547, %f1557, %f779;
	fma.rn.f32 	%f146, %f1545, %f128, %f780;
	setp.leu.f32 	%p128, %f146, 0f00000000;
	@%p128 bra 	$L__BB0_894;
	neg.f32 	%f1547, %f1547;
	neg.f32 	%f1546, %f1546;
	neg.f32 	%f1545, %f1545;
	neg.f32 	%f146, %f146;
$L__BB0_894:
	ld.param.u64 	%rd2234, [trace_param_8];
	ld.const.u32 	%r521, [REFRACTIVE];
	cvta.to.global.u64 	%rd1168, %rd2234;
	mul.wide.s32 	%rd1169, %r65, 48;
	add.s64 	%rd1170, %rd1168, %rd1169;
	add.s64 	%rd605, %rd1170, 40;
	ld.global.f32 	%f147, [%rd1170+40];
	setp.geu.f32 	%p129, %f147, 0f358637BD;
	@%p129 bra 	$L__BB0_899;
	ld.global.f32 	%f781, [%rd605+-8];
	setp.geu.f32 	%p130, %f781, 0f358637BD;
	@%p130 bra 	$L__BB0_899;
	setp.eq.s32 	%p364, %r200, %r521;
	mov.u32 	%r3013, %r44;
	mov.u32 	%r3012, %r43;
	@%p364 bra 	$L__BB0_897;
	bra.uni 	$L__BB0_1189;
$L__BB0_897:
	mul.wide.s32 	%rd1351, %r199, 16;
	add.s64 	%rd1352, %rd1, %rd1351;
	ld.global.u64 	%rd1353, [%rd1352];
	ld.global.f32 	%f924, [%rd6];
	ld.global.v2.f32 	{%f925, %f926}, [%rd1352+8];
	sub.f32 	%f927, %f924, %f926;
	fma.rn.f32 	%f928, %f925, %f927, 0f3F000000;
	tex.1d.v4.f32.f32 	{%f929, %f930, %f931, %f932}, [%rd1353, {%f928}];
	div.rn.f32 	%f177, %f127, %f929;
	mul.f32 	%f933, %f177, %f177;
	mul.f32 	%f934, %f146, %f146;
	mov.f32 	%f935, 0f3F800000;
	sub.f32 	%f936, %f935, %f934;
	mul.f32 	%f937, %f936, %f933;
	sub.f32 	%f178, %f935, %f937;
	setp.le.f32 	%p365, %f178, 0f00000000;
	@%p365 bra 	$L__BB0_1192;
	neg.f32 	%f938, %f177;
	mul.f32 	%f939, %f146, %f938;
	sqrt.rn.f32 	%f940, %f178;
	sub.f32 	%f941, %f939, %f940;
	ld.global.f32 	%f942, [%rd8];
	mul.f32 	%f943, %f1547, %f941;
	fma.rn.f32 	%f944, %f177, %f942, %f943;
	st.global.f32 	[%rd8], %f944;
	ld.global.f32 	%f945, [%rd8+4];
	mul.f32 	%f946, %f1546, %f941;
	fma.rn.f32 	%f947, %f177, %f945, %f946;
	st.global.f32 	[%rd8+4], %f947;
	ld.global.f32 	%f948, [%rd8+8];
	mul.f32 	%f949, %f1545, %f941;
	fma.rn.f32 	%f128, %f177, %f948, %f949;
	st.global.f32 	[%rd8+8], %f128;
	mov.u32 	%r43, %r3012;
	mov.u32 	%r44, %r3013;
	bra.uni 	$L__BB0_1190;
$L__BB0_899:
	abs.f32 	%f782, %f146;
	abs.f32 	%f783, %f782;
	fma.rn.f32 	%f784, %f783, 0fBF000000, 0f3F000000;
	rsqrt.approx.ftz.f32 	%f785, %f784;
	mul.f32 	%f786, %f784, %f785;
	mul.f32 	%f787, %f785, 0fBF000000;
	fma.rn.f32 	%f788, %f786, %f787, 0f3F000000;
	fma.rn.f32 	%f789, %f786, %f788, %f786;
	setp.eq.f32 	%p132, %f783, 0f3F800000;
	selp.f32 	%f790, 0f00000000, %f789, %p132;
	setp.gt.f32 	%p133, %f783, 0f3F0F5C29;
	selp.f32 	%f791, %f790, %f783, %p133;
	copysign.f32 	%f792, %f782, %f791;
	mul.f32 	%f793, %f792, %f792;
	fma.rn.f32 	%f794, %f793, 0f3D10ECEF, 0f3C8B1ABB;
	fma.rn.f32 	%f795, %f794, %f793, 0f3CFC028C;
	fma.rn.f32 	%f796, %f795, %f793, 0f3D372139;
	fma.rn.f32 	%f797, %f796, %f793, 0f3D9993DB;
	fma.rn.f32 	%f798, %f797, %f793, 0f3E2AAAC6;
	mul.f32 	%f799, %f793, %f798;
	fma.rn.f32 	%f800, %f799, %f792, %f792;
	neg.f32 	%f801, %f800;
	selp.f32 	%f802, %f800, %f801, %p133;
	fma.rn.f32 	%f803, 0f3F6EE581, 0f3FD774EB, %f802;
	setp.gt.f32 	%p134, %f782, 0f3F0F5C29;
	selp.f32 	%f804, %f800, %f803, %p134;
	add.f32 	%f805, %f804, %f804;
	selp.f32 	%f806, %f805, %f804, %p133;
	ld.const.f32 	%f807, [RAD2DEG];
	mul.f32 	%f148, %f807, %f806;
	@%p114 bra 	$L__BB0_901;
	ld.global.u64 	%rd2571, [%rd605+-40];
	ld.global.u64 	%rd2572, [%rd605+-32];
	bra.uni 	$L__BB0_902;
$L__BB0_901:
	ld.global.u64 	%rd2571, [%rd605+-24];
	ld.global.u64 	%rd2572, [%rd605+-16];
$L__BB0_902:
	setp.eq.s32 	%p135, %r200, %r521;
	ld.global.f32 	%f149, [%rd6];
	@%p135 bra 	$L__BB0_904;
	ld.global.v2.f32 	{%f1551, %f1550}, [%rd605+-8];
	ld.global.f32 	%f1549, [%rd605+4];
	mov.f32 	%f1552, 0f00000000;
	bra.uni 	$L__BB0_905;
$L__BB0_904:
	ld.global.v2.f32 	{%f1551, %f1550}, [%rd605+-8];
	ld.global.f32 	%f1549, [%rd605+4];
	sub.f32 	%f809, %f149, %f1550;
	sub.f32 	%f810, %f148, %f1549;
	fma.rn.f32 	%f811, %f1551, %f809, 0f3F000000;
	fma.rn.f32 	%f812, %f147, %f810, 0f3F000000;
	tex.2d.v4.f32.f32 	{%f1552, %f813, %f814, %f815}, [%rd2571, {%f811, %f812}];
$L__BB0_905:
	sub.f32 	%f816, %f149, %f1550;
	sub.f32 	%f817, %f148, %f1549;
	fma.rn.f32 	%f818, %f1551, %f816, 0f3F000000;
	fma.rn.f32 	%f819, %f147, %f817, 0f3F000000;
	tex.2d.v4.f32.f32 	{%f161, %f820, %f821, %f822}, [%rd2572, {%f818, %f819}];
	ld.const.u32 	%r1193, [REFLECTIVE_SENSITIVE];
	setp.eq.s32 	%p136, %r200, %r1193;
	mov.f32 	%f823, 0f3F800000;
	sub.f32 	%f162, %f823, %f161;
	sub.f32 	%f824, %f162, %f1552;
	selp.f32 	%f163, %f162, %f824, %p136;
	ld.global.u32 	%r522, [%rd9];
	@%p136 bra 	$L__BB0_912;
	setp.lt.s32 	%p138, %r522, 1;
	mov.pred 	%p1408, -1;
	mov.u32 	%r3012, %r43;
	mov.u32 	%r3013, %r44;
	@%p138 bra 	$L__BB0_961;
	mov.b32 	%r3034, 0;
	mov.u32 	%r3057, %r522;
$L__BB0_908:
	mov.b32 	%r3012, 2;
	setp.eq.s32 	%p139, %r43, 1;
	mov.u32 	%r3047, %r46;
	@%p139 bra 	$L__BB0_957;
	setp.eq.s32 	%p140, %r43, 3;
	@%p140 bra 	$L__BB0_953;
	setp.ne.s32 	%p141, %r43, 2;
	@%p141 bra 	$L__BB0_952;
	mov.b32 	%r3012, 3;
	mov.u32 	%r3047, %r45;
	bra.uni 	$L__BB0_957;
$L__BB0_912:
	mov.b32 	%r3012, 2;
	setp.eq.s32 	%p332, %r43, 1;
	mov.u32 	%r3011, %r46;
	mov.u32 	%r3013, %r44;
	@%p332 bra 	$L__BB0_921;
	setp.eq.s32 	%p333, %r43, 3;
	@%p333 bra 	$L__BB0_917;
	setp.ne.s32 	%p334, %r43, 2;
	@%p334 bra 	$L__BB0_916;
	mov.b32 	%r3012, 3;
	mov.u32 	%r3011, %r45;
	mov.u32 	%r3013, %r44;
	bra.uni 	$L__BB0_921;
$L__BB0_916:
	add.s32 	%r3012, %r43, 1;
	mov.u32 	%r3011, %r47;
	mov.u32 	%r3013, %r44;
	bra.uni 	$L__BB0_921;
$L__BB0_917:
	add.s32 	%r51, %r51, 1;
	setp.ne.s32 	%p335, %r51, 0;
	@%p335 bra 	$L__BB0_920;
	add.s32 	%r50, %r50, 1;
	setp.ne.s32 	%p336, %r50, 0;
	@%p336 bra 	$L__BB0_920;
	add.s32 	%r49, %r49, 1;
	setp.eq.s32 	%p337, %r49, 0;
	selp.u32 	%r1448, 1, 0, %p337;
	add.s32 	%r48, %r48, %r1448;
	mov.b32 	%r50, 0;
$L__BB0_920:
	mov.b32 	%r1450, -766435501;
	mul.hi.u32 	%r1451, %r1450, %r51;
	mul.lo.s32 	%r1452, %r51, -766435501;
	mov.b32 	%r1453, -845247145;
	mul.hi.u32 	%r1454, %r1453, %r49;
	mul.lo.s32 	%r1455, %r49, -845247145;
	xor.b32  	%r1456, %r1454, %r10;
	xor.b32  	%r1457, %r1456, %r50;
	xor.b32  	%r1458, %r1451, %r11;
	xor.b32  	%r1459, %r1458, %r48;
	mul.hi.u32 	%r1460, %r1450, %r1457;
	mul.lo.s32 	%r1461, %r1457, -766435501;
	mul.hi.u32 	%r1462, %r1453, %r1459;
	mul.lo.s32 	%r1463, %r1459, -845247145;
	xor.b32  	%r1464, %r1455, %r1462;
	xor.b32  	%r1465, %r1464, %r13;
	xor.b32  	%r1466, %r1452, %r1460;
	xor.b32  	%r1467, %r1466, %r14;
	mul.hi.u32 	%r1468, %r1450, %r1465;
	mul.lo.s32 	%r1469, %r1465, -766435501;
	mul.hi.u32 	%r1470, %r1453, %r1467;
	mul.lo.s32 	%r1471, %r1467, -845247145;
	xor.b32  	%r1472, %r1463, %r1470;
	xor.b32  	%r1473, %r1472, %r15;
	xor.b32  	%r1474, %r1461, %r1468;
	xor.b32  	%r1475, %r1474, %r16;
	mul.hi.u32 	%r1476, %r1450, %r1473;
	mul.lo.s32 	%r1477, %r1473, -766435501;
	mul.hi.u32 	%r1478, %r1453, %r1475;
	mul.lo.s32 	%r1479, %r1475, -845247145;
	xor.b32  	%r1480, %r1471, %r1478;
	xor.b32  	%r1481, %r1480, %r17;
	xor.b32  	%r1482, %r1469, %r1476;
	xor.b32  	%r1483, %r1482, %r18;
	mul.hi.u32 	%r1484, %r1450, %r1481;
	mul.lo.s32 	%r1485, %r1481, -766435501;
	mul.hi.u32 	%r1486, %r1453, %r1483;
	mul.lo.s32 	%r1487, %r1483, -845247145;
	xor.b32  	%r1488, %r1479, %r1486;
	xor.b32  	%r1489, %r1488, %r19;
	xor.b32  	%r1490, %r1477, %r1484;
	xor.b32  	%r1491, %r1490, %r20;
	mul.hi.u32 	%r1492, %r1450, %r1489;
	mul.lo.s32 	%r1493, %r1489, -766435501;
	mul.hi.u32 	%r1494, %r1453, %r1491;
	mul.lo.s32 	%r1495, %r1491, -845247145;
	xor.b32  	%r1496, %r1487, %r1494;
	xor.b32  	%r1497, %r1496, %r21;
	xor.b32  	%r1498, %r1485, %r1492;
	xor.b32  	%r1499, %r1498, %r22;
	mul.hi.u32 	%r1500, %r1450, %r1497;
	mul.lo.s32 	%r1501, %r1497, -766435501;
	mul.hi.u32 	%r1502, %r1453, %r1499;
	mul.lo.s32 	%r1503, %r1499, -845247145;
	xor.b32  	%r1504, %r1495, %r1502;
	xor.b32  	%r1505, %r1504, %r23;
	xor.b32  	%r1506, %r1493, %r1500;
	xor.b32  	%r1507, %r1506, %r24;
	mul.hi.u32 	%r1508, %r1450, %r1505;
	mul.lo.s32 	%r1509, %r1505, -766435501;
	mul.hi.u32 	%r1510, %r1453, %r1507;
	mul.lo.s32 	%r1511, %r1507, -845247145;
	xor.b32  	%r1512, %r1503, %r1510;
	xor.b32  	%r1513, %r1512, %r25;
	xor.b32  	%r1514, %r1501, %r1508;
	xor.b32  	%r1515, %r1514, %r26;
	mul.hi.u32 	%r1516, %r1450, %r1513;
	mul.lo.s32 	%r1517, %r1513, -766435501;
	mul.hi.u32 	%r1518, %r1453, %r1515;
	mul.lo.s32 	%r1519, %r1515, -845247145;
	xor.b32  	%r1520, %r1511, %r1518;
	xor.b32  	%r1521, %r1520, %r27;
	xor.b32  	%r1522, %r1509, %r1516;
	xor.b32  	%r1523, %r1522, %r28;
	mul.hi.u32 	%r1524, %r1450, %r1521;
	mul.lo.s32 	%r3013, %r1521, -766435501;
	mul.hi.u32 	%r1525, %r1453, %r1523;
	mul.lo.s32 	%r46, %r1523, -845247145;
	xor.b32  	%r1526, %r1519, %r1525;
	xor.b32  	%r47, %r1526, %r29;
	xor.b32  	%r1527, %r1517, %r1524;
	xor.b32  	%r45, %r1527, %r30;
	mov.b32 	%r3012, 0;
	mov.u32 	%r3011, %r44;
$L__BB0_921:
	cvt.rn.f32.u32 	%f826, %r3011;
	fma.rn.f32 	%f27, %f826, 0f2F800000, 0f2F000000;
	setp.geu.f32 	%p338, %f27, %f162;
	@%p338 bra 	$L__BB0_1187;
	setp.eq.s16 	%p340, %rs492, 0;
	@%p340 bra 	$L__BB0_1664;
	ld.global.f32 	%f828, [%rd16+-108];
	ld.global.f32 	%f829, [%rd16+-96];
	mul.f32 	%f830, %f1556, %f829;
	fma.rn.f32 	%f831, %f1557, %f828, %f830;
	ld.global.f32 	%f832, [%rd16+-84];
	fma.rn.f32 	%f833, %f128, %f832, %f831;
	st.global.f32 	[%rd8], %f833;
	ld.global.f32 	%f834, [%rd16+-104];
	ld.global.f32 	%f835, [%rd16+-92];
	mul.f32 	%f836, %f1556, %f835;
	fma.rn.f32 	%f837, %f1557, %f834, %f836;
	ld.global.f32 	%f838, [%rd16+-80];
	fma.rn.f32 	%f839, %f128, %f838, %f837;
	st.global.f32 	[%rd8+4], %f839;
	ld.global.f32 	%f840, [%rd16+-100];
	ld.global.f32 	%f841, [%rd16+-88];
	mul.f32 	%f842, %f1556, %f841;
	fma.rn.f32 	%f843, %f1557, %f840, %f842;
	ld.global.f32 	%f844, [%rd16+-76];
	fma.rn.f32 	%f845, %f128, %f844, %f843;
	st.global.f32 	[%rd8+8], %f845;
	ld.global.f32 	%f846, [%rd7];
	ld.global.f32 	%f847, [%rd7+4];
	ld.global.f32 	%f848, [%rd7+8];
	ld.global.f32 	%f849, [%rd16+-108];
	ld.global.f32 	%f850, [%rd16+-96];
	mul.f32 	%f851, %f847, %f850;
	fma.rn.f32 	%f852, %f846, %f849, %f851;
	ld.global.f32 	%f853, [%rd16+-84];
	fma.rn.f32 	%f854, %f848, %f853, %f852;
	st.global.f32 	[%rd7], %f854;
	ld.global.f32 	%f855, [%rd16+-104];
	ld.global.f32 	%f856, [%rd16+-92];
	mul.f32 	%f857, %f847, %f856;
	fma.rn.f32 	%f858, %f846, %f855, %f857;
	ld.global.f32 	%f859, [%rd16+-80];
	fma.rn.f32 	%f860, %f848, %f859, %f858;
	st.global.f32 	[%rd7+4], %f860;
	ld.global.f32 	%f861, [%rd16+-100];
	ld.global.f32 	%f862, [%rd16+-88];
	mul.f32 	%f863, %f847, %f862;
	fma.rn.f32 	%f864, %f846, %f861, %f863;
	ld.global.f32 	%f865, [%rd16+-76];
	fma.rn.f32 	%f866, %f848, %f865, %f864;
	st.global.f32 	[%rd7+8], %f866;
	ld.global.f32 	%f867, [%rd16+-132];
	add.f32 	%f868, %f867, %f854;
	st.global.f32 	[%rd7], %f868;
	ld.global.f32 	%f869, [%rd16+-128];
	add.f32 	%f870, %f869, %f860;
	st.global.f32 	[%rd7+4], %f870;
	ld.global.f32 	%f871, [%rd16+-124];
	add.f32 	%f872, %f871, %f866;
	st.global.f32 	[%rd7+8], %f872;
	ld.global.f32 	%f873, [%rd8];
	ld.global.f32 	%f874, [%rd8+4];
	ld.global.f32 	%f875, [%rd8+8];
	ld.global.f32 	%f876, [%rd3];
	ld.global.f32 	%f877, [%rd3+12];
	mul.f32 	%f878, %f874, %f877;
	fma.rn.f32 	%f879, %f873, %f876, %f878;
	ld.global.f32 	%f880, [%rd3+24];
	fma.rn.f32 	%f881, %f875, %f880, %f879;
	st.global.f32 	[%rd8], %f881;
	ld.global.f32 	%f882, [%rd3+4];
	ld.global.f32 	%f883, [%rd3+16];
	mul.f32 	%f884, %f874, %f883;
	fma.rn.f32 	%f885, %f873, %f882, %f884;
	ld.global.f32 	%f886, [%rd3+28];
	fma.rn.f32 	%f887, %f875, %f886, %f885;
	st.global.f32 	[%rd8+4], %f887;
	ld.global.f32 	%f888, [%rd3+8];
	ld.global.f32 	%f889, [%rd3+20];
	mul.f32 	%f890, %f874, %f889;
	fma.rn.f32 	%f891, %f873, %f888, %f890;
	ld.global.f32 	%f892, [%rd3+32];
	fma.rn.f32 	%f893, %f875, %f892, %f891;
	st.global.f32 	[%rd8+8], %f893;
	ld.global.f32 	%f894, [%rd7];
	ld.global.f32 	%f895, [%rd7+4];
	ld.global.f32 	%f896, [%rd7+8];
	ld.global.f32 	%f897, [%rd3];
	ld.global.f32 	%f898, [%rd3+12];
	mul.f32 	%f899, %f895, %f898;
	fma.rn.f32 	%f900, %f894, %f897, %f899;
	ld.global.f32 	%f901, [%rd3+24];
	fma.rn.f32 	%f902, %f896, %f901, %f900;
	st.global.f32 	[%rd7], %f902;
	ld.global.f32 	%f903, [%rd3+4];
	ld.global.f32 	%f904, [%rd3+16];
	mul.f32 	%f905, %f895, %f904;
	fma.rn.f32 	%f906, %f894, %f903, %f905;
	ld.global.f32 	%f907, [%rd3+28];
	fma.rn.f32 	%f908, %f896, %f907, %f906;
	st.global.f32 	[%rd7+4], %f908;
	ld.global.f32 	%f909, [%rd3+8];
	ld.global.f32 	%f910, [%rd3+20];
	mul.f32 	%f911, %f895, %f910;
	fma.rn.f32 	%f912, %f894, %f909, %f911;
	ld.global.f32 	%f913, [%rd3+32];
	fma.rn.f32 	%f914, %f896, %f913, %f912;
	st.global.f32 	[%rd7+8], %f914;
	ld.global.f32 	%f915, [%rd4];
	add.f32 	%f916, %f915, %f902;
	st.global.f32 	[%rd7], %f916;
	ld.global.f32 	%f917, [%rd4+4];
	add.f32 	%f918, %f917, %f908;
	st.global.f32 	[%rd7+4], %f918;
	ld.global.f32 	%f919, [%rd4+8];
	add.f32 	%f920, %f919, %f914;
	st.global.f32 	[%rd7+8], %f920;
	ld.const.u8 	%rs1128, [type];
	mov.b32 	%r3031, 0;
	mov.b64 	%rd2584, 0;
	setp.eq.s16 	%p341, %rs1128, 0;
	mov.u32 	%r3032, %r3031;
	@%p341 bra 	$L__BB0_951;
	setp.eq.s16 	%p342, %rs1128, 48;
	@%p342 bra 	$L__BB0_932;
	mov.b64 	%rd2584, 0;
	mov.u64 	%rd2581, type;
	mov.b32 	%r3027, 0;
	mov.u32 	%r3031, %r3027;
$L__BB0_926:
	setp.gt.u64 	%p356, %rd2584, 1844674407370955161;
	@%p356 bra 	$L__BB0_928;
	setp.ne.s64 	%p357, %rd2584, 1844674407370955161;
	cvt.s16.s8 	%rs596, %rs1128;
	setp.lt.s16 	%p358, %rs596, 54;
	or.pred  	%p359, %p357, %p358;
	@%p359 bra 	$L__BB0_929;
$L__BB0_928:
	mov.b32 	%r3031, 1;
$L__BB0_929:
	add.s16 	%rs271, %rs1128, -48;
	and.b16  	%rs597, %rs271, 255;
	setp.gt.u16 	%p360, %rs597, 9;
	mov.b32 	%r3032, 1;
	@%p360 bra 	$L__BB0_931;
	cvt.u64.u16 	%rd1349, %rs271;
	and.b64  	%rd1350, %rd1349, 255;
	mad.lo.s64 	%rd2584, %rd2584, 10, %rd1350;
	mov.u32 	%r3032, %r3027;
$L__BB0_931:
	add.s64 	%rd631, %rd2581, 1;
	ld.const.u8 	%rs1128, [%rd2581+1];
	setp.eq.s16 	%p361, %rs1128, 0;
	mov.u32 	%r3027, %r3032;
	mov.u64 	%rd2581, %rd631;
	@%p361 bra 	$L__BB0_951;
	bra.uni 	$L__BB0_926;
$L__BB0_932:
	ld.const.u8 	%rs588, [type+1];
	or.b16  	%rs589, %rs588, 32;
	setp.eq.s16 	%p343, %rs589, 120;
	@%p343 bra 	$L__BB0_940;
	mov.u64 	%rd1341, type;
	add.s64 	%rd2577, %rd1341, 1;
$L__BB0_934:
	mov.u64 	%rd2578, %rd2577;
	ld.const.u8 	%rs1127, [%rd2578];
	add.s64 	%rd2577, %rd2578, 1;
	setp.eq.s16 	%p351, %rs1127, 48;
	@%p351 bra 	$L__BB0_934;
	setp.eq.s16 	%p352, %rs1127, 0;
	@%p352 bra 	$L__BB0_949;
	mov.b64 	%rd2584, 0;
	mov.b32 	%r3024, 0;
	mov.u32 	%r3031, %r3024;
$L__BB0_937:
	setp.gt.u64 	%p353, %rd2584, 2305843009213693951;
	selp.b32 	%r3031, 1, %r3031, %p353;
	and.b16  	%rs595, %rs1127, 248;
	setp.ne.s16 	%p354, %rs595, 48;
	mov.b32 	%r3032, 1;
	@%p354 bra 	$L__BB0_939;
	shl.b64 	%rd1344, %rd2584, 3;
	cvt.u64.u16 	%rd1345, %rs1127;
	and.b64  	%rd1346, %rd1345, 7;
	or.b64  	%rd2584, %rd1344, %rd1346;
	mov.u32 	%r3032, %r3024;
$L__BB0_939:
	add.s64 	%rd626, %rd2578, 1;
	ld.const.u8 	%rs1127, [%rd2578+1];
	setp.eq.s16 	%p355, %rs1127, 0;
	mov.u32 	%r3024, %r3032;
	mov.u64 	%rd2578, %rd626;
	@%p355 bra 	$L__BB0_951;
	bra.uni 	$L__BB0_937;
$L__BB0_940:
	mov.u64 	%rd1333, type;
	add.s64 	%rd2573, %rd1333, 2;
$L__BB0_941:
	mov.u64 	%rd2574, %rd2573;
	ld.const.u8 	%rs1126, [%rd2574];
	add.s64 	%rd2573, %rd2574, 1;
	setp.eq.s16 	%p344, %rs1126, 48;
	@%p344 bra 	$L__BB0_941;
	setp.eq.s16 	%p345, %rs1126, 0;
	@%p345 bra 	$L__BB0_950;
	mov.b64 	%rd2584, 0;
	mov.b32 	%r3032, 0;
	mov.u32 	%r3031, %r3032;
$L__BB0_944:
	mov.u64 	%rd614, %rd2574;
	mov.u32 	%r545, %r3032;
	setp.gt.u64 	%p346, %rd2584, 1152921504606846975;
	selp.b32 	%r3031, 1, %r3031, %p346;
	cvt.u32.u16 	%r1532, %rs1126;
	add.s16 	%rs591, %rs1126, -65;
	and.b16  	%rs592, %rs591, 255;
	setp.lt.u16 	%p347, %rs592, 6;
	add.s16 	%rs593, %rs1126, 32;
	cvt.u32.u16 	%r1533, %rs593;
	and.b32  	%r1534, %r1533, 255;
	cvt.s32.s8 	%r1535, %r1532;
	selp.b32 	%r548, %r1534, %r1535, %p347;
	add.s32 	%r1536, %r548, -97;
	setp.gt.u32 	%p348, %r1536, 5;
	@%p348 bra 	$L__BB0_946;
	add.s32 	%r1538, %r548, -87;
	shl.b64 	%rd1338, %rd2584, 4;
	cvt.u64.u32 	%rd1339, %r1538;
	add.s64 	%rd2584, %rd1338, %rd1339;
	mov.u32 	%r3032, %r545;
	bra.uni 	$L__BB0_948;
$L__BB0_946:
	add.s32 	%r549, %r548, -48;
	setp.gt.u32 	%p349, %r549, 9;
	mov.b32 	%r3032, 1;
	@%p349 bra 	$L__BB0_948;
	shl.b64 	%rd1336, %rd2584, 4;
	cvt.u64.u32 	%rd1337, %r549;
	add.s64 	%rd2584, %rd1336, %rd1337;
	mov.u32 	%r3032, %r545;
$L__BB0_948:
	add.s64 	%rd2574, %rd614, 1;
	ld.const.u8 	%rs1126, [%rd614+1];
	setp.eq.s16 	%p350, %rs1126, 0;
	@%p350 bra 	$L__BB0_951;
	bra.uni 	$L__BB0_944;
$L__BB0_949:
	mov.u32 	%r3032, %r3031;
	bra.uni 	$L__BB0_951;
$L__BB0_950:
	mov.u32 	%r3032, %r3031;
$L__BB0_951:
	setp.eq.s32 	%p362, %r3031, 0;
	setp.eq.s32 	%p363, %r3032, 0;
	cvt.u32.u64 	%r1545, %rd2584;
	and.b32  	%r1546, %r1545, 4194303;
	or.b32  	%r1547, %r1546, 2143289344;
	selp.b32 	%r1548, %r1547, 2147483647, %p362;
	selp.b32 	%r1549, %r1548, 2143289344, %p363;
	st.global.u32 	[%rd6], %r1549;
	bra.uni 	$L__BB0_1664;
$L__BB0_952:
	add.s32 	%r3012, %r43, 1;
	mov.u32 	%r3047, %r47;
	bra.uni 	$L__BB0_957;
$L__BB0_953:
	add.s32 	%r51, %r51, 1;
	setp.ne.s32 	%p142, %r51, 0;
	@%p142 bra 	$L__BB0_956;
	add.s32 	%r50, %r50, 1;
	setp.ne.s32 	%p143, %r50, 0;
	@%p143 bra 	$L__BB0_956;
	add.s32 	%r49, %r49, 1;
	setp.eq.s32 	%p144, %r49, 0;
	selp.u32 	%r1197, 1, 0, %p144;
	add.s32 	%r48, %r48, %r1197;
	mov.b32 	%r50, 0;
$L__BB0_956:
	mov.b32 	%r1199, -766435501;
	mul.hi.u32 	%r1200, %r1199, %r51;
	mul.lo.s32 	%r1201, %r51, -766435501;
	mov.b32 	%r1202, -845247145;
	mul.hi.u32 	%r1203, %r1202, %r49;
	mul.lo.s32 	%r1204, %r49, -845247145;
	xor.b32  	%r1205, %r1203, %r10;
	xor.b32  	%r1206, %r1205, %r50;
	xor.b32  	%r1207, %r1200, %r11;
	xor.b32  	%r1208, %r1207, %r48;
	mul.hi.u32 	%r1209, %r1199, %r1206;
	mul.lo.s32 	%r1210, %r1206, -766435501;
	mul.hi.u32 	%r1211, %r1202, %r1208;
	mul.lo.s32 	%r1212, %r1208, -845247145;
	xor.b32  	%r1213, %r1204, %r1211;
	xor.b32  	%r1214, %r1213, %r13;
	xor.b32  	%r1215, %r1201, %r1209;
	xor.b32  	%r1216, %r1215, %r14;
	mul.hi.u32 	%r1217, %r1199, %r1214;
	mul.lo.s32 	%r1218, %r1214, -766435501;
	mul.hi.u32 	%r1219, %r1202, %r1216;
	mul.lo.s32 	%r1220, %r1216, -845247145;
	xor.b32  	%r1221, %r1212, %r1219;
	xor.b32  	%r1222, %r1221, %r15;
	xor.b32  	%r1223, %r1210, %r1217;
	xor.b32  	%r1224, %r1223, %r16;
	mul.hi.u32 	%r1225, %r1199, %r1222;
	mul.lo.s32 	%r1226, %r1222, -766435501;
	mul.hi.u32 	%r1227, %r1202, %r1224;
	mul.lo.s32 	%r1228, %r1224, -845247145;
	xor.b32  	%r1229, %r1220, %r1227;
	xor.b32  	%r1230, %r1229, %r17;
	xor.b32  	%r1231, %r1218, %r1225;
	xor.b32  	%r1232, %r1231, %r18;
	mul.hi.u32 	%r1233, %r1199, %r1230;
	mul.lo.s32 	%r1234, %r1230, -766435501;
	mul.hi.u32 	%r1235, %r1202, %r1232;
	mul.lo.s32 	%r1236, %r1232, -845247145;
	xor.b32  	%r1237, %r1228, %r1235;
	xor.b32  	%r1238, %r1237, %r19;
	xor.b32  	%r1239, %r1226, %r1233;
	xor.b32  	%r1240, %r1239, %r20;
	mul.hi.u32 	%r1241, %r1199, %r1238;
	mul.lo.s32 	%r1242, %r1238, -766435501;
	mul.hi.u32 	%r1243, %r1202, %r1240;
	mul.lo.s32 	%r1244, %r1240, -845247145;
	xor.b32  	%r1245, %r1236, %r1243;
	xor.b32  	%r1246, %r1245, %r21;
	xor.b32  	%r1247, %r1234, %r1241;
	xor.b32  	%r1248, %r1247, %r22;
	mul.hi.u32 	%r1249, %r1199, %r1246;
	mul.lo.s32 	%r1250, %r1246, -766435501;
	mul.hi.u32 	%r1251, %r1202, %r1248;
	mul.lo.s32 	%r1252, %r1248, -845247145;
	xor.b32  	%r1253, %r1244, %r1251;
	xor.b32  	%r1254, %r1253, %r23;
	xor.b32  	%r1255, %r1242, %r1249;
	xor.b32  	%r1256, %r1255, %r24;
	mul.hi.u32 	%r1257, %r1199, %r1254;
	mul.lo.s32 	%r1258, %r1254, -766435501;
	mul.hi.u32 	%r1259, %r1202, %r1256;
	mul.lo.s32 	%r1260, %r1256, -845247145;
	xor.b32  	%r1261, %r1252, %r1259;
	xor.b32  	%r1262, %r1261, %r25;
	xor.b32  	%r1263, %r1250, %r1257;
	xor.b32  	%r1264, %r1263, %r26;
	mul.hi.u32 	%r1265, %r1199, %r1262;
	mul.lo.s32 	%r1266, %r1262, -766435501;
	mul.hi.u32 	%r1267, %r1202, %r1264;
	mul.lo.s32 	%r1268, %r1264, -845247145;
	xor.b32  	%r1269, %r1260, %r1267;
	xor.b32  	%r1270, %r1269, %r27;
	xor.b32  	%r1271, %r1258, %r1265;
	xor.b32  	%r1272, %r1271, %r28;
	mul.hi.u32 	%r1273, %r1199, %r1270;
	mul.lo.s32 	%r580, %r1270, -766435501;
	mul.hi.u32 	%r1274, %r1202, %r1272;
	mul.lo.s32 	%r46, %r1272, -845247145;
	xor.b32  	%r1275, %r1268, %r1274;
	xor.b32  	%r47, %r1275, %r29;
	xor.b32  	%r1276, %r1266, %r1273;
	xor.b32  	%r45, %r1276, %r30;
	mov.b32 	%r3012, 0;
	mov.u32 	%r3047, %r44;
	mov.u32 	%r44, %r580;
$L__BB0_957:
	cvt.rn.f32.u32 	%f825, %r3047;
	fma.rn.f32 	%f27, %f825, 0f2F800000, 0f2F000000;
	setp.geu.f32 	%p145, %f27, %f163;
	@%p145 bra 	$L__BB0_959;
	add.s32 	%r3057, %r3057, -1;
	st.global.u32 	[%rd9], %r3057;
$L__BB0_959:
	add.s32 	%r3034, %r3034, 1;
	setp.ne.s32 	%p146, %r3034, %r522;
	mov.u32 	%r43, %r3012;
	@%p146 bra 	$L__BB0_908;
	setp.lt.s32 	%p1408, %r3057, 1;
	mov.u32 	%r3013, %r44;
$L__BB0_961:
	not.pred 	%p147, %p1408;
	@%p147 bra 	$L__BB0_1187;
	ld.const.u8 	%rs1152, [type];
	setp.eq.s16 	%p148, %rs1152, 48;
	@%p148 bra 	$L__BB0_971;
	setp.eq.s16 	%p149, %rs1152, 0;
	mov.b32 	%r3077, 0;
	mov.b64 	%rd2596, 0;
	mov.u32 	%r3078, %r3077;
	@%p149 bra 	$L__BB0_990;
	mov.b64 	%rd2596, 0;
	mov.u64 	%rd2593, type;
	mov.b32 	%r3073, 0;
	mov.u16 	%rs1131, %rs1152;
	mov.u32 	%r3077, %r3073;
$L__BB0_965:
	setp.gt.u64 	%p150, %rd2596, 1844674407370955161;
	@%p150 bra 	$L__BB0_967;
	setp.ne.s64 	%p151, %rd2596, 1844674407370955161;
	cvt.s16.s8 	%rs507, %rs1131;
	setp.lt.s16 	%p152, %rs507, 54;
	or.pred  	%p153, %p151, %p152;
	@%p153 bra 	$L__BB0_968;
$L__BB0_967:
	mov.b32 	%r3077, 1;
$L__BB0_968:
	add.s16 	%rs281, %rs1131, -48;
	and.b16  	%rs508, %rs281, 255;
	setp.gt.u16 	%p154, %rs508, 9;
	mov.b32 	%r3078, 1;
	@%p154 bra 	$L__BB0_970;
	cvt.u64.u16 	%rd1174, %rs281;
	and.b64  	%rd1175, %rd1174, 255;
	mad.lo.s64 	%rd2596, %rd2596, 10, %rd1175;
	mov.u32 	%r3078, %r3073;
$L__BB0_970:
	add.s64 	%rd652, %rd2593, 1;
	ld.const.u8 	%rs1131, [%rd2593+1];
	setp.eq.s16 	%p155, %rs1131, 0;
	mov.u32 	%r3073, %r3078;
	mov.u64 	%rd2593, %rd652;
	@%p155 bra 	$L__BB0_990;
	bra.uni 	$L__BB0_965;
$L__BB0_971:
	ld.const.u8 	%rs509, [type+1];
	or.b16  	%rs510, %rs509, 32;
	setp.eq.s16 	%p156, %rs510, 120;
	@%p156 bra 	$L__BB0_979;
	mov.u64 	%rd1185, type;
	add.s64 	%rd2589, %rd1185, 1;
$L__BB0_973:
	mov.u64 	%rd2590, %rd2589;
	ld.const.u8 	%rs1130, [%rd2590];
	add.s64 	%rd2589, %rd2590, 1;
	setp.eq.s16 	%p164, %rs1130, 48;
	@%p164 bra 	$L__BB0_973;
	setp.eq.s16 	%p165, %rs1130, 0;
	@%p165 bra 	$L__BB0_988;
	mov.b64 	%rd2596, 0;
	mov.b32 	%r3070, 0;
	mov.u32 	%r3077, %r3070;
$L__BB0_976:
	setp.gt.u64 	%p166, %rd2596, 2305843009213693951;
	selp.b32 	%r3077, 1, %r3077, %p166;
	and.b16  	%rs516, %rs1130, 248;
	setp.ne.s16 	%p167, %rs516, 48;
	mov.b32 	%r3078, 1;
	@%p167 bra 	$L__BB0_978;
	shl.b64 	%rd1188, %rd2596, 3;
	cvt.u64.u16 	%rd1189, %rs1130;
	and.b64  	%rd1190, %rd1189, 7;
	or.b64  	%rd2596, %rd1188, %rd1190;
	mov.u32 	%r3078, %r3070;
$L__BB0_978:
	add.s64 	%rd647, %rd2590, 1;
	ld.const.u8 	%rs1130, [%rd2590+1];
	setp.eq.s16 	%p168, %rs1130, 0;
	mov.u32 	%r3070, %r3078;
	mov.u64 	%rd2590, %rd647;
	@%p168 bra 	$L__BB0_990;
	bra.uni 	$L__BB0_976;
$L__BB0_979:
	mov.u64 	%rd1177, type;
	add.s64 	%rd2585, %rd1177, 2;
$L__BB0_980:
	mov.u64 	%rd2586, %rd2585;
	ld.const.u8 	%rs1129, [%rd2586];
	add.s64 	%rd2585, %rd2586, 1;
	setp.eq.s16 	%p157, %rs1129, 48;
	@%p157 bra 	$L__BB0_980;
	setp.eq.s16 	%p158, %rs1129, 0;
	@%p158 bra 	$L__BB0_989;
	mov.b64 	%rd2596, 0;
	mov.b32 	%r3078, 0;
	mov.u32 	%r3077, %r3078;
$L__BB0_983:
	mov.u64 	%rd635, %rd2586;
	mov.u32 	%r606, %r3078;
	setp.gt.u64 	%p159, %rd2596, 1152921504606846975;
	selp.b32 	%r3077, 1, %r3077, %p159;
	cvt.u32.u16 	%r1284, %rs1129;
	add.s16 	%rs512, %rs1129, -65;
	and.b16  	%rs513, %rs512, 255;
	setp.lt.u16 	%p160, %rs513, 6;
	add.s16 	%rs514, %rs1129, 32;
	cvt.u32.u16 	%r1285, %rs514;
	and.b32  	%r1286, %r1285, 255;
	cvt.s32.s8 	%r1287, %r1284;
	selp.b32 	%r609, %r1286, %r1287, %p160;
	add.s32 	%r1288, %r609, -97;
	setp.gt.u32 	%p161, %r1288, 5;
	@%p161 bra 	$L__BB0_985;
	add.s32 	%r1290, %r609, -87;
	shl.b64 	%rd1182, %rd2596, 4;
	cvt.u64.u32 	%rd1183, %r1290;
	add.s64 	%rd2596, %rd1182, %rd1183;
	mov.u32 	%r3078, %r606;
	bra.uni 	$L__BB0_987;
$L__BB0_985:
	add.s32 	%r610, %r609, -48;
	setp.gt.u32 	%p162, %r610, 9;
	mov.b32 	%r3078, 1;
	@%p162 bra 	$L__BB0_987;
	shl.b64 	%rd1180, %rd2596, 4;
	cvt.u64.u32 	%rd1181, %r610;
	add.s64 	%rd2596, %rd1180, %rd1181;
	mov.u32 	%r3078, %r606;
$L__BB0_987:
	add.s64 	%rd2586, %rd635, 1;
	ld.const.u8 	%rs1129, [%rd635+1];
	setp.eq.s16 	%p163, %rs1129, 0;
	@%p163 bra 	$L__BB0_990;
	bra.uni 	$L__BB0_983;
$L__BB0_988:
	mov.b32 	%r3077, 0;
	mov.b64 	%rd2596, 0;
	mov.u32 	%r3078, %r3077;
	bra.uni 	$L__BB0_990;
$L__BB0_989:
	mov.b32 	%r3077, 0;
	mov.b64 	%rd2596, 0;
	mov.u32 	%r3078, %r3077;
$L__BB0_990:
	setp.eq.s16 	%p169, %rs1152, 48;
	setp.eq.s32 	%p170, %r3077, 0;
	setp.eq.s32 	%p171, %r3078, 0;
	cvt.u32.u64 	%r1294, %rd2596;
	and.b32  	%r1295, %r1294, 4194303;
	or.b32  	%r1296, %r1295, 2143289344;
	selp.b32 	%r1297, %r1296, 2147483647, %p170;
	selp.b32 	%r1298, %r1297, 2143289344, %p171;
	st.global.u32 	[%rd7], %r1298;
	@%p169 bra 	$L__BB0_999;
	setp.eq.s16 	%p172, %rs1152, 0;
	mov.b32 	%r3089, 0;
	mov.b64 	%rd2608, 0;
	mov.u32 	%r3090, %r3089;
	@%p172 bra 	$L__BB0_1018;
	mov.b64 	%rd2608, 0;
	mov.u64 	%rd2605, type;
	mov.b32 	%r3085, 0;
	mov.u16 	%rs1134, %rs1152;
	mov.u32 	%r3089, %r3085;
$L__BB0_993:
	setp.gt.u64 	%p173, %rd2608, 1844674407370955161;
	@%p173 bra 	$L__BB0_995;
	setp.ne.s64 	%p174, %rd2608, 1844674407370955161;
	cvt.s16.s8 	%rs517, %rs1134;
	setp.lt.s16 	%p175, %rs517, 54;
	or.pred  	%p176, %p174, %p175;
	@%p176 bra 	$L__BB0_996;
$L__BB0_995:
	mov.b32 	%r3089, 1;
$L__BB0_996:
	add.s16 	%rs290, %rs1134, -48;
	and.b16  	%rs518, %rs290, 255;
	setp.gt.u16 	%p177, %rs518, 9;
	mov.b32 	%r3090, 1;
	@%p177 bra 	$L__BB0_998;
	cvt.u64.u16 	%rd1194, %rs290;
	and.b64  	%rd1195, %rd1194, 255;
	mad.lo.s64 	%rd2608, %rd2608, 10, %rd1195;
	mov.u32 	%r3090, %r3085;
$L__BB0_998:
	add.s64 	%rd673, %rd2605, 1;
	ld.const.u8 	%rs1134, [%rd2605+1];
	setp.eq.s16 	%p178, %rs1134, 0;
	mov.u32 	%r3085, %r3090;
	mov.u64 	%rd2605, %rd673;
	@%p178 bra 	$L__BB0_1018;
	bra.uni 	$L__BB0_993;
$L__BB0_999:
	ld.const.u8 	%rs519, [type+1];
	or.b16  	%rs520, %rs519, 32;
	setp.eq.s16 	%p179, %rs520, 120;
	@%p179 bra 	$L__BB0_1007;
	mov.u64 	%rd1205, type;
	add.s64 	%rd2601, %rd1205, 1;
$L__BB0_1001:
	mov.u64 	%rd2602, %rd2601;
	ld.const.u8 	%rs1133, [%rd2602];
	add.s64 	%rd2601, %rd2602, 1;
	setp.eq.s16 	%p187, %rs1133, 48;
	@%p187 bra 	$L__BB0_1001;
	setp.eq.s16 	%p188, %rs1133, 0;
	@%p188 bra 	$L__BB0_1016;
	mov.b64 	%rd2608, 0;
	mov.b32 	%r3082, 0;
	mov.u32 	%r3089, %r3082;
$L__BB0_1004:
	setp.gt.u64 	%p189, %rd2608, 2305843009213693951;
	selp.b32 	%r3089, 1, %r3089, %p189;
	and.b16  	%rs526, %rs1133, 248;
	setp.ne.s16 	%p190, %rs526, 48;
	mov.b32 	%r3090, 1;
	@%p190 bra 	$L__BB0_1006;
	shl.b64 	%rd1208, %rd2608, 3;
	cvt.u64.u16 	%rd1209, %rs1133;
	and.b64  	%rd1210, %rd1209, 7;
	or.b64  	%rd2608, %rd1208, %rd1210;
	mov.u32 	%r3090, %r3082;
$L__BB0_1006:
	add.s64 	%rd668, %rd2602, 1;
	ld.const.u8 	%rs1133, [%rd2602+1];
	setp.eq.s16 	%p191, %rs1133, 0;
	mov.u32 	%r3082, %r3090;
	mov.u64 	%rd2602, %rd668;
	@%p191 bra 	$L__BB0_1018;
	bra.uni 	$L__BB0_1004;
$L__BB0_1007:
	mov.u64 	%rd1197, type;
	add.s64 	%rd2597, %rd1197, 2;
$L__BB0_1008:
	mov.u64 	%rd2598, %rd2597;
	ld.const.u8 	%rs1132, [%rd2598];
	add.s64 	%rd2597, %rd2598, 1;
	setp.eq.s16 	%p180, %rs1132, 48;
	@%p180 bra 	$L__BB0_1008;
	setp.eq.s16 	%p181, %rs1132, 0;
	@%p181 bra 	$L__BB0_1017;
	mov.b64 	%rd2608, 0;
	mov.b32 	%r3090, 0;
	mov.u32 	%r3089, %r3090;
$L__BB0_1011:
	mov.u64 	%rd656, %rd2598;
	mov.u32 	%r622, %r3090;
	setp.gt.u64 	%p182, %rd2608, 1152921504606846975;
	selp.b32 	%r3089, 1, %r3089, %p182;
	cvt.u32.u16 	%r1305, %rs1132;
	add.s16 	%rs522, %rs1132, -65;
	and.b16  	%rs523, %rs522, 255;
	setp.lt.u16 	%p183, %rs523, 6;
	add.s16 	%rs524, %rs1132, 32;
	cvt.u32.u16 	%r1306, %rs524;
	and.b32  	%r1307, %r1306, 255;
	cvt.s32.s8 	%r1308, %r1305;
	selp.b32 	%r625, %r1307, %r1308, %p183;
	add.s32 	%r1309, %r625, -97;
	setp.gt.u32 	%p184, %r1309, 5;
	@%p184 bra 	$L__BB0_1013;
	add.s32 	%r1311, %r625, -87;
	shl.b64 	%rd1202, %rd2608, 4;
	cvt.u64.u32 	%rd1203, %r1311;
	add.s64 	%rd2608, %rd1202, %rd1203;
	mov.u32 	%r3090, %r622;
	bra.uni 	$L__BB0_1015;
$L__BB0_1013:
	add.s32 	%r626, %r625, -48;
	setp.gt.u32 	%p185, %r626, 9;
	mov.b32 	%r3090, 1;
	@%p185 bra 	$L__BB0_1015;
	shl.b64 	%rd1200, %rd2608, 4;
	cvt.u64.u32 	%rd1201, %r626;
	add.s64 	%rd2608, %rd1200, %rd1201;
	mov.u32 	%r3090, %r622;
$L__BB0_1015:
	add.s64 	%rd2598, %rd656, 1;
	ld.const.u8 	%rs1132, [%rd656+1];
	setp.eq.s16 	%p186, %rs1132, 0;
	@%p186 bra 	$L__BB0_1018;
	bra.uni 	$L__BB0_1011;
$L__BB0_1016:
	mov.b32 	%r3089, 0;
	mov.b64 	%rd2608, 0;
	mov.u32 	%r3090, %r3089;
	bra.uni 	$L__BB0_1018;
$L__BB0_1017:
	mov.b32 	%r3089, 0;
	mov.b64 	%rd2608, 0;
	mov.u32 	%r3090, %r3089;
$L__BB0_1018:
	setp.eq.s16 	%p192, %rs1152, 48;
	setp.eq.s32 	%p193, %r3089, 0;
	setp.eq.s32 	%p194, %r3090, 0;
	cvt.u32.u64 	%r1315, %rd2608;
	and.b32  	%r1316, %r1315, 4194303;
	or.b32  	%r1317, %r1316, 2143289344;
	selp.b32 	%r1318, %r1317, 2147483647, %p193;
	selp.b32 	%r1319, %r1318, 2143289344, %p194;
	st.global.u32 	[%rd7+4], %r1319;
	@%p192 bra 	$L__BB0_1027;
	setp.eq.s16 	%p195, %rs1152, 0;
	mov.b32 	%r3101, 0;
	mov.b64 	%rd2620, 0;
	mov.u32 	%r3102, %r3101;
	@%p195 bra 	$L__BB0_1046;
	mov.b64 	%rd2620, 0;
	mov.u64 	%rd2617, type;
	mov.b32 	%r3097, 0;
	mov.u16 	%rs1137, %rs1152;
	mov.u32 	%r3101, %r3097;
$L__BB0_1021:
	setp.gt.u64 	%p196, %rd2620, 1844674407370955161;
	@%p196 bra 	$L__BB0_1023;
	setp.ne.s64 	%p197, %rd2620, 1844674407370955161;
	cvt.s16.s8 	%rs527, %rs1137;
	setp.lt.s16 	%p198, %rs527, 54;
	or.pred  	%p199, %p197, %p198;
	@%p199 bra 	$L__BB0_1024;
$L__BB0_1023:
	mov.b32 	%r3101, 1;
$L__BB0_1024:
	add.s16 	%rs299, %rs1137, -48;
	and.b16  	%rs528, %rs299, 255;
	setp.gt.u16 	%p200, %rs528, 9;
	mov.b32 	%r3102, 1;
	@%p200 bra 	$L__BB0_1026;
	cvt.u64.u16 	%rd1214, %rs299;
	and.b64  	%rd1215, %rd1214, 255;
	mad.lo.s64 	%rd2620, %rd2620, 10, %rd1215;
	mov.u32 	%r3102, %r3097;
$L__BB0_1026:
	add.s64 	%rd694, %rd2617, 1;
	ld.const.u8 	%rs1137, [%rd2617+1];
	setp.eq.s16 	%p201, %rs1137, 0;
	mov.u32 	%r3097, %r3102;
	mov.u64 	%rd2617, %rd694;
	@%p201 bra 	$L__BB0_1046;
	bra.uni 	$L__BB0_1021;
$L__BB0_1027:
	ld.const.u8 	%rs529, [type+1];
	or.b16  	%rs530, %rs529, 32;
	setp.eq.s16 	%p202, %rs530, 120;
	@%p202 bra 	$L__BB0_1035;
	mov.u64 	%rd1225, type;
	add.s64 	%rd2613, %rd1225, 1;
$L__BB0_1029:
	mov.u64 	%rd2614, %rd2613;
	ld.const.u8 	%rs1136, [%rd2614];
	add.s64 	%rd2613, %rd2614, 1;
	setp.eq.s16 	%p210, %rs1136, 48;
	@%p210 bra 	$L__BB0_1029;
	setp.eq.s16 	%p211, %rs1136, 0;
	@%p211 bra 	$L__BB0_1044;
	mov.b64 	%rd2620, 0;
	mov.b32 	%r3094, 0;
	mov.u32 	%r3101, %r3094;
$L__BB0_1032:
	setp.gt.u64 	%p212, %rd2620, 2305843009213693951;
	selp.b32 	%r3101, 1, %r3101, %p212;
	and.b16  	%rs536, %rs1136, 248;
	setp.ne.s16 	%p213, %rs536, 48;
	mov.b32 	%r3102, 1;
	@%p213 bra 	$L__BB0_1034;
	shl.b64 	%rd1228, %rd2620, 3;
	cvt.u64.u16 	%rd1229, %rs1136;
	and.b64  	%rd1230, %rd1229, 7;
	or.b64  	%rd2620, %rd1228, %rd1230;
	mov.u32 	%r3102, %r3094;
$L__BB0_1034:
	add.s64 	%rd689, %rd2614, 1;
	ld.const.u8 	%rs1136, [%rd2614+1];
	setp.eq.s16 	%p214, %rs1136, 0;
	mov.u32 	%r3094, %r3102;
	mov.u64 	%rd2614, %rd689;
	@%p214 bra 	$L__BB0_1046;
	bra.uni 	$L__BB0_1032;
$L__BB0_1035:
	mov.u64 	%rd1217, type;
	add.s64 	%rd2609, %rd1217, 2;
$L__BB0_1036:
	mov.u64 	%rd2610, %rd2609;
	ld.const.u8 	%rs1135, [%rd2610];
	add.s64 	%rd2609, %rd2610, 1;
	setp.eq.s16 	%p203, %rs1135, 48;
	@%p203 bra 	$L__BB0_1036;
	setp.eq.s16 	%p204, %rs1135, 0;
	@%p204 bra 	$L__BB0_1045;
	mov.b64 	%rd2620, 0;
	mov.b32 	%r3102, 0;
	mov.u32 	%r3101, %r3102;
$L__BB0_1039:
	mov.u64 	%rd677, %rd2610;
	mov.u32 	%r638, %r3102;
	setp.gt.u64 	%p205, %rd2620, 1152921504606846975;
	selp.b32 	%r3101, 1, %r3101, %p205;
	cvt.u32.u16 	%r1326, %rs1135;
	add.s16 	%rs532, %rs1135, -65;
	and.b16  	%rs533, %rs532, 255;
	setp.lt.u16 	%p206, %rs533, 6;
	add.s16 	%rs534, %rs1135, 32;
	cvt.u32.u16 	%r1327, %rs534;
	and.b32  	%r1328, %r1327, 255;
	cvt.s32.s8 	%r1329, %r1326;
	selp.b32 	%r641, %r1328, %r1329, %p206;
	add.s32 	%r1330, %r641, -97;
	setp.gt.u32 	%p207, %r1330, 5;
	@%p207 bra 	$L__BB0_1041;
	add.s32 	%r1332, %r641, -87;
	shl.b64 	%rd1222, %rd2620, 4;
	cvt.u64.u32 	%rd1223, %r1332;
	add.s64 	%rd2620, %rd1222, %rd1223;
	mov.u32 	%r3102, %r638;
	bra.uni 	$L__BB0_1043;
$L__BB0_1041:
	add.s32 	%r642, %r641, -48;
	setp.gt.u32 	%p208, %r642, 9;
	mov.b32 	%r3102, 1;
	@%p208 bra 	$L__BB0_1043;
	shl.b64 	%rd1220, %rd2620, 4;
	cvt.u64.u32 	%rd1221, %r642;
	add.s64 	%rd2620, %rd1220, %rd1221;
	mov.u32 	%r3102, %r638;
$L__BB0_1043:
	add.s64 	%rd2610, %rd677, 1;
	ld.const.u8 	%rs1135, [%rd677+1];
	setp.eq.s16 	%p209, %rs1135, 0;
	@%p209 bra 	$L__BB0_1046;
	bra.uni 	$L__BB0_1039;
$L__BB0_1044:
	mov.b32 	%r3101, 0;
	mov.b64 	%rd2620, 0;
	mov.u32 	%r3102, %r3101;
	bra.uni 	$L__BB0_1046;
$L__BB0_1045:
	mov.b32 	%r3101, 0;
	mov.b64 	%rd2620, 0;
	mov.u32 	%r3102, %r3101;
$L__BB0_1046:
	setp.eq.s16 	%p215, %rs1152, 48;
	setp.eq.s32 	%p216, %r3101, 0;
	setp.eq.s32 	%p217, %r3102, 0;
	cvt.u32.u64 	%r1336, %rd2620;
	and.b32  	%r1337, %r1336, 4194303;
	or.b32  	%r1338, %r1337, 2143289344;
	selp.b32 	%r1339, %r1338, 2147483647, %p216;
	selp.b32 	%r1340, %r1339, 2143289344, %p217;
	st.global.u32 	[%rd7+8], %r1340;
	@%p215 bra 	$L__BB0_1055;
	setp.eq.s16 	%p218, %rs1152, 0;
	mov.b32 	%r3113, 0;
	mov.b64 	%rd2632, 0;
	mov.u32 	%r3114, %r3113;
	@%p218 bra 	$L__BB0_1074;
	mov.b64 	%rd2632, 0;
	mov.u64 	%rd2629, type;
	mov.b32 	%r3109, 0;
	mov.u16 	%rs1140, %rs1152;
	mov.u32 	%r3113, %r3109;
$L__BB0_1049:
	setp.gt.u64 	%p219, %rd2632, 1844674407370955161;
	@%p219 bra 	$L__BB0_1051;
	setp.ne.s64 	%p220, %rd2632, 1844674407370955161;
	cvt.s16.s8 	%rs537, %rs1140;
	setp.lt.s16 	%p221, %rs537, 54;
	or.pred  	%p222, %p220, %p221;
	@%p222 bra 	$L__BB0_1052;
$L__BB0_1051:
	mov.b32 	%r3113, 1;
$L__BB0_1052:
	add.s16 	%rs308, %rs1140, -48;
	and.b16  	%rs538, %rs308, 255;
	setp.gt.u16 	%p223, %rs538, 9;
	mov.b32 	%r3114, 1;
	@%p223 bra 	$L__BB0_1054;
	cvt.u64.u16 	%rd1234, %rs308;
	and.b64  	%rd1235, %rd1234, 255;
	mad.lo.s64 	%rd2632, %rd2632, 10, %rd1235;
	mov.u32 	%r3114, %r3109;
$L__BB0_1054:
	add.s64 	%rd715, %rd2629, 1;
	ld.const.u8 	%rs1140, [%rd2629+1];
	setp.eq.s16 	%p224, %rs1140, 0;
	mov.u32 	%r3109, %r3114;
	mov.u64 	%rd2629, %rd715;
	@%p224 bra 	$L__BB0_1074;
	bra.uni 	$L__BB0_1049;
$L__BB0_1055:
	ld.const.u8 	%rs539, [type+1];
	or.b16  	%rs540, %rs539, 32;
	setp.eq.s16 	%p225, %rs540, 120;
	@%p225 bra 	$L__BB0_1063;
	mov.u64 	%rd1245, type;
	add.s64 	%rd2625, %rd1245, 1;
$L__BB0_1057:
	mov.u64 	%rd2626, %rd2625;
	ld.const.u8 	%rs1139, [%rd2626];
	add.s64 	%rd2625, %rd2626, 1;
	setp.eq.s16 	%p233, %rs1139, 48;
	@%p233 bra 	$L__BB0_1057;
	setp.eq.s16 	%p234, %rs1139, 0;
	@%p234 bra 	$L__BB0_1072;
	mov.b64 	%rd2632, 0;
	mov.b32 	%r3106, 0;
	mov.u32 	%r3113, %r3106;
$L__BB0_1060:
	setp.gt.u64 	%p235, %rd2632, 2305843009213693951;
	selp.b32 	%r3113, 1, %r3113, %p235;
	and.b16  	%rs546, %rs1139, 248;
	setp.ne.s16 	%p236, %rs546, 48;
	mov.b32 	%r3114, 1;
	@%p236 bra 	$L__BB0_1062;
	shl.b64 	%rd1248, %rd2632, 3;
	cvt.u64.u16 	%rd1249, %rs1139;
	and.b64  	%rd1250, %rd1249, 7;
	or.b64  	%rd2632, %rd1248, %rd1250;
	mov.u32 	%r3114, %r3106;
$L__BB0_1062:
	add.s64 	%rd710, %rd2626, 1;
	ld.const.u8 	%rs1139, [%rd2626+1];
	setp.eq.s16 	%p237, %rs1139, 0;
	mov.u32 	%r3106, %r3114;
	mov.u64 	%rd2626, %rd710;
	@%p237 bra 	$L__BB0_1074;
	bra.uni 	$L__BB0_1060;
$L__BB0_1063:
	mov.u64 	%rd1237, type;
	add.s64 	%rd2621, %rd1237, 2;
$L__BB0_1064:
	mov.u64 	%rd2622, %rd2621;
	ld.const.u8 	%rs1138, [%rd2622];
	add.s64 	%rd2621, %rd2622, 1;
	setp.eq.s16 	%p226, %rs1138, 48;
	@%p226 bra 	$L__BB0_1064;
	setp.eq.s16 	%p227, %rs1138, 0;
	@%p227 bra 	$L__BB0_1073;
	mov.b64 	%rd2632, 0;
	mov.b32 	%r3114, 0;
	mov.u32 	%r3113, %r3114;
$L__BB0_1067:
	mov.u64 	%rd698, %rd2622;
	mov.u32 	%r654, %r3114;
	setp.gt.u64 	%p228, %rd2632, 1152921504606846975;
	selp.b32 	%r3113, 1, %r3113, %p228;
	cvt.u32.u16 	%r1347, %rs1138;
	add.s16 	%rs542, %rs1138, -65;
	and.b16  	%rs543, %rs542, 255;
	setp.lt.u16 	%p229, %rs543, 6;
	add.s16 	%rs544, %rs1138, 32;
	cvt.u32.u16 	%r1348, %rs544;
	and.b32  	%r1349, %r1348, 255;
	cvt.s32.s8 	%r1350, %r1347;
	selp.b32 	%r657, %r1349, %r1350, %p229;
	add.s32 	%r1351, %r657, -97;
	setp.gt.u32 	%p230, %r1351, 5;
	@%p230 bra 	$L__BB0_1069;
	add.s32 	%r1353, %r657, -87;
	shl.b64 	%rd1242, %rd2632, 4;
	cvt.u64.u32 	%rd1243, %r1353;
	add.s64 	%rd2632, %rd1242, %rd1243;
	mov.u32 	%r3114, %r654;
	bra.uni 	$L__BB0_1071;
$L__BB0_1069:
	add.s32 	%r658, %r657, -48;
	setp.gt.u32 	%p231, %r658, 9;
	mov.b32 	%r3114, 1;
	@%p231 bra 	$L__BB0_1071;
	shl.b64 	%rd1240, %rd2632, 4;
	cvt.u64.u32 	%rd1241, %r658;
	add.s64 	%rd2632, %rd1240, %rd1241;
	mov.u32 	%r3114, %r654;
$L__BB0_1071:
	add.s64 	%rd2622, %rd698, 1;
	ld.const.u8 	%rs1138, [%rd698+1];
	setp.eq.s16 	%p232, %rs1138, 0;
	@%p232 bra 	$L__BB0_1074;
	bra.uni 	$L__BB0_1067;
$L__BB0_1072:
	mov.b32 	%r3113, 0;
	mov.b64 	%rd2632, 0;
	mov.u32 	%r3114, %r3113;
	bra.uni 	$L__BB0_1074;
$L__BB0_1073:
	mov.b32 	%r3113, 0;
	mov.b64 	%rd2632, 0;
	mov.u32 	%r3114, %r3113;
$L__BB0_1074:
	setp.eq.s16 	%p238, %rs1152, 48;
	setp.eq.s32 	%p239, %r3113, 0;
	setp.eq.s32 	%p240, %r3114, 0;
	cvt.u32.u64 	%r1357, %rd2632;
	and.b32  	%r1358, %r1357, 4194303;
	or.b32  	%r1359, %r1358, 2143289344;
	selp.b32 	%r1360, %r1359, 2147483647, %p239;
	selp.b32 	%r1361, %r1360, 2143289344, %p240;
	st.global.u32 	[%rd8], %r1361;
	@%p238 bra 	$L__BB0_1083;
	setp.eq.s16 	%p241, %rs1152, 0;
	mov.b32 	%r3125, 0;
	mov.b64 	%rd2644, 0;
	mov.u32 	%r3126, %r3125;
	@%p241 bra 	$L__BB0_1102;
	mov.b64 	%rd2644, 0;
	mov.u64 	%rd2641, type;
	mov.b32 	%r3121, 0;
	mov.u16 	%rs1143, %rs1152;
	mov.u32 	%r3125, %r3121;
$L__BB0_1077:
	setp.gt.u64 	%p242, %rd2644, 1844674407370955161;
	@%p242 bra 	$L__BB0_1079;
	setp.ne.s64 	%p243, %rd2644, 1844674407370955161;
	cvt.s16.s8 	%rs547, %rs1143;
	setp.lt.s16 	%p244, %rs547, 54;
	or.pred  	%p245, %p243, %p244;
	@%p245 bra 	$L__BB0_1080;
$L__BB0_1079:
	mov.b32 	%r3125, 1;
$L__BB0_1080:
	add.s16 	%rs317, %rs1143, -48;
	and.b16  	%rs548, %rs317, 255;
	setp.gt.u16 	%p246, %rs548, 9;
	mov.b32 	%r3126, 1;
	@%p246 bra 	$L__BB0_1082;
	cvt.u64.u16 	%rd1254, %rs317;
	and.b64  	%rd1255, %rd1254, 255;
	mad.lo.s64 	%rd2644, %rd2644, 10, %rd1255;
	mov.u32 	%r3126, %r3121;
$L__BB0_1082:
	add.s64 	%rd736, %rd2641, 1;
	ld.const.u8 	%rs1143, [%rd2641+1];
	setp.eq.s16 	%p247, %rs1143, 0;
	mov.u32 	%r3121, %r3126;
	mov.u64 	%rd2641, %rd736;
	@%p247 bra 	$L__BB0_1102;
	bra.uni 	$L__BB0_1077;
$L__BB0_1083:
	ld.const.u8 	%rs549, [type+1];
	or.b16  	%rs550, %rs549, 32;
	setp.eq.s16 	%p248, %rs550, 120;
	@%p248 bra 	$L__BB0_1091;
	mov.u64 	%rd1265, type;
	add.s64 	%rd2637, %rd1265, 1;
$L__BB0_1085:
	mov.u64 	%rd2638, %rd2637;
	ld.const.u8 	%rs1142, [%rd2638];
	add.s64 	%rd2637, %rd2638, 1;
	setp.eq.s16 	%p256, %rs1142, 48;
	@%p256 bra 	$L__BB0_1085;
	setp.eq.s16 	%p257, %rs1142, 0;
	@%p257 bra 	$L__BB0_1100;
	mov.b64 	%rd2644, 0;
	mov.b32 	%r3118, 0;
	mov.u32 	%r3125, %r3118;
$L__BB0_1088:
	setp.gt.u64 	%p258, %rd2644, 2305843009213693951;
	selp.b32 	%r3125, 1, %r3125, %p258;
	and.b16  	%rs556, %rs1142, 248;
	setp.ne.s16 	%p259, %rs556, 48;
	mov.b32 	%r3126, 1;
	@%p259 bra 	$L__BB0_1090;
	shl.b64 	%rd1268, %rd2644, 3;
	cvt.u64.u16 	%rd1269, %rs1142;
	and.b64  	%rd1270, %rd1269, 7;
	or.b64  	%rd2644, %rd1268, %rd1270;
	mov.u32 	%r3126, %r3118;
$L__BB0_1090:
	add.s64 	%rd731, %rd2638, 1;
	ld.const.u8 	%rs1142, [%rd2638+1];
	setp.eq.s16 	%p260, %rs1142, 0;
	mov.u32 	%r3118, %r3126;
	mov.u64 	%rd2638, %rd731;
	@%p260 bra 	$L__BB0_1102;
	bra.uni 	$L__BB0_1088;
$L__BB0_1091:
	mov.u64 	%rd1257, type;
	add.s64 	%rd2633, %rd1257, 2;
$L__BB0_1092:
	mov.u64 	%rd2634, %rd2633;
	ld.const.u8 	%rs1141, [%rd2634];
	add.s64 	%rd2633, %rd2634, 1;
	setp.eq.s16 	%p249, %rs1141, 48;
	@%p249 bra 	$L__BB0_1092;
	setp.eq.s16 	%p250, %rs1141, 0;
	@%p250 bra 	$L__BB0_1101;
	mov.b64 	%rd2644, 0;
	mov.b32 	%r3126, 0;
	mov.u32 	%r3125, %r3126;
$L__BB0_1095:
	mov.u64 	%rd719, %rd2634;
	mov.u32 	%r670, %r3126;
	setp.gt.u64 	%p251, %rd2644, 1152921504606846975;
	selp.b32 	%r3125, 1, %r3125, %p251;
	cvt.u32.u16 	%r1368, %rs1141;
	add.s16 	%rs552, %rs1141, -65;
	and.b16  	%rs553, %rs552, 255;
	setp.lt.u16 	%p252, %rs553, 6;
	add.s16 	%rs554, %rs1141, 32;
	cvt.u32.u16 	%r1369, %rs554;
	and.b32  	%r1370, %r1369, 255;
	cvt.s32.s8 	%r1371, %r1368;
	selp.b32 	%r673, %r1370, %r1371, %p252;
	add.s32 	%r1372, %r673, -97;
	setp.gt.u32 	%p253, %r1372, 5;
	@%p253 bra 	$L__BB0_1097;
	add.s32 	%r1374, %r673, -87;
	shl.b64 	%rd1262, %rd2644, 4;
	cvt.u64.u32 	%rd1263, %r1374;
	add.s64 	%rd2644, %rd1262, %rd1263;
	mov.u32 	%r3126, %r670;
	bra.uni 	$L__BB0_1099;
$L__BB0_1097:
	add.s32 	%r674, %r673, -48;
	setp.gt.u32 	%p254, %r674, 9;
	mov.b32 	%r3126, 1;
	@%p254 bra 	$L__BB0_1099;
	shl.b64 	%rd1260, %rd2644, 4;
	cvt.u64.u32 	%rd1261, %r674;
	add.s64 	%rd2644, %rd1260, %rd1261;
	mov.u32 	%r3126, %r670;
$L__BB0_1099:
	add.s64 	%rd2634, %rd719, 1;
	ld.const.u8 	%rs1141, [%rd719+1];
	setp.eq.s16 	%p255, %rs1141, 0;
	@%p255 bra 	$L__BB0_1102;
	bra.uni 	$L__BB0_1095;
$L__BB0_1100:
	mov.b32 	%r3125, 0;
	mov.b64 	%rd2644, 0;
	mov.u32 	%r3126, %r3125;
	bra.uni 	$L__BB0_1102;
$L__BB0_1101:
	mov.b32 	%r3125, 0;
	mov.b64 	%rd2644, 0;
	mov.u32 	%r3126, %r3125;
$L__BB0_1102:
	setp.eq.s16 	%p261, %rs1152, 48;
	setp.eq.s32 	%p262, %r3125, 0;
	setp.eq.s32 	%p263, %r3126, 0;
	cvt.u32.u64 	%r1378, %rd2644;
	and.b32  	%r1379, %r1378, 4194303;
	or.b32  	%r1380, %r1379, 2143289344;
	selp.b32 	%r1381, %r1380, 2147483647, %p262;
	selp.b32 	%r1382, %r1381, 2143289344, %p263;
	st.global.u32 	[%rd8+4], %r1382;
	@%p261 bra 	$L__BB0_1111;
	setp.eq.s16 	%p264, %rs1152, 0;
	mov.b32 	%r3137, 0;
	mov.b64 	%rd2656, 0;
	mov.u32 	%r3138, %r3137;
	@%p264 bra 	$L__BB0_1130;
	mov.b64 	%rd2656, 0;
	mov.u64 	%rd2653, type;
	mov.b32 	%r3133, 0;
	mov.u16 	%rs1146, %rs1152;
	mov.u32 	%r3137, %r3133;
$L__BB0_1105:
	setp.gt.u64 	%p265, %rd2656, 1844674407370955161;
	@%p265 bra 	$L__BB0_1107;
	setp.ne.s64 	%p266, %rd2656, 1844674407370955161;
	cvt.s16.s8 	%rs557, %rs1146;
	setp.lt.s16 	%p267, %rs557, 54;
	or.pred  	%p268, %p266, %p267;
	@%p268 bra 	$L__BB0_1108;
$L__BB0_1107:
	mov.b32 	%r3137, 1;
$L__BB0_1108:
	add.s16 	%rs326, %rs1146, -48;
	and.b16  	%rs558, %rs326, 255;
	setp.gt.u16 	%p269, %rs558, 9;
	mov.b32 	%r3138, 1;
	@%p269 bra 	$L__BB0_1110;
	cvt.u64.u16 	%rd1274, %rs326;
	and.b64  	%rd1275, %rd1274, 255;
	mad.lo.s64 	%rd2656, %rd2656, 10, %rd1275;
	mov.u32 	%r3138, %r3133;
$L__BB0_1110:
	add.s64 	%rd757, %rd2653, 1;
	ld.const.u8 	%rs1146, [%rd2653+1];
	setp.eq.s16 	%p270, %rs1146, 0;
	mov.u32 	%r3133, %r3138;
	mov.u64 	%rd2653, %rd757;
	@%p270 bra 	$L__BB0_1130;
	bra.uni 	$L__BB0_1105;
$L__BB0_1111:
	ld.const.u8 	%rs559, [type+1];
	or.b16  	%rs560, %rs559, 32;
	setp.eq.s16 	%p271, %rs560, 120;
	@%p271 bra 	$L__BB0_1119;
	mov.u64 	%rd1285, type;
	add.s64 	%rd2649, %rd1285, 1;
$L__BB0_1113:
	mov.u64 	%rd2650, %rd2649;
	ld.const.u8 	%rs1145, [%rd2650];
	add.s64 	%rd2649, %rd2650, 1;
	setp.eq.s16 	%p279, %rs1145, 48;
	@%p279 bra 	$L__BB0_1113;
	setp.eq.s16 	%p280, %rs1145, 0;
	@%p280 bra 	$L__BB0_1128;
	mov.b64 	%rd2656, 0;
	mov.b32 	%r3130, 0;
	mov.u32 	%r3137, %r3130;
$L__BB0_1116:
	setp.gt.u64 	%p281, %rd2656, 2305843009213693951;
	selp.b32 	%r3137, 1, %r3137, %p281;
	and.b16  	%rs566, %rs1145, 248;
	setp.ne.s16 	%p282, %rs566, 48;
	mov.b32 	%r3138, 1;
	@%p282 bra 	$L__BB0_1118;
	shl.b64 	%rd1288, %rd2656, 3;
	cvt.u64.u16 	%rd1289, %rs1145;
	and.b64  	%rd1290, %rd1289, 7;
	or.b64  	%rd2656, %rd1288, %rd1290;
	mov.u32 	%r3138, %r3130;
$L__BB0_1118:
	add.s64 	%rd752, %rd2650, 1;
	ld.const.u8 	%rs1145, [%rd2650+1];
	setp.eq.s16 	%p283, %rs1145, 0;
	mov.u32 	%r3130, %r3138;
	mov.u64 	%rd2650, %rd752;
	@%p283 bra 	$L__BB0_1130;
	bra.uni 	$L__BB0_1116;
$L__BB0_1119:
	mov.u64 	%rd1277, type;
	add.s64 	%rd2645, %rd1277, 2;
$L__BB0_1120:
	mov.u64 	%rd2646, %rd2645;
	ld.const.u8 	%rs1144, [%rd2646];
	add.s64 	%rd2645, %rd2646, 1;
	setp.eq.s16 	%p272, %rs1144, 48;
	@%p272 bra 	$L__BB0_1120;
	setp.eq.s16 	%p273, %rs1144, 0;
	@%p273 bra 	$L__BB0_1129;
	mov.b64 	%rd2656, 0;
	mov.b32 	%r3138, 0;
	mov.u32 	%r3137, %r3138;
$L__BB0_1123:
	mov.u64 	%rd740, %rd2646;
	mov.u32 	%r686, %r3138;
	setp.gt.u64 	%p274, %rd2656, 1152921504606846975;
	selp.b32 	%r3137, 1, %r3137, %p274;
	cvt.u32.u16 	%r1389, %rs1144;
	add.s16 	%rs562, %rs1144, -65;
	and.b16  	%rs563, %rs562, 255;
	setp.lt.u16 	%p275, %rs563, 6;
	add.s16 	%rs564, %rs1144, 32;
	cvt.u32.u16 	%r1390, %rs564;
	and.b32  	%r1391, %r1390, 255;
	cvt.s32.s8 	%r1392, %r1389;
	selp.b32 	%r689, %r1391, %r1392, %p275;
	add.s32 	%r1393, %r689, -97;
	setp.gt.u32 	%p276, %r1393, 5;
	@%p276 bra 	$L__BB0_1125;
	add.s32 	%r1395, %r689, -87;
	shl.b64 	%rd1282, %rd2656, 4;
	cvt.u64.u32 	%rd1283, %r1395;
	add.s64 	%rd2656, %rd1282, %rd1283;
	mov.u32 	%r3138, %r686;
	bra.uni 	$L__BB0_1127;
$L__BB0_1125:
	add.s32 	%r690, %r689, -48;
	setp.gt.u32 	%p277, %r690, 9;
	mov.b32 	%r3138, 1;
	@%p277 bra 	$L__BB0_1127;
	shl.b64 	%rd1280, %rd2656, 4;
	cvt.u64.u32 	%rd1281, %r690;
	add.s64 	%rd2656, %rd1280, %rd1281;
	mov.u32 	%r3138, %r686;
$L__BB0_1127:
	add.s64 	%rd2646, %rd740, 1;
	ld.const.u8 	%rs1144, [%rd740+1];
	setp.eq.s16 	%p278, %rs1144, 0;
	@%p278 bra 	$L__BB0_1130;
	bra.uni 	$L__BB0_1123;
$L__BB0_1128:
	mov.b32 	%r3137, 0;
	mov.b64 	%rd2656, 0;
	mov.u32 	%r3138, %r3137;
	bra.uni 	$L__BB0_1130;
$L__BB0_1129:
	mov.b32 	%r3137, 0;
	mov.b64 	%rd2656, 0;
	mov.u32 	%r3138, %r3137;
$L__BB0_1130:
	setp.eq.s16 	%p284, %rs1152, 48;
	setp.eq.s32 	%p285, %r3137, 0;
	setp.eq.s32 	%p286, %r3138, 0;
	cvt.u32.u64 	%r1399, %rd2656;
	and.b32  	%r1400, %r1399, 4194303;
	or.b32  	%r1401, %r1400, 2143289344;
	selp.b32 	%r1402, %r1401, 2147483647, %p285;
	selp.b32 	%r1403, %r1402, 2143289344, %p286;
	st.global.u32 	[%rd8+8], %r1403;
	@%p284 bra 	$L__BB0_1139;
	setp.eq.s16 	%p287, %rs1152, 0;
	mov.b32 	%r3149, 0;
	mov.b64 	%rd2668, 0;
	mov.u32 	%r3150, %r3149;
	@%p287 bra 	$L__BB0_1158;
	mov.b64 	%rd2668, 0;
	mov.u64 	%rd2665, type;
	mov.b32 	%r3145, 0;
	mov.u16 	%rs1149, %rs1152;
	mov.u32 	%r3149, %r3145;
$L__BB0_1133:
	setp.gt.u64 	%p288, %rd2668, 1844674407370955161;
	@%p288 bra 	$L__BB0_1135;
	setp.ne.s64 	%p289, %rd2668, 1844674407370955161;
	cvt.s16.s8 	%rs567, %rs1149;
	setp.lt.s16 	%p290, %rs567, 54;
	or.pred  	%p291, %p289, %p290;
	@%p291 bra 	$L__BB0_1136;
$L__BB0_1135:
	mov.b32 	%r3149, 1;
$L__BB0_1136:
	add.s16 	%rs335, %rs1149, -48;
	and.b16  	%rs568, %rs335, 255;
	setp.gt.u16 	%p292, %rs568, 9;
	mov.b32 	%r3150, 1;
	@%p292 bra 	$L__BB0_1138;
	cvt.u64.u16 	%rd1294, %rs335;
	and.b64  	%rd1295, %rd1294, 255;
	mad.lo.s64 	%rd2668, %rd2668, 10, %rd1295;
	mov.u32 	%r3150, %r3145;
$L__BB0_1138:
	add.s64 	%rd778, %rd2665, 1;
	ld.const.u8 	%rs1149, [%rd2665+1];
	setp.eq.s16 	%p293, %rs1149, 0;
	mov.u32 	%r3145, %r3150;
	mov.u64 	%rd2665, %rd778;
	@%p293 bra 	$L__BB0_1158;
	bra.uni 	$L__BB0_1133;
$L__BB0_1139:
	ld.const.u8 	%rs569, [type+1];
	or.b16  	%rs570, %rs569, 32;
	setp.eq.s16 	%p294, %rs570, 120;
	@%p294 bra 	$L__BB0_1147;
	mov.u64 	%rd1305, type;
	add.s64 	%rd2661, %rd1305, 1;
$L__BB0_1141:
	mov.u64 	%rd2662, %rd2661;
	ld.const.u8 	%rs1148, [%rd2662];
	add.s64 	%rd2661, %rd2662, 1;
	setp.eq.s16 	%p302, %rs1148, 48;
	@%p302 bra 	$L__BB0_1141;
	setp.eq.s16 	%p303, %rs1148, 0;
	@%p303 bra 	$L__BB0_1156;
	mov.b64 	%rd2668, 0;
	mov.b32 	%r3142, 0;
	mov.u32 	%r3149, %r3142;
$L__BB0_1144:
	setp.gt.u64 	%p304, %rd2668, 2305843009213693951;
	selp.b32 	%r3149, 1, %r3149, %p304;
	and.b16  	%rs576, %rs1148, 248;
	setp.ne.s16 	%p305, %rs576, 48;
	mov.b32 	%r3150, 1;
	@%p305 bra 	$L__BB0_1146;
	shl.b64 	%rd1308, %rd2668, 3;
	cvt.u64.u16 	%rd1309, %rs1148;
	and.b64  	%rd1310, %rd1309, 7;
	or.b64  	%rd2668, %rd1308, %rd1310;
	mov.u32 	%r3150, %r3142;
$L__BB0_1146:
	add.s64 	%rd773, %rd2662, 1;
	ld.const.u8 	%rs1148, [%rd2662+1];
	setp.eq.s16 	%p306, %rs1148, 0;
	mov.u32 	%r3142, %r3150;
	mov.u64 	%rd2662, %rd773;
	@%p306 bra 	$L__BB0_1158;
	bra.uni 	$L__BB0_1144;
$L__BB0_1147:
	mov.u64 	%rd1297, type;
	add.s64 	%rd2657, %rd1297, 2;
$L__BB0_1148:
	mov.u64 	%rd2658, %rd2657;
	ld.const.u8 	%rs1147, [%rd2658];
	add.s64 	%rd2657, %rd2658, 1;
	setp.eq.s16 	%p295, %rs1147, 48;
	@%p295 bra 	$L__BB0_1148;
	setp.eq.s16 	%p296, %rs1147, 0;
	@%p296 bra 	$L__BB0_1157;
	mov.b64 	%rd2668, 0;
	mov.b32 	%r3150, 0;
	mov.u32 	%r3149, %r3150;
$L__BB0_1151:
	mov.u64 	%rd761, %rd2658;
	mov.u32 	%r702, %r3150;
	setp.gt.u64 	%p297, %rd2668, 1152921504606846975;
	selp.b32 	%r3149, 1, %r3149, %p297;
	cvt.u32.u16 	%r1410, %rs1147;
	add.s16 	%rs572, %rs1147, -65;
	and.b16  	%rs573, %rs572, 255;
	setp.lt.u16 	%p298, %rs573, 6;
	add.s16 	%rs574, %rs1147, 32;
	cvt.u32.u16 	%r1411, %rs574;
	and.b32  	%r1412, %r1411, 255;
	cvt.s32.s8 	%r1413, %r1410;
	selp.b32 	%r705, %r1412, %r1413, %p298;
	add.s32 	%r1414, %r705, -97;
	setp.gt.u32 	%p299, %r1414, 5;
	@%p299 bra 	$L__BB0_1153;
	add.s32 	%r1416, %r705, -87;
	shl.b64 	%rd1302, %rd2668, 4;
	cvt.u64.u32 	%rd1303, %r1416;
	add.s64 	%rd2668, %rd1302, %rd1303;
	mov.u32 	%r3150, %r702;
	bra.uni 	$L__BB0_1155;
$L__BB0_1153:
	add.s32 	%r706, %r705, -48;
	setp.gt.u32 	%p300, %r706, 9;
	mov.b32 	%r3150, 1;
	@%p300 bra 	$L__BB0_1155;
	shl.b64 	%rd1300, %rd2668, 4;
	cvt.u64.u32 	%rd1301, %r706;
	add.s64 	%rd2668, %rd1300, %rd1301;
	mov.u32 	%r3150, %r702;
$L__BB0_1155:
	add.s64 	%rd2658, %rd761, 1;
	ld.const.u8 	%rs1147, [%rd761+1];
	setp.eq.s16 	%p301, %rs1147, 0;
	@%p301 bra 	$L__BB0_1158;
	bra.uni 	$L__BB0_1151;
$L__BB0_1156:
	mov.b32 	%r3149, 0;
	mov.b64 	%rd2668, 0;
	mov.u32 	%r3150, %r3149;
	bra.uni 	$L__BB0_1158;
$L__BB0_1157:
	mov.b32 	%r3149, 0;
	mov.b64 	%rd2668, 0;
	mov.u32 	%r3150, %r3149;
$L__BB0_1158:
	setp.eq.s16 	%p307, %rs1152, 48;
	setp.eq.s32 	%p308, %r3149, 0;
	setp.eq.s32 	%p309, %r3150, 0;
	cvt.u32.u64 	%r1420, %rd2668;
	and.b32  	%r1421, %r1420, 4194303;
	or.b32  	%r1422, %r1421, 2143289344;
	selp.b32 	%r1423, %r1422, 2147483647, %p308;
	selp.b32 	%r1424, %r1423, 2143289344, %p309;
	st.global.u32 	[%rd6], %r1424;
	@%p307 bra 	$L__BB0_1167;
	setp.eq.s16 	%p310, %rs1152, 0;
	mov.b32 	%r3161, 0;
	mov.b64 	%rd2680, 0;
	mov.u32 	%r3162, %r3161;
	@%p310 bra 	$L__BB0_1186;
	mov.b64 	%rd2680, 0;
	mov.u64 	%rd2677, type;
	mov.b32 	%r3157, 0;
	mov.u32 	%r3161, %r3157;
$L__BB0_1161:
	setp.gt.u64 	%p311, %rd2680, 1844674407370955161;
	@%p311 bra 	$L__BB0_1163;
	setp.ne.s64 	%p312, %rd2680, 1844674407370955161;
	cvt.s16.s8 	%rs577, %rs1152;
	setp.lt.s16 	%p313, %rs577, 54;
	or.pred  	%p314, %p312, %p313;
	@%p314 bra 	$L__BB0_1164;
$L__BB0_1163:
	mov.b32 	%r3161, 1;
$L__BB0_1164:
	add.s16 	%rs344, %rs1152, -48;
	and.b16  	%rs578, %rs344, 255;
	setp.gt.u16 	%p315, %rs578, 9;
	mov.b32 	%r3162, 1;
	@%p315 bra 	$L__BB0_1166;
	cvt.u64.u16 	%rd1314, %rs344;
	and.b64  	%rd1315, %rd1314, 255;
	mad.lo.s64 	%rd2680, %rd2680, 10, %rd1315;
	mov.u32 	%r3162, %r3157;
$L__BB0_1166:
	add.s64 	%rd799, %rd2677, 1;
	ld.const.u8 	%rs1152, [%rd2677+1];
	setp.eq.s16 	%p316, %rs1152, 0;
	mov.u32 	%r3157, %r3162;
	mov.u64 	%rd2677, %rd799;
	@%p316 bra 	$L__BB0_1186;
	bra.uni 	$L__BB0_1161;
$L__BB0_1167:
	ld.const.u8 	%rs579, [type+1];
	or.b16  	%rs580, %rs579, 32;
	setp.eq.s16 	%p317, %rs580, 120;
	@%p317 bra 	$L__BB0_1175;
	mov.u64 	%rd1325, type;
	add.s64 	%rd2673, %rd1325, 1;
$L__BB0_1169:
	mov.u64 	%rd2674, %rd2673;
	ld.const.u8 	%rs1151, [%rd2674];
	add.s64 	%rd2673, %rd2674, 1;
	setp.eq.s16 	%p325, %rs1151, 48;
	@%p325 bra 	$L__BB0_1169;
	setp.eq.s16 	%p326, %rs1151, 0;
	@%p326 bra 	$L__BB0_1184;
	mov.b64 	%rd2680, 0;
	mov.b32 	%r3154, 0;
	mov.u32 	%r3161, %r3154;
$L__BB0_1172:
	setp.gt.u64 	%p327, %rd2680, 2305843009213693951;
	selp.b32 	%r3161, 1, %r3161, %p327;
	and.b16  	%rs586, %rs1151, 248;
	setp.ne.s16 	%p328, %rs586, 48;
	mov.b32 	%r3162, 1;
	@%p328 bra 	$L__BB0_1174;
	shl.b64 	%rd1328, %rd2680, 3;
	cvt.u64.u16 	%rd1329, %rs1151;
	and.b64  	%rd1330, %rd1329, 7;
	or.b64  	%rd2680, %rd1328, %rd1330;
	mov.u32 	%r3162, %r3154;
$L__BB0_1174:
	add.s64 	%rd794, %rd2674, 1;
	ld.const.u8 	%rs1151, [%rd2674+1];
	setp.eq.s16 	%p329, %rs1151, 0;
	mov.u32 	%r3154, %r3162;
	mov.u64 	%rd2674, %rd794;
	@%p329 bra 	$L__BB0_1186;
	bra.uni 	$L__BB0_1172;
$L__BB0_1175:
	mov.u64 	%rd1317, type;
	add.s64 	%rd2669, %rd1317, 2;
$L__BB0_1176:
	mov.u64 	%rd2670, %rd2669;
	ld.const.u8 	%rs1150, [%rd2670];
	add.s64 	%rd2669, %rd2670, 1;
	setp.eq.s16 	%p318, %rs1150, 48;
	@%p318 bra 	$L__BB0_1176;
	setp.eq.s16 	%p319, %rs1150, 0;
	@%p319 bra 	$L__BB0_1185;
	mov.b64 	%rd2680, 0;
	mov.b32 	%r3162, 0;
	mov.u32 	%r3161, %r3162;
$L__BB0_1179:
	mov.u64 	%rd782, %rd2670;
	mov.u32 	%r718, %r3162;
	setp.gt.u64 	%p320, %rd2680, 1152921504606846975;
	selp.b32 	%r3161, 1, %r3161, %p320;
	cvt.u32.u16 	%r1431, %rs1150;
	add.s16 	%rs582, %rs1150, -65;
	and.b16  	%rs583, %rs582, 255;
	setp.lt.u16 	%p321, %rs583, 6;
	add.s16 	%rs584, %rs1150, 32;
	cvt.u32.u16 	%r1432, %rs584;
	and.b32  	%r1433, %r1432, 255;
	cvt.s32.s8 	%r1434, %r1431;
	selp.b32 	%r721, %r1433, %r1434, %p321;
	add.s32 	%r1435, %r721, -97;
	setp.gt.u32 	%p322, %r1435, 5;
	@%p322 bra 	$L__BB0_1181;
	add.s32 	%r1437, %r721, -87;
	shl.b64 	%rd1322, %rd2680, 4;
	cvt.u64.u32 	%rd1323, %r1437;
	add.s64 	%rd2680, %rd1322, %rd1323;
	mov.u32 	%r3162, %r718;
	bra.uni 	$L__BB0_1183;
$L__BB0_1181:
	add.s32 	%r722, %r721, -48;
	setp.gt.u32 	%p323, %r722, 9;
	mov.b32 	%r3162, 1;
	@%p323 bra 	$L__BB0_1183;
	shl.b64 	%rd1320, %rd2680, 4;
	cvt.u64.u32 	%rd1321, %r722;
	add.s64 	%rd2680, %rd1320, %rd1321;
	mov.u32 	%r3162, %r718;
$L__BB0_1183:
	add.s64 	%rd2670, %rd782, 1;
	ld.const.u8 	%rs1150, [%rd782+1];
	setp.eq.s16 	%p324, %rs1150, 0;
	@%p324 bra 	$L__BB0_1186;
	bra.uni 	$L__BB0_1179;
$L__BB0_1184:
	mov.b32 	%r3161, 0;
	mov.b64 	%rd2680, 0;
	mov.u32 	%r3162, %r3161;
	bra.uni 	$L__BB0_1186;
$L__BB0_1185:
	mov.b32 	%r3161, 0;
	mov.b64 	%rd2680, 0;
	mov.u32 	%r3162, %r3161;
$L__BB0_1186:
	setp.eq.s32 	%p330, %r3161, 0;
	setp.eq.s32 	%p331, %r3162, 0;
	cvt.u32.u64 	%r1441, %rd2680;
	and.b32  	%r1442, %r1441, 4194303;
	or.b32  	%r1443, %r1442, 2143289344;
	selp.b32 	%r1444, %r1443, 2147483647, %p330;
	selp.b32 	%r1445, %r1444, 2143289344, %p331;
	st.global.u32 	[%rd10], %r1445;
	bra.uni 	$L__BB0_1664;
$L__BB0_1187:
	add.f32 	%f827, %f161, %f163;
	setp.geu.f32 	%p339, %f27, %f827;
	@%p339 bra 	$L__BB0_897;
	ld.global.f32 	%f1557, [%rd8];
	ld.global.f32 	%f1556, [%rd8+4];
	ld.global.f32 	%f128, [%rd8+8];
	mov.u32 	%r44, %r3013;
	mov.u32 	%r43, %r3012;
$L__BB0_1189:
	mul.f32 	%f921, %f146, 0fC0000000;
	fma.rn.f32 	%f922, %f921, %f1547, %f1557;
	st.global.f32 	[%rd8], %f922;
	fma.rn.f32 	%f923, %f921, %f1546, %f1556;
	st.global.f32 	[%rd8+4], %f923;
	fma.rn.f32 	%f128, %f921, %f1545, %f128;
	st.global.f32 	[%rd8+8], %f128;
$L__BB0_1190:
	ld.global.f32 	%f182, [%rd16+16];
	setp.gt.f32 	%p550, %f182, 0f358637BD;
	@%p550 bra 	$L__BB0_1417;
	ld.global.f32 	%f1563, [%rd8];
	ld.global.f32 	%f1562, [%rd8+4];
	bra.uni 	$L__BB0_1436;
$L__BB0_1192:
	ld.const.u8 	%rs1176, [type];
	setp.eq.s16 	%p366, %rs1176, 48;
	@%p366 bra 	$L__BB0_1201;
	setp.eq.s16 	%p367, %rs1176, 0;
	mov.b32 	%r3200, 0;
	mov.b64 	%rd2692, 0;
	mov.u32 	%r3201, %r3200;
	@%p367 bra 	$L__BB0_1220;
	mov.b64 	%rd2692, 0;
	mov.u64 	%rd2689, type;
	mov.b32 	%r3196, 0;
	mov.u16 	%rs1155, %rs1176;
	mov.u32 	%r3200, %r3196;
$L__BB0_1195:
	setp.gt.u64 	%p368, %rd2692, 1844674407370955161;
	@%p368 bra 	$L__BB0_1197;
	setp.ne.s64 	%p369, %rd2692, 1844674407370955161;
	cvt.s16.s8 	%rs598, %rs1155;
	setp.lt.s16 	%p370, %rs598, 54;
	or.pred  	%p371, %p369, %p370;
	@%p371 bra 	$L__BB0_1198;
$L__BB0_1197:
	mov.b32 	%r3200, 1;
$L__BB0_1198:
	add.s16 	%rs354, %rs1155, -48;
	and.b16  	%rs599, %rs354, 255;
	setp.gt.u16 	%p372, %rs599, 9;
	mov.b32 	%r3201, 1;
	@%p372 bra 	$L__BB0_1200;
	cvt.u64.u16 	%rd1357, %rs354;
	and.b64  	%rd1358, %rd1357, 255;
	mad.lo.s64 	%rd2692, %rd2692, 10, %rd1358;
	mov.u32 	%r3201, %r3196;
$L__BB0_1200:
	add.s64 	%rd820, %rd2689, 1;
	ld.const.u8 	%rs1155, [%rd2689+1];
	setp.eq.s16 	%p373, %rs1155, 0;
	mov.u32 	%r3196, %r3201;
	mov.u64 	%rd2689, %rd820;
	@%p373 bra 	$L__BB0_1220;
	bra.uni 	$L__BB0_1195;
$L__BB0_1201:
	ld.const.u8 	%rs600, [type+1];
	or.b16  	%rs601, %rs600, 32;
	setp.eq.s16 	%p374, %rs601, 120;
	@%p374 bra 	$L__BB0_1209;
	mov.u64 	%rd1368, type;
	add.s64 	%rd2685, %rd1368, 1;
$L__BB0_1203:
	mov.u64 	%rd2686, %rd2685;
	ld.const.u8 	%rs1154, [%rd2686];
	add.s64 	%rd2685, %rd2686, 1;
	setp.eq.s16 	%p382, %rs1154, 48;
	@%p382 bra 	$L__BB0_1203;
	setp.eq.s16 	%p383, %rs1154, 0;
	@%p383 bra 	$L__BB0_1218;
	mov.b64 	%rd2692, 0;
	mov.b32 	%r3193, 0;
	mov.u32 	%r3200, %r3193;
$L__BB0_1206:
	setp.gt.u64 	%p384, %rd2692, 2305843009213693951;
	selp.b32 	%r3200, 1, %r3200, %p384;
	and.b16  	%rs607, %rs1154, 248;
	setp.ne.s16 	%p385, %rs607, 48;
	mov.b32 	%r3201, 1;
	@%p385 bra 	$L__BB0_1208;
	shl.b64 	%rd1371, %rd2692, 3;
	cvt.u64.u16 	%rd1372, %rs1154;
	and.b64  	%rd1373, %rd1372, 7;
	or.b64  	%rd2692, %rd1371, %rd1373;
	mov.u32 	%r3201, %r3193;
$L__BB0_1208:
	add.s64 	%rd815, %rd2686, 1;
	ld.const.u8 	%rs1154, [%rd2686+1];
	setp.eq.s16 	%p386, %rs1154, 0;
	mov.u32 	%r3193, %r3201;
	mov.u64 	%rd2686, %rd815;
	@%p386 bra 	$L__BB0_1220;
	bra.uni 	$L__BB0_1206;
$L__BB0_1209:
	mov.u64 	%rd1360, type;
	add.s64 	%rd2681, %rd1360, 2;
$L__BB0_1210:
	mov.u64 	%rd2682, %rd2681;
	ld.const.u8 	%rs1153, [%rd2682];
	add.s64 	%rd2681, %rd2682, 1;
	setp.eq.s16 	%p375, %rs1153, 48;
	@%p375 bra 	$L__BB0_1210;
	setp.eq.s16 	%p376, %rs1153, 0;
	@%p376 bra 	$L__BB0_1219;
	mov.b64 	%rd2692, 0;
	mov.b32 	%r3201, 0;
	mov.u32 	%r3200, %r3201;
$L__BB0_1213:
	mov.u64 	%rd803, %rd2682;
	mov.u32 	%r761, %r3201;
	setp.gt.u64 	%p377, %rd2692, 1152921504606846975;
	selp.b32 	%r3200, 1, %r3200, %p377;
	cvt.u32.u16 	%r1556, %rs1153;
	add.s16 	%rs603, %rs1153, -65;
	and.b16  	%rs604, %rs603, 255;
	setp.lt.u16 	%p378, %rs604, 6;
	add.s16 	%rs605, %rs1153, 32;
	cvt.u32.u16 	%r1557, %rs605;
	and.b32  	%r1558, %r1557, 255;
	cvt.s32.s8 	%r1559, %r1556;
	selp.b32 	%r764, %r1558, %r1559, %p378;
	add.s32 	%r1560, %r764, -97;
	setp.gt.u32 	%p379, %r1560, 5;
	@%p379 bra 	$L__BB0_1215;
	add.s32 	%r1562, %r764, -87;
	shl.b64 	%rd1365, %rd2692, 4;
	cvt.u64.u32 	%rd1366, %r1562;
	add.s64 	%rd2692, %rd1365, %rd1366;
	mov.u32 	%r3201, %r761;
	bra.uni 	$L__BB0_1217;
$L__BB0_1215:
	add.s32 	%r765, %r764, -48;
	setp.gt.u32 	%p380, %r765, 9;
	mov.b32 	%r3201, 1;
	@%p380 bra 	$L__BB0_1217;
	shl.b64 	%rd1363, %rd2692, 4;
	cvt.u64.u32 	%rd1364, %r765;
	add.s64 	%rd2692, %rd1363, %rd1364;
	mov.u32 	%r3201, %r761;
$L__BB0_1217:
	add.s64 	%rd2682, %rd803, 1;
	ld.const.u8 	%rs1153, [%rd803+1];
	setp.eq.s16 	%p381, %rs1153, 0;
	@%p381 bra 	$L__BB0_1220;
	bra.uni 	$L__BB0_1213;
$L__BB0_1218:
	mov.b32 	%r3200, 0;
	mov.b64 	%rd2692, 0;
	mov.u32 	%r3201, %r3200;
	bra.uni 	$L__BB0_1220;
$L__BB0_1219:
	mov.b32 	%r3200, 0;
	mov.b64 	%rd2692, 0;
	mov.u32 	%r3201, %r3200;
$L__BB0_1220:
	setp.eq.s16 	%p387, %rs1176, 48;
	setp.eq.s32 	%p388, %r3200, 0;
	setp.eq.s32 	%p389, %r3201, 0;
	cvt.u32.u64 	%r1566, %rd2692;
	and.b32  	%r1567, %r1566, 4194303;
	or.b32  	%r1568, %r1567, 2143289344;
	selp.b32 	%r1569, %r1568, 2147483647, %p388;
	selp.b32 	%r1570, %r1569, 2143289344, %p389;
	st.global.u32 	[%rd7], %r1570;
	@%p387 bra 	$L__BB0_1229;
	setp.eq.s16 	%p390, %rs1176, 0;
	mov.b32 	%r3212, 0;
	mov.b64 	%rd2704, 0;
	mov.u32 	%r3213, %r3212;
	@%p390 bra 	$L__BB0_1248;
	mov.b64 	%rd2704, 0;
	mov.u64 	%rd2701, type;
	mov.b32 	%r3208, 0;
	mov.u16 	%rs1158, %rs1176;
	mov.u32 	%r3212, %r3208;
$L__BB0_1223:
	setp.gt.u64 	%p391, %rd2704, 1844674407370955161;
	@%p391 bra 	$L__BB0_1225;
	setp.ne.s64 	%p392, %rd2704, 1844674407370955161;
	cvt.s16.s8 	%rs608, %rs1158;
	setp.lt.s16 	%p393, %rs608, 54;
	or.pred  	%p394, %p392, %p393;
	@%p394 bra 	$L__BB0_1226;
$L__BB0_1225:
	mov.b32 	%r3212, 1;
$L__BB0_1226:
	add.s16 	%rs363, %rs1158, -48;
	and.b16  	%rs609, %rs363, 255;
	setp.gt.u16 	%p395, %rs609, 9;
	mov.b32 	%r3213, 1;
	@%p395 bra 	$L__BB0_1228;
	cvt.u64.u16 	%rd1377, %rs363;
	and.b64  	%rd1378, %rd1377, 255;
	mad.lo.s64 	%rd2704, %rd2704, 10, %rd1378;
	mov.u32 	%r3213, %r3208;
$L__BB0_1228:
	add.s64 	%rd841, %rd2701, 1;
	ld.const.u8 	%rs1158, [%rd2701+1];
	setp.eq.s16 	%p396, %rs1158, 0;
	mov.u32 	%r3208, %r3213;
	mov.u64 	%rd2701, %rd841;
	@%p396 bra 	$L__BB0_1248;
	bra.uni 	$L__BB0_1223;
$L__BB0_1229:
	ld.const.u8 	%rs610, [type+1];
	or.b16  	%rs611, %rs610, 32;
	setp.eq.s16 	%p397, %rs611, 120;
	@%p397 bra 	$L__BB0_1237;
	mov.u64 	%rd1388, type;
	add.s64 	%rd2697, %rd1388, 1;
$L__BB0_1231:
	mov.u64 	%rd2698, %rd2697;
	ld.const.u8 	%rs1157, [%rd2698];
	add.s64 	%rd2697, %rd2698, 1;
	setp.eq.s16 	%p405, %rs1157, 48;
	@%p405 bra 	$L__BB0_1231;
	setp.eq.s16 	%p406, %rs1157, 0;
	@%p406 bra 	$L__BB0_1246;
	mov.b64 	%rd2704, 0;
	mov.b32 	%r3205, 0;
	mov.u32 	%r3212, %r3205;
$L__BB0_1234:
	setp.gt.u64 	%p407, %rd2704, 2305843009213693951;
	selp.b32 	%r3212, 1, %r3212, %p407;
	and.b16  	%rs617, %rs1157, 248;
	setp.ne.s16 	%p408, %rs617, 48;
	mov.b32 	%r3213, 1;
	@%p408 bra 	$L__BB0_1236;
	shl.b64 	%rd1391, %rd2704, 3;
	cvt.u64.u16 	%rd1392, %rs1157;
	and.b64  	%rd1393, %rd1392, 7;
	or.b64  	%rd2704, %rd1391, %rd1393;
	mov.u32 	%r3213, %r3205;
$L__BB0_1236:
	add.s64 	%rd836, %rd2698, 1;
	ld.const.u8 	%rs1157, [%rd2698+1];
	setp.eq.s16 	%p409, %rs1157, 0;
	mov.u32 	%r3205, %r3213;
	mov.u64 	%rd2698, %rd836;
	@%p409 bra 	$L__BB0_1248;
	bra.uni 	$L__BB0_1234;
$L__BB0_1237:
	mov.u64 	%rd1380, type;
	add.s64 	%rd2693, %rd1380, 2;
$L__BB0_1238:
	mov.u64 	%rd2694, %rd2693;
	ld.const.u8 	%rs1156, [%rd2694];
	add.s64 	%rd2693, %rd2694, 1;
	setp.eq.s16 	%p398, %rs1156, 48;
	@%p398 bra 	$L__BB0_1238;
	setp.eq.s16 	%p399, %rs1156, 0;
	@%p399 bra 	$L__BB0_1247;
	mov.b64 	%rd2704, 0;
	mov.b32 	%r3213, 0;
	mov.u32 	%r3212, %r3213;
$L__BB0_1241:
	mov.u64 	%rd824, %rd2694;
	mov.u32 	%r777, %r3213;
	setp.gt.u64 	%p400, %rd2704, 1152921504606846975;
	selp.b32 	%r3212, 1, %r3212, %p400;
	cvt.u32.u16 	%r1577, %rs1156;
	add.s16 	%rs613, %rs1156, -65;
	and.b16  	%rs614, %rs613, 255;
	setp.lt.u16 	%p401, %rs614, 6;
	add.s16 	%rs615, %rs1156, 32;
	cvt.u32.u16 	%r1578, %rs615;
	and.b32  	%r1579, %r1578, 255;
	cvt.s32.s8 	%r1580, %r1577;
	selp.b32 	%r780, %r1579, %r1580, %p401;
	add.s32 	%r1581, %r780, -97;
	setp.gt.u32 	%p402, %r1581, 5;
	@%p402 bra 	$L__BB0_1243;
	add.s32 	%r1583, %r780, -87;
	shl.b64 	%rd1385, %rd2704, 4;
	cvt.u64.u32 	%rd1386, %r1583;
	add.s64 	%rd2704, %rd1385, %rd1386;
	mov.u32 	%r3213, %r777;
	bra.uni 	$L__BB0_1245;
$L__BB0_1243:
	add.s32 	%r781, %r780, -48;
	setp.gt.u32 	%p403, %r781, 9;
	mov.b32 	%r3213, 1;
	@%p403 bra 	$L__BB0_1245;
	shl.b64 	%rd1383, %rd2704, 4;
	cvt.u64.u32 	%rd1384, %r781;
	add.s64 	%rd2704, %rd1383, %rd1384;
	mov.u32 	%r3213, %r777;
$L__BB0_1245:
	add.s64 	%rd2694, %rd824, 1;
	ld.const.u8 	%rs1156, [%rd824+1];
	setp.eq.s16 	%p404, %rs1156, 0;
	@%p404 bra 	$L__BB0_1248;
	bra.uni 	$L__BB0_1241;
$L__BB0_1246:
	mov.b32 	%r3212, 0;
	mov.b64 	%rd2704, 0;
	mov.u32 	%r3213, %r3212;
	bra.uni 	$L__BB0_1248;
$L__BB0_1247:
	mov.b32 	%r3212, 0;
	mov.b64 	%rd2704, 0;
	mov.u32 	%r3213, %r3212;
$L__BB0_1248:
	setp.eq.s16 	%p410, %rs1176, 48;
	setp.eq.s32 	%p411, %r3212, 0;
	setp.eq.s32 	%p412, %r3213, 0;
	cvt.u32.u64 	%r1587, %rd2704;
	and.b32  	%r1588, %r1587, 4194303;
	or.b32  	%r1589, %r1588, 2143289344;
	selp.b32 	%r1590, %r1589, 2147483647, %p411;
	selp.b32 	%r1591, %r1590, 2143289344, %p412;
	st.global.u32 	[%rd7+4], %r1591;
	@%p410 bra 	$L__BB0_1257;
	setp.eq.s16 	%p413, %rs1176, 0;
	mov.b32 	%r3224, 0;
	mov.b64 	%rd2716, 0;
	mov.u32 	%r3225, %r3224;
	@%p413 bra 	$L__BB0_1276;
	mov.b64 	%rd2716, 0;
	mov.u64 	%rd2713, type;
	mov.b32 	%r3220, 0;
	mov.u16 	%rs1161, %rs1176;
	mov.u32 	%r3224, %r3220;
$L__BB0_1251:
	setp.gt.u64 	%p414, %rd2716, 1844674407370955161;
	@%p414 bra 	$L__BB0_1253;
	setp.ne.s64 	%p415, %rd2716, 1844674407370955161;
	cvt.s16.s8 	%rs618, %rs1161;
	setp.lt.s16 	%p416, %rs618, 54;
	or.pred  	%p417, %p415, %p416;
	@%p417 bra 	$L__BB0_1254;
$L__BB0_1253:
	mov.b32 	%r3224, 1;
$L__BB0_1254:
	add.s16 	%rs372, %rs1161, -48;
	and.b16  	%rs619, %rs372, 255;
	setp.gt.u16 	%p418, %rs619, 9;
	mov.b32 	%r3225, 1;
	@%p418 bra 	$L__BB0_1256;
	cvt.u64.u16 	%rd1397, %rs372;
	and.b64  	%rd1398, %rd1397, 255;
	mad.lo.s64 	%rd2716, %rd2716, 10, %rd1398;
	mov.u32 	%r3225, %r3220;
$L__BB0_1256:
	add.s64 	%rd862, %rd2713, 1;
	ld.const.u8 	%rs1161, [%rd2713+1];
	setp.eq.s16 	%p419, %rs1161, 0;
	mov.u32 	%r3220, %r3225;
	mov.u64 	%rd2713, %rd862;
	@%p419 bra 	$L__BB0_1276;
	bra.uni 	$L__BB0_1251;
$L__BB0_1257:
	ld.const.u8 	%rs620, [type+1];
	or.b16  	%rs621, %rs620, 32;
	setp.eq.s16 	%p420, %rs621, 120;
	@%p420 bra 	$L__BB0_1265;
	mov.u64 	%rd1408, type;
	add.s64 	%rd2709, %rd1408, 1;
$L__BB0_1259:
	mov.u64 	%rd2710, %rd2709;
	ld.const.u8 	%rs1160, [%rd2710];
	add.s64 	%rd2709, %rd2710, 1;
	setp.eq.s16 	%p428, %rs1160, 48;
	@%p428 bra 	$L__BB0_1259;
	setp.eq.s16 	%p429, %rs1160, 0;
	@%p429 bra 	$L__BB0_1274;
	mov.b64 	%rd2716, 0;
	mov.b32 	%r3217, 0;
	mov.u32 	%r3224, %r3217;
$L__BB0_1262:
	setp.gt.u64 	%p430, %rd2716, 2305843009213693951;
	selp.b32 	%r3224, 1, %r3224, %p430;
	and.b16  	%rs627, %rs1160, 248;
	setp.ne.s16 	%p431, %rs627, 48;
	mov.b32 	%r3225, 1;
	@%p431 bra 	$L__BB0_1264;
	shl.b64 	%rd1411, %rd2716, 3;
	cvt.u64.u16 	%rd1412, %rs1160;
	and.b64  	%rd1413, %rd1412, 7;
	or.b64  	%rd2716, %rd1411, %rd1413;
	mov.u32 	%r3225, %r3217;
$L__BB0_1264:
	add.s64 	%rd857, %rd2710, 1;
	ld.const.u8 	%rs1160, [%rd2710+1];
	setp.eq.s16 	%p432, %rs1160, 0;
	mov.u32 	%r3217, %r3225;
	mov.u64 	%rd2710, %rd857;
	@%p432 bra 	$L__BB0_1276;
	bra.uni 	$L__BB0_1262;
$L__BB0_1265:
	mov.u64 	%rd1400, type;
	add.s64 	%rd2705, %rd1400, 2;
$L__BB0_1266:
	mov.u64 	%rd2706, %rd2705;
	ld.const.u8 	%rs1159, [%rd2706];
	add.s64 	%rd2705, %rd2706, 1;
	setp.eq.s16 	%p421, %rs1159, 48;
	@%p421 bra 	$L__BB0_1266;
	setp.eq.s16 	%p422, %rs1159, 0;
	@%p422 bra 	$L__BB0_1275;
	mov.b64 	%rd2716, 0;
	mov.b32 	%r3225, 0;
	mov.u32 	%r3224, %r3225;
$L__BB0_1269:
	mov.u64 	%rd845, %rd2706;
	mov.u32 	%r793, %r3225;
	setp.gt.u64 	%p423, %rd2716, 1152921504606846975;
	selp.b32 	%r3224, 1, %r3224, %p423;
	cvt.u32.u16 	%r1598, %rs1159;
	add.s16 	%rs623, %rs1159, -65;
	and.b16  	%rs624, %rs623, 255;
	setp.lt.u16 	%p424, %rs624, 6;
	add.s16 	%rs625, %rs1159, 32;
	cvt.u32.u16 	%r1599, %rs625;
	and.b32  	%r1600, %r1599, 255;
	cvt.s32.s8 	%r1601, %r1598;
	selp.b32 	%r796, %r1600, %r1601, %p424;
	add.s32 	%r1602, %r796, -97;
	setp.gt.u32 	%p425, %r1602, 5;
	@%p425 bra 	$L__BB0_1271;
	add.s32 	%r1604, %r796, -87;
	shl.b64 	%rd1405, %rd2716, 4;
	cvt.u64.u32 	%rd1406, %r1604;
	add.s64 	%rd2716, %rd1405, %rd1406;
	mov.u32 	%r3225, %r793;
	bra.uni 	$L__BB0_1273;
$L__BB0_1271:
	add.s32 	%r797, %r796, -48;
	setp.gt.u32 	%p426, %r797, 9;
	mov.b32 	%r3225, 1;
	@%p426 bra 	$L__BB0_1273;
	shl.b64 	%rd1403, %rd2716, 4;
	cvt.u64.u32 	%rd1404, %r797;
	add.s64 	%rd2716, %rd1403, %rd1404;
	mov.u32 	%r3225, %r793;
$L__BB0_1273:
	add.s64 	%rd2706, %rd845, 1;
	ld.const.u8 	%rs1159, [%rd845+1];
	setp.eq.s16 	%p427, %rs1159, 0;
	@%p427 bra 	$L__BB0_1276;
	bra.uni 	$L__BB0_1269;
$L__BB0_1274:
	mov.b32 	%r3224, 0;
	mov.b64 	%rd2716, 0;
	mov.u32 	%r3225, %r3224;
	bra.uni 	$L__BB0_1276;
$L__BB0_1275:
	mov.b32 	%r3224, 0;
	mov.b64 	%rd2716, 0;
	mov.u32 	%r3225, %r3224;
$L__BB0_1276:
	setp.eq.s16 	%p433, %rs1176, 48;
	setp.eq.s32 	%p434, %r3224, 0;
	setp.eq.s32 	%p435, %r3225, 0;
	cvt.u32.u64 	%r1608, %rd2716;
	and.b32  	%r1609, %r1608, 4194303;
	or.b32  	%r1610, %r1609, 2143289344;
	selp.b32 	%r1611, %r1610, 2147483647, %p434;
	selp.b32 	%r1612, %r1611, 2143289344, %p435;
	st.global.u32 	[%rd7+8], %r1612;
	@%p433 bra 	$L__BB0_1285;
	setp.eq.s16 	%p436, %rs1176, 0;
	mov.b32 	%r3236, 0;
	mov.b64 	%rd2728, 0;
	mov.u32 	%r3237, %r3236;
	@%p436 bra 	$L__BB0_1304;
	mov.b64 	%rd2728, 0;
	mov.u64 	%rd2725, type;
	mov.b32 	%r3232, 0;
	mov.u16 	%rs1164, %rs1176;
	mov.u32 	%r3236, %r3232;
$L__BB0_1279:
	setp.gt.u64 	%p437, %rd2728, 1844674407370955161;
	@%p437 bra 	$L__BB0_1281;
	setp.ne.s64 	%p438, %rd2728, 1844674407370955161;
	cvt.s16.s8 	%rs628, %rs1164;
	setp.lt.s16 	%p439, %rs628, 54;
	or.pred  	%p440, %p438, %p439;
	@%p440 bra 	$L__BB0_1282;
$L__BB0_1281:
	mov.b32 	%r3236, 1;
$L__BB0_1282:
	add.s16 	%rs381, %rs1164, -48;
	and.b16  	%rs629, %rs381, 255;
	setp.gt.u16 	%p441, %rs629, 9;
	mov.b32 	%r3237, 1;
	@%p441 bra 	$L__BB0_1284;
	cvt.u64.u16 	%rd1417, %rs381;
	and.b64  	%rd1418, %rd1417, 255;
	mad.lo.s64 	%rd2728, %rd2728, 10, %rd1418;
	mov.u32 	%r3237, %r3232;
$L__BB0_1284:
	add.s64 	%rd883, %rd2725, 1;
	ld.const.u8 	%rs1164, [%rd2725+1];
	setp.eq.s16 	%p442, %rs1164, 0;
	mov.u32 	%r3232, %r3237;
	mov.u64 	%rd2725, %rd883;
	@%p442 bra 	$L__BB0_1304;
	bra.uni 	$L__BB0_1279;
$L__BB0_1285:
	ld.const.u8 	%rs630, [type+1];
	or.b16  	%rs631, %rs630, 32;
	setp.eq.s16 	%p443, %rs631, 120;
	@%p443 bra 	$L__BB0_1293;
	mov.u64 	%rd1428, type;
	add.s64 	%rd2721, %rd1428, 1;
$L__BB0_1287:
	mov.u64 	%rd2722, %rd2721;
	ld.const.u8 	%rs1163, [%rd2722];
	add.s64 	%rd2721, %rd2722, 1;
	setp.eq.s16 	%p451, %rs1163, 48;
	@%p451 bra 	$L__BB0_1287;
	setp.eq.s16 	%p452, %rs1163, 0;
	@%p452 bra 	$L__BB0_1302;
	mov.b64 	%rd2728, 0;
	mov.b32 	%r3229, 0;
	mov.u32 	%r3236, %r3229;
$L__BB0_1290:
	setp.gt.u64 	%p453, %rd2728, 2305843009213693951;
	selp.b32 	%r3236, 1, %r3236, %p453;
	and.b16  	%rs637, %rs1163, 248;
	setp.ne.s16 	%p454, %rs637, 48;
	mov.b32 	%r3237, 1;
	@%p454 bra 	$L__BB0_1292;
	shl.b64 	%rd1431, %rd2728, 3;
	cvt.u64.u16 	%rd1432, %rs1163;
	and.b64  	%rd1433, %rd1432, 7;
	or.b64  	%rd2728, %rd1431, %rd1433;
	mov.u32 	%r3237, %r3229;
$L__BB0_1292:
	add.s64 	%rd878, %rd2722, 1;
	ld.const.u8 	%rs1163, [%rd2722+1];
	setp.eq.s16 	%p455, %rs1163, 0;
	mov.u32 	%r3229, %r3237;
	mov.u64 	%rd2722, %rd878;
	@%p455 bra 	$L__BB0_1304;
	bra.uni 	$L__BB0_1290;
$L__BB0_1293:
	mov.u64 	%rd1420, type;
	add.s64 	%rd2717, %rd1420, 2;
$L__BB0_1294:
	mov.u64 	%rd2718, %rd2717;
	ld.const.u8 	%rs1162, [%rd2718];
	add.s64 	%rd2717, %rd2718, 1;
	setp.eq.s16 	%p444, %rs1162, 48;
	@%p444 bra 	$L__BB0_1294;
	setp.eq.s16 	%p445, %rs1162, 0;
	@%p445 bra 	$L__BB0_1303;
	mov.b64 	%rd2728, 0;
	mov.b32 	%r3237, 0;
	mov.u32 	%r3236, %r3237;
$L__BB0_1297:
	mov.u64 	%rd866, %rd2718;
	mov.u32 	%r809, %r3237;
	setp.gt.u64 	%p446, %rd2728, 1152921504606846975;
	selp.b32 	%r3236, 1, %r3236, %p446;
	cvt.u32.u16 	%r1619, %rs1162;
	add.s16 	%rs633, %rs1162, -65;
	and.b16  	%rs634, %rs633, 255;
	setp.lt.u16 	%p447, %rs634, 6;
	add.s16 	%rs635, %rs1162, 32;
	cvt.u32.u16 	%r1620, %rs635;
	and.b32  	%r1621, %r1620, 255;
	cvt.s32.s8 	%r1622, %r1619;
	selp.b32 	%r812, %r1621, %r1622, %p447;
	add.s32 	%r1623, %r812, -97;
	setp.gt.u32 	%p448, %r1623, 5;
	@%p448 bra 	$L__BB0_1299;
	add.s32 	%r1625, %r812, -87;
	shl.b64 	%rd1425, %rd2728, 4;
	cvt.u64.u32 	%rd1426, %r1625;
	add.s64 	%rd2728, %rd1425, %rd1426;
	mov.u32 	%r3237, %r809;
	bra.uni 	$L__BB0_1301;
$L__BB0_1299:
	add.s32 	%r813, %r812, -48;
	setp.gt.u32 	%p449, %r813, 9;
	mov.b32 	%r3237, 1;
	@%p449 bra 	$L__BB0_1301;
	shl.b64 	%rd1423, %rd2728, 4;
	cvt.u64.u32 	%rd1424, %r813;
	add.s64 	%rd2728, %rd1423, %rd1424;
	mov.u32 	%r3237, %r809;
$L__BB0_1301:
	add.s64 	%rd2718, %rd866, 1;
	ld.const.u8 	%rs1162, [%rd866+1];
	setp.eq.s16 	%p450, %rs1162, 0;
	@%p450 bra 	$L__BB0_1304;
	bra.uni 	$L__BB0_1297;
$L__BB0_1302:
	mov.b32 	%r3236, 0;
	mov.b64 	%rd2728, 0;
	mov.u32 	%r3237, %r3236;
	bra.uni 	$L__BB0_1304;
$L__BB0_1303:
	mov.b32 	%r3236, 0;
	mov.b64 	%rd2728, 0;
	mov.u32 	%r3237, %r3236;
$L__BB0_1304:
	setp.eq.s16 	%p456, %rs1176, 48;
	setp.eq.s32 	%p457, %r3236, 0;
	setp.eq.s32 	%p458, %r3237, 0;
	cvt.u32.u64 	%r1629, %rd2728;
	and.b32  	%r1630, %r1629, 4194303;
	or.b32  	%r1631, %r1630, 2143289344;
	selp.b32 	%r1632, %r1631, 2147483647, %p457;
	selp.b32 	%r1633, %r1632, 2143289344, %p458;
	st.global.u32 	[%rd8], %r1633;
	@%p456 bra 	$L__BB0_1313;
	setp.eq.s16 	%p459, %rs1176, 0;
	mov.b32 	%r3248, 0;
	mov.b64 	%rd2740, 0;
	mov.u32 	%r3249, %r3248;
	@%p459 bra 	$L__BB0_1332;
	mov.b64 	%rd2740, 0;
	mov.u64 	%rd2737, type;
	mov.b32 	%r3244, 0;
	mov.u16 	%rs1167, %rs1176;
	mov.u32 	%r3248, %r3244;
$L__BB0_1307:
	setp.gt.u64 	%p460, %rd2740, 1844674407370955161;
	@%p460 bra 	$L__BB0_1309;
	setp.ne.s64 	%p461, %rd2740, 1844674407370955161;
	cvt.s16.s8 	%rs638, %rs1167;
	setp.lt.s16 	%p462, %rs638, 54;
	or.pred  	%p463, %p461, %p462;
	@%p463 bra 	$L__BB0_1310;
$L__BB0_1309:
	mov.b32 	%r3248, 1;
$L__BB0_1310:
	add.s16 	%rs390, %rs1167, -48;
	and.b16  	%rs639, %rs390, 255;
	setp.gt.u16 	%p464, %rs639, 9;
	mov.b32 	%r3249, 1;
	@%p464 bra 	$L__BB0_1312;
	cvt.u64.u16 	%rd1437, %rs390;
	and.b64  	%rd1438, %rd1437, 255;
	mad.lo.s64 	%rd2740, %rd2740, 10, %rd1438;
	mov.u32 	%r3249, %r3244;
$L__BB0_1312:
	add.s64 	%rd904, %rd2737, 1;
	ld.const.u8 	%rs1167, [%rd2737+1];
	setp.eq.s16 	%p465, %rs1167, 0;
	mov.u32 	%r3244, %r3249;
	mov.u64 	%rd2737, %rd904;
	@%p465 bra 	$L__BB0_1332;
	bra.uni 	$L__BB0_1307;
$L__BB0_1313:
	ld.const.u8 	%rs640, [type+1];
	or.b16  	%rs641, %rs640, 32;
	setp.eq.s16 	%p466, %rs641, 120;
	@%p466 bra 	$L__BB0_1321;
	mov.u64 	%rd1448, type;
	add.s64 	%rd2733, %rd1448, 1;
$L__BB0_1315:
	mov.u64 	%rd2734, %rd2733;
	ld.const.u8 	%rs1166, [%rd2734];
	add.s64 	%rd2733, %rd2734, 1;
	setp.eq.s16 	%p474, %rs1166, 48;
	@%p474 bra 	$L__BB0_1315;
	setp.eq.s16 	%p475, %rs1166, 0;
	@%p475 bra 	$L__BB0_1330;
	mov.b64 	%rd2740, 0;
	mov.b32 	%r3241, 0;
	mov.u32 	%r3248, %r3241;
$L__BB0_1318:
	setp.gt.u64 	%p476, %rd2740, 2305843009213693951;
	selp.b32 	%r3248, 1, %r3248, %p476;
	and.b16  	%rs647, %rs1166, 248;
	setp.ne.s16 	%p477, %rs647, 48;
	mov.b32 	%r3249, 1;
	@%p477 bra 	$L__BB0_1320;
	shl.b64 	%rd1451, %rd2740, 3;
	cvt.u64.u16 	%rd1452, %rs1166;
	and.b64  	%rd1453, %rd1452, 7;
	or.b64  	%rd2740, %rd1451, %rd1453;
	mov.u32 	%r3249, %r3241;
$L__BB0_1320:
	add.s64 	%rd899, %rd2734, 1;
	ld.const.u8 	%rs1166, [%rd2734+1];
	setp.eq.s16 	%p478, %rs1166, 0;
	mov.u32 	%r3241, %r3249;
	mov.u64 	%rd2734, %rd899;
	@%p478 bra 	$L__BB0_1332;
	bra.uni 	$L__BB0_1318;
$L__BB0_1321:
	mov.u64 	%rd1440, type;
	add.s64 	%rd2729, %rd1440, 2;
$L__BB0_1322:
	mov.u64 	%rd2730, %rd2729;
	ld.const.u8 	%rs1165, [%rd2730];
	add.s64 	%rd2729, %rd2730, 1;
	setp.eq.s16 	%p467, %rs1165, 48;
	@%p467 bra 	$L__BB0_1322;
	setp.eq.s16 	%p468, %rs1165, 0;
	@%p468 bra 	$L__BB0_1331;
	mov.b64 	%rd2740, 0;
	mov.b32 	%r3249, 0;
	mov.u32 	%r3248, %r3249;
$L__BB0_1325:
	mov.u64 	%rd887, %rd2730;
	mov.u32 	%r825, %r3249;
	setp.gt.u64 	%p469, %rd2740, 1152921504606846975;
	selp.b32 	%r3248, 1, %r3248, %p469;
	cvt.u32.u16 	%r1640, %rs1165;
	add.s16 	%rs643, %rs1165, -65;
	and.b16  	%rs644, %rs643, 255;
	setp.lt.u16 	%p470, %rs644, 6;
	add.s16 	%rs645, %rs1165, 32;
	cvt.u32.u16 	%r1641, %rs645;
	and.b32  	%r1642, %r1641, 255;
	cvt.s32.s8 	%r1643, %r1640;
	selp.b32 	%r828, %r1642, %r1643, %p470;
	add.s32 	%r1644, %r828, -97;
	setp.gt.u32 	%p471, %r1644, 5;
	@%p471 bra 	$L__BB0_1327;
	add.s32 	%r1646, %r828, -87;
	shl.b64 	%rd1445, %rd2740, 4;
	cvt.u64.u32 	%rd1446, %r1646;
	add.s64 	%rd2740, %rd1445, %rd1446;
	mov.u32 	%r3249, %r825;
	bra.uni 	$L__BB0_1329;
$L__BB0_1327:
	add.s32 	%r829, %r828, -48;
	setp.gt.u32 	%p472, %r829, 9;
	mov.b32 	%r3249, 1;
	@%p472 bra 	$L__BB0_1329;
	shl.b64 	%rd1443, %rd2740, 4;
	cvt.u64.u32 	%rd1444, %r829;
	add.s64 	%rd2740, %rd1443, %rd1444;
	mov.u32 	%r3249, %r825;
$L__BB0_1329:
	add.s64 	%rd2730, %rd887, 1;
	ld.const.u8 	%rs1165, [%rd887+1];
	setp.eq.s16 	%p473, %rs1165, 0;
	@%p473 bra 	$L__BB0_1332;
	bra.uni 	$L__BB0_1325;
$L__BB0_1330:
	mov.b32 	%r3248, 0;
	mov.b64 	%rd2740, 0;
	mov.u32 	%r3249, %r3248;
	bra.uni 	$L__BB0_1332;
$L__BB0_1331:
	mov.b32 	%r3248, 0;
	mov.b64 	%rd2740, 0;
	mov.u32 	%r3249, %r3248;
$L__BB0_1332:
	setp.eq.s16 	%p479, %rs1176, 48;
	setp.eq.s32 	%p480, %r3248, 0;
	setp.eq.s32 	%p481, %r3249, 0;
	cvt.u32.u64 	%r1650, %rd2740;
	and.b32  	%r1651, %r1650, 4194303;
	or.b32  	%r1652, %r1651, 2143289344;
	selp.b32 	%r1653, %r1652, 2147483647, %p480;
	selp.b32 	%r1654, %r1653, 2143289344, %p481;
	st.global.u32 	[%rd8+4], %r1654;
	@%p479 bra 	$L__BB0_1341;
	setp.eq.s16 	%p482, %rs1176, 0;
	mov.b32 	%r3260, 0;
	mov.b64 	%rd2752, 0;
	mov.u32 	%r3261, %r3260;
	@%p482 bra 	$L__BB0_1360;
	mov.b64 	%rd2752, 0;
	mov.u64 	%rd2749, type;
	mov.b32 	%r3256, 0;
	mov.u16 	%rs1170, %rs1176;
	mov.u32 	%r3260, %r3256;
$L__BB0_1335:
	setp.gt.u64 	%p483, %rd2752, 1844674407370955161;
	@%p483 bra 	$L__BB0_1337;
	setp.ne.s64 	%p484, %rd2752, 1844674407370955161;
	cvt.s16.s8 	%rs648, %rs1170;
	setp.lt.s16 	%p485, %rs648, 54;
	or.pred  	%p486, %p484, %p485;
	@%p486 bra 	$L__BB0_1338;
$L__BB0_1337:
	mov.b32 	%r3260, 1;
$L__BB0_1338:
	add.s16 	%rs399, %rs1170, -48;
	and.b16  	%rs649, %rs399, 255;
	setp.gt.u16 	%p487, %rs649, 9;
	mov.b32 	%r3261, 1;
	@%p487 bra 	$L__BB0_1340;
	cvt.u64.u16 	%rd1457, %rs399;
	and.b64  	%rd1458, %rd1457, 255;
	mad.lo.s64 	%rd2752, %rd2752, 10, %rd1458;
	mov.u32 	%r3261, %r3256;
$L__BB0_1340:
	add.s64 	%rd925, %rd2749, 1;
	ld.const.u8 	%rs1170, [%rd2749+1];
	setp.eq.s16 	%p488, %rs1170, 0;
	mov.u32 	%r3256, %r3261;
	mov.u64 	%rd2749, %rd925;
	@%p488 bra 	$L__BB0_1360;
	bra.uni 	$L__BB0_1335;
$L__BB0_1341:
	ld.const.u8 	%rs650, [type+1];
	or.b16  	%rs651, %rs650, 32;
	setp.eq.s16 	%p489, %rs651, 120;
	@%p489 bra 	$L__BB0_1349;
	mov.u64 	%rd1468, type;
	add.s64 	%rd2745, %rd1468, 1;
$L__BB0_1343:
	mov.u64 	%rd2746, %rd2745;
	ld.const.u8 	%rs1169, [%rd2746];
	add.s64 	%rd2745, %rd2746, 1;
	setp.eq.s16 	%p497, %rs1169, 48;
	@%p497 bra 	$L__BB0_1343;
	setp.eq.s16 	%p498, %rs1169, 0;
	@%p498 bra 	$L__BB0_1358;
	mov.b64 	%rd2752, 0;
	mov.b32 	%r3253, 0;
	mov.u32 	%r3260, %r3253;
$L__BB0_1346:
	setp.gt.u64 	%p499, %rd2752, 2305843009213693951;
	selp.b32 	%r3260, 1, %r3260, %p499;
	and.b16  	%rs657, %rs1169, 248;
	setp.ne.s16 	%p500, %rs657, 48;
	mov.b32 	%r3261, 1;
	@%p500 bra 	$L__BB0_1348;
	shl.b64 	%rd1471, %rd2752, 3;
	cvt.u64.u16 	%rd1472, %rs1169;
	and.b64  	%rd1473, %rd1472, 7;
	or.b64  	%rd2752, %rd1471, %rd1473;
	mov.u32 	%r3261, %r3253;
$L__BB0_1348:
	add.s64 	%rd920, %rd2746, 1;
	ld.const.u8 	%rs1169, [%rd2746+1];
	setp.eq.s16 	%p501, %rs1169, 0;
	mov.u32 	%r3253, %r3261;
	mov.u64 	%rd2746, %rd920;
	@%p501 bra 	$L__BB0_1360;
	bra.uni 	$L__BB0_1346;
$L__BB0_1349:
	mov.u64 	%rd1460, type;
	add.s64 	%rd2741, %rd1460, 2;
$L__BB0_1350:
	mov.u64 	%rd2742, %rd2741;
	ld.const.u8 	%rs1168, [%rd2742];
	add.s64 	%rd2741, %rd2742, 1;
	setp.eq.s16 	%p490, %rs1168, 48;
	@%p490 bra 	$L__BB0_1350;
	setp.eq.s16 	%p491, %rs1168, 0;
	@%p491 bra 	$L__BB0_1359;
	mov.b64 	%rd2752, 0;
	mov.b32 	%r3261, 0;
	mov.u32 	%r3260, %r3261;
$L__BB0_1353:
	mov.u64 	%rd908, %rd2742;
	mov.u32 	%r841, %r3261;
	setp.gt.u64 	%p492, %rd2752, 1152921504606846975;
	selp.b32 	%r3260, 1, %r3260, %p492;
	cvt.u32.u16 	%r1661, %rs1168;
	add.s16 	%rs653, %rs1168, -65;
	and.b16  	%rs654, %rs653, 255;
	setp.lt.u16 	%p493, %rs654, 6;
	add.s16 	%rs655, %rs1168, 32;
	cvt.u32.u16 	%r1662, %rs655;
	and.b32  	%r1663, %r1662, 255;
	cvt.s32.s8 	%r1664, %r1661;
	selp.b32 	%r844, %r1663, %r1664, %p493;
	add.s32 	%r1665, %r844, -97;
	setp.gt.u32 	%p494, %r1665, 5;
	@%p494 bra 	$L__BB0_1355;
	add.s32 	%r1667, %r844, -87;
	shl.b64 	%rd1465, %rd2752, 4;
	cvt.u64.u32 	%rd1466, %r1667;
	add.s64 	%rd2752, %rd1465, %rd1466;
	mov.u32 	%r3261, %r841;
	bra.uni 	$L__BB0_1357;
$L__BB0_1355:
	add.s32 	%r845, %r844, -48;
	setp.gt.u32 	%p495, %r845, 9;
	mov.b32 	%r3261, 1;
	@%p495 bra 	$L__BB0_1357;
	shl.b64 	%rd1463, %rd2752, 4;
	cvt.u64.u32 	%rd1464, %r845;
	add.s64 	%rd2752, %rd1463, %rd1464;
	mov.u32 	%r3261, %r841;
$L__BB0_1357:
	add.s64 	%rd2742, %rd908, 1;
	ld.const.u8 	%rs1168, [%rd908+1];
	setp.eq.s16 	%p496, %rs1168, 0;
	@%p496 bra 	$L__BB0_1360;
	bra.uni 	$L__BB0_1353;
$L__BB0_1358:
	mov.b32 	%r3260, 0;
	mov.b64 	%rd2752, 0;
	mov.u32 	%r3261, %r3260;
	bra.uni 	$L__BB0_1360;
$L__BB0_1359:
	mov.b32 	%r3260, 0;
	mov.b64 	%rd2752, 0;
	mov.u32 	%r3261, %r3260;
$L__BB0_1360:
	setp.eq.s16 	%p502, %rs1176, 48;
	setp.eq.s32 	%p503, %r3260, 0;
	setp.eq.s32 	%p504, %r3261, 0;
	cvt.u32.u64 	%r1671, %rd2752;
	and.b32  	%r1672, %r1671, 4194303;
	or.b32  	%r1673, %r1672, 2143289344;
	selp.b32 	%r1674, %r1673, 2147483647, %p503;
	selp.b32 	%r1675, %r1674, 2143289344, %p504;
	st.global.u32 	[%rd8+8], %r1675;
	@%p502 bra 	$L__BB0_1369;
	setp.eq.s16 	%p505, %rs1176, 0;
	mov.b32 	%r3272, 0;
	mov.b64 	%rd2764, 0;
	mov.u32 	%r3273, %r3272;
	@%p505 bra 	$L__BB0_1388;
	mov.b64 	%rd2764, 0;
	mov.u64 	%rd2761, type;
	mov.b32 	%r3268, 0;
	mov.u16 	%rs1173, %rs1176;
	mov.u32 	%r3272, %r3268;
$L__BB0_1363:
	setp.gt.u64 	%p506, %rd2764, 1844674407370955161;
	@%p506 bra 	$L__BB0_1365;
	setp.ne.s64 	%p507, %rd2764, 1844674407370955161;
	cvt.s16.s8 	%rs658, %rs1173;
	setp.lt.s16 	%p508, %rs658, 54;
	or.pred  	%p509, %p507, %p508;
	@%p509 bra 	$L__BB0_1366;
$L__BB0_1365:
	mov.b32 	%r3272, 1;
$L__BB0_1366:
	add.s16 	%rs408, %rs1173, -48;
	and.b16  	%rs659, %rs408, 255;
	setp.gt.u16 	%p510, %rs659, 9;
	mov.b32 	%r3273, 1;
	@%p510 bra 	$L__BB0_1368;
	cvt.u64.u16 	%rd1477, %rs408;
	and.b64  	%rd1478, %rd1477, 255;
	mad.lo.s64 	%rd2764, %rd2764, 10, %rd1478;
	mov.u32 	%r3273, %r3268;
$L__BB0_1368:
	add.s64 	%rd946, %rd2761, 1;
	ld.const.u8 	%rs1173, [%rd2761+1];
	setp.eq.s16 	%p511, %rs1173, 0;
	mov.u32 	%r3268, %r3273;
	mov.u64 	%rd2761, %rd946;
	@%p511 bra 	$L__BB0_1388;
	bra.uni 	$L__BB0_1363;
$L__BB0_1369:
	ld.const.u8 	%rs660, [type+1];
	or.b16  	%rs661, %rs660, 32;
	setp.eq.s16 	%p512, %rs661, 120;
	@%p512 bra 	$L__BB0_1377;
	mov.u64 	%rd1488, type;
	add.s64 	%rd2757, %rd1488, 1;
$L__BB0_1371:
	mov.u64 	%rd2758, %rd2757;
	ld.const.u8 	%rs1172, [%rd2758];
	add.s64 	%rd2757, %rd2758, 1;
	setp.eq.s16 	%p520, %rs1172, 48;
	@%p520 bra 	$L__BB0_1371;
	setp.eq.s16 	%p521, %rs1172, 0;
	@%p521 bra 	$L__BB0_1386;
	mov.b64 	%rd2764, 0;
	mov.b32 	%r3265, 0;
	mov.u32 	%r3272, %r3265;
$L__BB0_1374:
	setp.gt.u64 	%p522, %rd2764, 2305843009213693951;
	selp.b32 	%r3272, 1, %r3272, %p522;
	and.b16  	%rs667, %rs1172, 248;
	setp.ne.s16 	%p523, %rs667, 48;
	mov.b32 	%r3273, 1;
	@%p523 bra 	$L__BB0_1376;
	shl.b64 	%rd1491, %rd2764, 3;
	cvt.u64.u16 	%rd1492, %rs1172;
	and.b64  	%rd1493, %rd1492, 7;
	or.b64  	%rd2764, %rd1491, %rd1493;
	mov.u32 	%r3273, %r3265;
$L__BB0_1376:
	add.s64 	%rd941, %rd2758, 1;
	ld.const.u8 	%rs1172, [%rd2758+1];
	setp.eq.s16 	%p524, %rs1172, 0;
	mov.u32 	%r3265, %r3273;
	mov.u64 	%rd2758, %rd941;
	@%p524 bra 	$L__BB0_1388;
	bra.uni 	$L__BB0_1374;
$L__BB0_1377:
	mov.u64 	%rd1480, type;
	add.s64 	%rd2753, %rd1480, 2;
$L__BB0_1378:
	mov.u64 	%rd2754, %rd2753;
	ld.const.u8 	%rs1171, [%rd2754];
	add.s64 	%rd2753, %rd2754, 1;
	setp.eq.s16 	%p513, %rs1171, 48;
	@%p513 bra 	$L__BB0_1378;
	setp.eq.s16 	%p514, %rs1171, 0;
	@%p514 bra 	$L__BB0_1387;
	mov.b64 	%rd2764, 0;
	mov.b32 	%r3273, 0;
	mov.u32 	%r3272, %r3273;
$L__BB0_1381:
	mov.u64 	%rd929, %rd2754;
	mov.u32 	%r857, %r3273;
	setp.gt.u64 	%p515, %rd2764, 1152921504606846975;
	selp.b32 	%r3272, 1, %r3272, %p515;
	cvt.u32.u16 	%r1682, %rs1171;
	add.s16 	%rs663, %rs1171, -65;
	and.b16  	%rs664, %rs663, 255;
	setp.lt.u16 	%p516, %rs664, 6;
	add.s16 	%rs665, %rs1171, 32;
	cvt.u32.u16 	%r1683, %rs665;
	and.b32  	%r1684, %r1683, 255;
	cvt.s32.s8 	%r1685, %r1682;
	selp.b32 	%r860, %r1684, %r1685, %p516;
	add.s32 	%r1686, %r860, -97;
	setp.gt.u32 	%p517, %r1686, 5;
	@%p517 bra 	$L__BB0_1383;
	add.s32 	%r1688, %r860, -87;
	shl.b64 	%rd1485, %rd2764, 4;
	cvt.u64.u32 	%rd1486, %r1688;
	add.s64 	%rd2764, %rd1485, %rd1486;
	mov.u32 	%r3273, %r857;
	bra.uni 	$L__BB0_1385;
$L__BB0_1383:
	add.s32 	%r861, %r860, -48;
	setp.gt.u32 	%p518, %r861, 9;
	mov.b32 	%r3273, 1;
	@%p518 bra 	$L__BB0_1385;
	shl.b64 	%rd1483, %rd2764, 4;
	cvt.u64.u32 	%rd1484, %r861;
	add.s64 	%rd2764, %rd1483, %rd1484;
	mov.u32 	%r3273, %r857;
$L__BB0_1385:
	add.s64 	%rd2754, %rd929, 1;
	ld.const.u8 	%rs1171, [%rd929+1];
	setp.eq.s16 	%p519, %rs1171, 0;
	@%p519 bra 	$L__BB0_1388;
	bra.uni 	$L__BB0_1381;
$L__BB0_1386:
	mov.b32 	%r3272, 0;
	mov.b64 	%rd2764, 0;
	mov.u32 	%r3273, %r3272;
	bra.uni 	$L__BB0_1388;
$L__BB0_1387:
	mov.b32 	%r3272, 0;
	mov.b64 	%rd2764, 0;
	mov.u32 	%r3273, %r3272;
$L__BB0_1388:
	setp.eq.s16 	%p525, %rs1176, 48;
	setp.eq.s32 	%p526, %r3272, 0;
	setp.eq.s32 	%p527, %r3273, 0;
	cvt.u32.u64 	%r1692, %rd2764;
	and.b32  	%r1693, %r1692, 4194303;
	or.b32  	%r1694, %r1693, 2143289344;
	selp.b32 	%r1695, %r1694, 2147483647, %p526;
	selp.b32 	%r1696, %r1695, 2143289344, %p527;
	st.global.u32 	[%rd6], %r1696;
	@%p525 bra 	$L__BB0_1397;
	setp.eq.s16 	%p528, %rs1176, 0;
	mov.b32 	%r3284, 0;
	mov.b64 	%rd2776, 0;
	mov.u32 	%r3285, %r3284;
	@%p528 bra 	$L__BB0_1416;
	mov.b64 	%rd2776, 0;
	mov.u64 	%rd2773, type;
	mov.b32 	%r3280, 0;
	mov.u32 	%r3284, %r3280;
$L__BB0_1391:
	setp.gt.u64 	%p529, %rd2776, 1844674407370955161;
	@%p529 bra 	$L__BB0_1393;
	setp.ne.s64 	%p530, %rd2776, 1844674407370955161;
	cvt.s16.s8 	%rs668, %rs1176;
	setp.lt.s16 	%p531, %rs668, 54;
	or.pred  	%p532, %p530, %p531;
	@%p532 bra 	$L__BB0_1394;
$L__BB0_1393:
	mov.b32 	%r3284, 1;
$L__BB0_1394:
	add.s16 	%rs417, %rs1176, -48;
	and.b16  	%rs669, %rs417, 255;
	setp.gt.u16 	%p533, %rs669, 9;
	mov.b32 	%r3285, 1;
	@%p533 bra 	$L__BB0_1396;
	cvt.u64.u16 	%rd1497, %rs417;
	and.b64  	%rd1498, %rd1497, 255;
	mad.lo.s64 	%rd2776, %rd2776, 10, %rd1498;
	mov.u32 	%r3285, %r3280;
$L__BB0_1396:
	add.s64 	%rd967, %rd2773, 1;
	ld.const.u8 	%rs1176, [%rd2773+1];
	setp.eq.s16 	%p534, %rs1176, 0;
	mov.u32 	%r3280, %r3285;
	mov.u64 	%rd2773, %rd967;
	@%p534 bra 	$L__BB0_1416;
	bra.uni 	$L__BB0_1391;
$L__BB0_1397:
	ld.const.u8 	%rs670, [type+1];
	or.b16  	%rs671, %rs670, 32;
	setp.eq.s16 	%p535, %rs671, 120;
	@%p535 bra 	$L__BB0_1405;
	mov.u64 	%rd1508, type;
	add.s64 	%rd2769, %rd1508, 1;
$L__BB0_1399:
	mov.u64 	%rd2770, %rd2769;
	ld.const.u8 	%rs1175, [%rd2770];
	add.s64 	%rd2769, %rd2770, 1;
	setp.eq.s16 	%p543, %rs1175, 48;
	@%p543 bra 	$L__BB0_1399;
	setp.eq.s16 	%p544, %rs1175, 0;
	@%p544 bra 	$L__BB0_1414;
	mov.b64 	%rd2776, 0;
	mov.b32 	%r3277, 0;
	mov.u32 	%r3284, %r3277;
$L__BB0_1402:
	setp.gt.u64 	%p545, %rd2776, 2305843009213693951;
	selp.b32 	%r3284, 1, %r3284, %p545;
	and.b16  	%rs677, %rs1175, 248;
	setp.ne.s16 	%p546, %rs677, 48;
	mov.b32 	%r3285, 1;
	@%p546 bra 	$L__BB0_1404;
	shl.b64 	%rd1511, %rd2776, 3;
	cvt.u64.u16 	%rd1512, %rs1175;
	and.b64  	%rd1513, %rd1512, 7;
	or.b64  	%rd2776, %rd1511, %rd1513;
	mov.u32 	%r3285, %r3277;
$L__BB0_1404:
	add.s64 	%rd962, %rd2770, 1;
	ld.const.u8 	%rs1175, [%rd2770+1];
	setp.eq.s16 	%p547, %rs1175, 0;
	mov.u32 	%r3277, %r3285;
	mov.u64 	%rd2770, %rd962;
	@%p547 bra 	$L__BB0_1416;
	bra.uni 	$L__BB0_1402;
$L__BB0_1405:
	mov.u64 	%rd1500, type;
	add.s64 	%rd2765, %rd1500, 2;
$L__BB0_1406:
	mov.u64 	%rd2766, %rd2765;
	ld.const.u8 	%rs1174, [%rd2766];
	add.s64 	%rd2765, %rd2766, 1;
	setp.eq.s16 	%p536, %rs1174, 48;
	@%p536 bra 	$L__BB0_1406;
	setp.eq.s16 	%p537, %rs1174, 0;
	@%p537 bra 	$L__BB0_1415;
	mov.b64 	%rd2776, 0;
	mov.b32 	%r3285, 0;
	mov.u32 	%r3284, %r3285;
$L__BB0_1409:
	mov.u64 	%rd950, %rd2766;
	mov.u32 	%r873, %r3285;
	setp.gt.u64 	%p538, %rd2776, 1152921504606846975;
	selp.b32 	%r3284, 1, %r3284, %p538;
	cvt.u32.u16 	%r1703, %rs1174;
	add.s16 	%rs673, %rs1174, -65;
	and.b16  	%rs674, %rs673, 255;
	setp.lt.u16 	%p539, %rs674, 6;
	add.s16 	%rs675, %rs1174, 32;
	cvt.u32.u16 	%r1704, %rs675;
	and.b32  	%r1705, %r1704, 255;
	cvt.s32.s8 	%r1706, %r1703;
	selp.b32 	%r876, %r1705, %r1706, %p539;
	add.s32 	%r1707, %r876, -97;
	setp.gt.u32 	%p540, %r1707, 5;
	@%p540 bra 	$L__BB0_1411;
	add.s32 	%r1709, %r876, -87;
	shl.b64 	%rd1505, %rd2776, 4;
	cvt.u64.u32 	%rd1506, %r1709;
	add.s64 	%rd2776, %rd1505, %rd1506;
	mov.u32 	%r3285, %r873;
	bra.uni 	$L__BB0_1413;
$L__BB0_1411:
	add.s32 	%r877, %r876, -48;
	setp.gt.u32 	%p541, %r877, 9;
	mov.b32 	%r3285, 1;
	@%p541 bra 	$L__BB0_1413;
	shl.b64 	%rd1503, %rd2776, 4;
	cvt.u64.u32 	%rd1504, %r877;
	add.s64 	%rd2776, %rd1503, %rd1504;
	mov.u32 	%r3285, %r873;
$L__BB0_1413:
	add.s64 	%rd2766, %rd950, 1;
	ld.const.u8 	%rs1174, [%rd950+1];
	setp.eq.s16 	%p542, %rs1174, 0;
	@%p542 bra 	$L__BB0_1416;
	bra.uni 	$L__BB0_1409;
$L__BB0_1414:
	mov.b32 	%r3284, 0;
	mov.b64 	%rd2776, 0;
	mov.u32 	%r3285, %r3284;
	bra.uni 	$L__BB0_1416;
$L__BB0_1415:
	mov.b32 	%r3284, 0;
	mov.b64 	%rd2776, 0;
	mov.u32 	%r3285, %r3284;
$L__BB0_1416:
	setp.eq.s32 	%p548, %r3284, 0;
	setp.eq.s32 	%p549, %r3285, 0;
	cvt.u32.u64 	%r1713, %rd2776;
	and.b32  	%r1714, %r1713, 4194303;
	or.b32  	%r1715, %r1714, 2143289344;
	selp.b32 	%r1716, %r1715, 2147483647, %p548;
	selp.b32 	%r1717, %r1716, 2143289344, %p549;
	st.global.u32 	[%rd10], %r1717;
	bra.uni 	$L__BB0_1664;
$L__BB0_1417:
	mov.b32 	%r3299, 2;
	setp.eq.s32 	%p551, %r43, 1;
	mov.u32 	%r3298, %r46;
	mov.u32 	%r3300, %r44;
	@%p551 bra 	$L__BB0_1426;
	setp.eq.s32 	%p552, %r43, 3;
	@%p552 bra 	$L__BB0_1422;
	setp.ne.s32 	%p553, %r43, 2;
	@%p553 bra 	$L__BB0_1421;
	mov.b32 	%r3299, 3;
	mov.u32 	%r3298, %r45;
	mov.u32 	%r3300, %r44;
	bra.uni 	$L__BB0_1426;
$L__BB0_1421:
	add.s32 	%r3299, %r43, 1;
	mov.u32 	%r3298, %r47;
	mov.u32 	%r3300, %r44;
	bra.uni 	$L__BB0_1426;
$L__BB0_1422:
	add.s32 	%r51, %r51, 1;
	setp.ne.s32 	%p554, %r51, 0;
	@%p554 bra 	$L__BB0_1425;
	add.s32 	%r50, %r50, 1;
	setp.ne.s32 	%p555, %r50, 0;
	@%p555 bra 	$L__BB0_1425;
	add.s32 	%r49, %r49, 1;
	setp.eq.s32 	%p556, %r49, 0;
	selp.u32 	%r1720, 1, 0, %p556;
	add.s32 	%r48, %r48, %r1720;
	mov.b32 	%r50, 0;
$L__BB0_1425:
	mov.b32 	%r1722, -766435501;
	mul.hi.u32 	%r1723, %r1722, %r51;
	mul.lo.s32 	%r1724, %r51, -766435501;
	mov.b32 	%r1725, -845247145;
	mul.hi.u32 	%r1726, %r1725, %r49;
	mul.lo.s32 	%r1727, %r49, -845247145;
	xor.b32  	%r1728, %r1726, %r10;
	xor.b32  	%r1729, %r1728, %r50;
	xor.b32  	%r1730, %r1723, %r11;
	xor.b32  	%r1731, %r1730, %r48;
	mul.hi.u32 	%r1732, %r1722, %r1729;
	mul.lo.s32 	%r1733, %r1729, -766435501;
	mul.hi.u32 	%r1734, %r1725, %r1731;
	mul.lo.s32 	%r1735, %r1731, -845247145;
	xor.b32  	%r1736, %r1727, %r1734;
	xor.b32  	%r1737, %r1736, %r13;
	xor.b32  	%r1738, %r1724, %r1732;
	xor.b32  	%r1739, %r1738, %r14;
	mul.hi.u32 	%r1740, %r1722, %r1737;
	mul.lo.s32 	%r1741, %r1737, -766435501;
	mul.hi.u32 	%r1742, %r1725, %r1739;
	mul.lo.s32 	%r1743, %r1739, -845247145;
	xor.b32  	%r1744, %r1735, %r1742;
	xor.b32  	%r1745, %r1744, %r15;
	xor.b32  	%r1746, %r1733, %r1740;
	xor.b32  	%r1747, %r1746, %r16;
	mul.hi.u32 	%r1748, %r1722, %r1745;
	mul.lo.s32 	%r1749, %r1745, -766435501;
	mul.hi.u32 	%r1750, %r1725, %r1747;
	mul.lo.s32 	%r1751, %r1747, -845247145;
	xor.b32  	%r1752, %r1743, %r1750;
	xor.b32  	%r1753, %r1752, %r17;
	xor.b32  	%r1754, %r1741, %r1748;
	xor.b32  	%r1755, %r1754, %r18;
	mul.hi.u32 	%r1756, %r1722, %r1753;
	mul.lo.s32 	%r1757, %r1753, -766435501;
	mul.hi.u32 	%r1758, %r1725, %r1755;
	mul.lo.s32 	%r1759, %r1755, -845247145;
	xor.b32  	%r1760, %r1751, %r1758;
	xor.b32  	%r1761, %r1760, %r19;
	xor.b32  	%r1762, %r1749, %r1756;
	xor.b32  	%r1763, %r1762, %r20;
	mul.hi.u32 	%r1764, %r1722, %r1761;
	mul.lo.s32 	%r1765, %r1761, -766435501;
	mul.hi.u32 	%r1766, %r1725, %r1763;
	mul.lo.s32 	%r1767, %r1763, -845247145;
	xor.b32  	%r1768, %r1759, %r1766;
	xor.b32  	%r1769, %r1768, %r21;
	xor.b32  	%r1770, %r1757, %r1764;
	xor.b32  	%r1771, %r1770, %r22;
	mul.hi.u32 	%r1772, %r1722, %r1769;
	mul.lo.s32 	%r1773, %r1769, -766435501;
	mul.hi.u32 	%r1774, %r1725, %r1771;
	mul.lo.s32 	%r1775, %r1771, -845247145;
	xor.b32  	%r1776, %r1767, %r1774;
	xor.b32  	%r1777, %r1776, %r23;
	xor.b32  	%r1778, %r1765, %r1772;
	xor.b32  	%r1779, %r1778, %r24;
	mul.hi.u32 	%r1780, %r1722, %r1777;
	mul.lo.s32 	%r1781, %r1777, -766435501;
	mul.hi.u32 	%r1782, %r1725, %r1779;
	mul.lo.s32 	%r1783, %r1779, -845247145;
	xor.b32  	%r1784, %r1775, %r1782;
	xor.b32  	%r1785, %r1784, %r25;
	xor.b32  	%r1786, %r1773, %r1780;
	xor.b32  	%r1787, %r1786, %r26;
	mul.hi.u32 	%r1788, %r1722, %r1785;
	mul.lo.s32 	%r1789, %r1785, -766435501;
	mul.hi.u32 	%r1790, %r1725, %r1787;
	mul.lo.s32 	%r1791, %r1787, -845247145;
	xor.b32  	%r1792, %r1783, %r1790;
	xor.b32  	%r1793, %r1792, %r27;
	xor.b32  	%r1794, %r1781, %r1788;
	xor.b32  	%r1795, %r1794, %r28;
	mul.hi.u32 	%r1796, %r1722, %r1793;
	mul.lo.s32 	%r3300, %r1793, -766435501;
	mul.hi.u32 	%r1797, %r1725, %r1795;
	mul.lo.s32 	%r46, %r1795, -845247145;
	xor.b32  	%r1798, %r1791, %r1797;
	xor.b32  	%r47, %r1798, %r29;
	xor.b32  	%r1799, %r1789, %r1796;
	xor.b32  	%r45, %r1799, %r30;
	mov.b32 	%r3299, 0;
	mov.u32 	%r3298, %r44;
$L__BB0_1426:
	cvt.rn.f32.u32 	%f950, %r3298;
	fma.rn.f32 	%f951, %f950, 0f2F800000, 0f2F000000;
	lg2.approx.f32 	%f952, %f951;
	mul.f32 	%f953, %f952, 0f3F317218;
	mul.f32 	%f954, %f953, 0fC0000000;
	sqrt.rn.f32 	%f955, %f954;
	mul.f32 	%f185, %f182, %f955;
	mov.b32 	%r43, 2;
	setp.eq.s32 	%p557, %r3299, 1;
	mov.u32 	%r3311, %r46;
	@%p557 bra 	$L__BB0_1435;
	setp.eq.s32 	%p558, %r3299, 3;
	@%p558 bra 	$L__BB0_1431;
	setp.ne.s32 	%p559, %r3299, 2;
	@%p559 bra 	$L__BB0_1430;
	mov.b32 	%r43, 3;
	mov.u32 	%r3311, %r45;
	bra.uni 	$L__BB0_1435;
$L__BB0_1430:
	add.s32 	%r43, %r3299, 1;
	mov.u32 	%r3311, %r47;
	bra.uni 	$L__BB0_1435;
$L__BB0_1431:
	add.s32 	%r51, %r51, 1;
	setp.ne.s32 	%p560, %r51, 0;
	@%p560 bra 	$L__BB0_1434;
	add.s32 	%r50, %r50, 1;
	setp.ne.s32 	%p561, %r50, 0;
	@%p561 bra 	$L__BB0_1434;
	add.s32 	%r49, %r49, 1;
	setp.eq.s32 	%p562, %r49, 0;
	selp.u32 	%r1803, 1, 0, %p562;
	add.s32 	%r48, %r48, %r1803;
	mov.b32 	%r50, 0;
$L__BB0_1434:
	mov.b32 	%r1805, -766435501;
	mul.hi.u32 	%r1806, %r1805, %r51;
	mul.lo.s32 	%r1807, %r51, -766435501;
	mov.b32 	%r1808, -845247145;
	mul.hi.u32 	%r1809, %r1808, %r49;
	mul.lo.s32 	%r1810, %r49, -845247145;
	xor.b32  	%r1811, %r1809, %r10;
	xor.b32  	%r1812, %r1811, %r50;
	xor.b32  	%r1813, %r1806, %r11;
	xor.b32  	%r1814, %r1813, %r48;
	mul.hi.u32 	%r1815, %r1805, %r1812;
	mul.lo.s32 	%r1816, %r1812, -766435501;
	mul.hi.u32 	%r1817, %r1808, %r1814;
	mul.lo.s32 	%r1818, %r1814, -845247145;
	xor.b32  	%r1819, %r1810, %r1817;
	xor.b32  	%r1820, %r1819, %r13;
	xor.b32  	%r1821, %r1807, %r1815;
	xor.b32  	%r1822, %r1821, %r14;
	mul.hi.u32 	%r1823, %r1805, %r1820;
	mul.lo.s32 	%r1824, %r1820, -766435501;
	mul.hi.u32 	%r1825, %r1808, %r1822;
	mul.lo.s32 	%r1826, %r1822, -845247145;
	xor.b32  	%r1827, %r1818, %r1825;
	xor.b32  	%r1828, %r1827, %r15;
	xor.b32  	%r1829, %r1816, %r1823;
	xor.b32  	%r1830, %r1829, %r16;
	mul.hi.u32 	%r1831, %r1805, %r1828;
	mul.lo.s32 	%r1832, %r1828, -766435501;
	mul.hi.u32 	%r1833, %r1808, %r1830;
	mul.lo.s32 	%r1834, %r1830, -845247145;
	xor.b32  	%r1835, %r1826, %r1833;
	xor.b32  	%r1836, %r1835, %r17;
	xor.b32  	%r1837, %r1824, %r1831;
	xor.b32  	%r1838, %r1837, %r18;
	mul.hi.u32 	%r1839, %r1805, %r1836;
	mul.lo.s32 	%r1840, %r1836, -766435501;
	mul.hi.u32 	%r1841, %r1808, %r1838;
	mul.lo.s32 	%r1842, %r1838, -845247145;
	xor.b32  	%r1843, %r1834, %r1841;
	xor.b32  	%r1844, %r1843, %r19;
	xor.b32  	%r1845, %r1832, %r1839;
	xor.b32  	%r1846, %r1845, %r20;
	mul.hi.u32 	%r1847, %r1805, %r1844;
	mul.lo.s32 	%r1848, %r1844, -766435501;
	mul.hi.u32 	%r1849, %r1808, %r1846;
	mul.lo.s32 	%r1850, %r1846, -845247145;
	xor.b32  	%r1851, %r1842, %r1849;
	xor.b32  	%r1852, %r1851, %r21;
	xor.b32  	%r1853, %r1840, %r1847;
	xor.b32  	%r1854, %r1853, %r22;
	mul.hi.u32 	%r1855, %r1805, %r1852;
	mul.lo.s32 	%r1856, %r1852, -766435501;
	mul.hi.u32 	%r1857, %r1808, %r1854;
	mul.lo.s32 	%r1858, %r1854, -845247145;
	xor.b32  	%r1859, %r1850, %r1857;
	xor.b32  	%r1860, %r1859, %r23;
	xor.b32  	%r1861, %r1848, %r1855;
	xor.b32  	%r1862, %r1861, %r24;
	mul.hi.u32 	%r1863, %r1805, %r1860;
	mul.lo.s32 	%r1864, %r1860, -766435501;
	mul.hi.u32 	%r1865, %r1808, %r1862;
	mul.lo.s32 	%r1866, %r1862, -845247145;
	xor.b32  	%r1867, %r1858, %r1865;
	xor.b32  	%r1868, %r1867, %r25;
	xor.b32  	%r1869, %r1856, %r1863;
	xor.b32  	%r1870, %r1869, %r26;
	mul.hi.u32 	%r1871, %r1805, %r1868;
	mul.lo.s32 	%r1872, %r1868, -766435501;
	mul.hi.u32 	%r1873, %r1808, %r1870;
	mul.lo.s32 	%r1874, %r1870, -845247145;
	xor.b32  	%r1875, %r1866, %r1873;
	xor.b32  	%r1876, %r1875, %r27;
	xor.b32  	%r1877, %r1864, %r1871;
	xor.b32  	%r1878, %r1877, %r28;
	mul.hi.u32 	%r1879, %r1805, %r1876;
	mul.lo.s32 	%r928, %r1876, -766435501;
	mul.hi.u32 	%r1880, %r1808, %r1878;
	mul.lo.s32 	%r46, %r1878, -845247145;
	xor.b32  	%r1881, %r1874, %r1880;
	xor.b32  	%r47, %r1881, %r29;
	xor.b32  	%r1882, %r1872, %r1879;
	xor.b32  	%r45, %r1882, %r30;
	mov.b32 	%r43, 0;
	mov.u32 	%r3311, %r3300;
	mov.u32 	%r3300, %r928;
$L__BB0_1435:
	cvt.rn.f32.u32 	%f956, %r3311;
	fma.rn.f32 	%f957, %f956, 0f2F800000, 0f2F000000;
	add.f32 	%f958, %f957, %f957;
	add.f32 	%f959, %f185, %f185;
	cvt.rni.f32.f32 	%f960, %f959;
	cvt.rzi.s32.f32 	%r1884, %f960;
	fma.rn.f32 	%f961, %f960, 0fBF000000, %f185;
	mul.rn.f32 	%f962, %f961, %f961;
	fma.rn.f32 	%f963, %f962, 0fBF17ACC9, 0f40233590;
	fma.rn.f32 	%f964, %f962, 0f3E684E12, 0fBFAAD2E0;
	fma.rn.f32 	%f965, %f963, %f962, 0fC0A55DF6;
	fma.rn.f32 	%f966, %f964, %f962, 0f4081E0CF;
	fma.rn.f32 	%f967, %f962, %f961, 0f00000000;
	fma.rn.f32 	%f968, %f966, %f962, 0fC09DE9E6;
	fma.rn.f32 	%f969, %f965, %f967, 0f00000000;
	fma.rn.f32 	%f970, %f968, %f962, 0f3F800000;
	fma.rn.f32 	%f971, %f961, 0f40490FDB, %f969;
	and.b32  	%r1885, %r1884, 1;
	setp.eq.b32 	%p563, %r1885, 1;
	selp.f32 	%f972, %f970, %f971, %p563;
	selp.f32 	%f973, %f971, %f970, %p563;
	and.b32  	%r1886, %r1884, 2;
	setp.eq.s32 	%p564, %r1886, 0;
	neg.f32 	%f974, %f972;
	selp.f32 	%f975, %f972, %f974, %p564;
	add.s32 	%r1887, %r1884, 1;
	and.b32  	%r1888, %r1887, 2;
	setp.eq.s32 	%p565, %r1888, 0;
	mov.f32 	%f976, 0f00000000;
	sub.f32 	%f977, %f976, %f973;
	selp.f32 	%f978, %f973, %f977, %p565;
	cvt.rzi.f32.f32 	%f979, %f185;
	setp.eq.f32 	%p566, %f185, %f979;
	mul.rn.f32 	%f980, %f185, %f976;
	selp.f32 	%f981, %f980, %f975, %p566;
	abs.f32 	%f982, %f185;
	setp.gt.f32 	%p567, %f982, 0f4B800000;
	mov.f32 	%f983, 0f3F800000;
	add.rn.f32 	%f984, %f981, %f983;
	selp.f32 	%f985, %f984, %f978, %p567;
	add.f32 	%f986, %f958, %f958;
	cvt.rni.f32.f32 	%f987, %f986;
	cvt.rzi.s32.f32 	%r1889, %f987;
	fma.rn.f32 	%f988, %f987, 0fBF000000, %f958;
	mul.rn.f32 	%f989, %f988, %f988;
	fma.rn.f32 	%f990, %f989, 0fBF17ACC9, 0f40233590;
	fma.rn.f32 	%f991, %f989, 0f3E684E12, 0fBFAAD2E0;
	fma.rn.f32 	%f992, %f990, %f989, 0fC0A55DF6;
	fma.rn.f32 	%f993, %f991, %f989, 0f4081E0CF;
	fma.rn.f32 	%f994, %f989, %f988, 0f00000000;
	fma.rn.f32 	%f995, %f993, %f989, 0fC09DE9E6;
	fma.rn.f32 	%f996, %f992, %f994, 0f00000000;
	fma.rn.f32 	%f997, %f995, %f989, 0f3F800000;
	fma.rn.f32 	%f998, %f988, 0f40490FDB, %f996;
	and.b32  	%r1890, %r1889, 1;
	setp.eq.b32 	%p568, %r1890, 1;
	selp.f32 	%f999, %f997, %f998, %p568;
	selp.f32 	%f1000, %f998, %f997, %p568;
	and.b32  	%r1891, %r1889, 2;
	setp.eq.s32 	%p569, %r1891, 0;
	neg.f32 	%f1001, %f999;
	selp.f32 	%f1002, %f999, %f1001, %p569;
	add.s32 	%r1892, %r1889, 1;
	and.b32  	%r1893, %r1892, 2;
	setp.eq.s32 	%p570, %r1893, 0;
	sub.f32 	%f1003, %f976, %f1000;
	selp.f32 	%f1004, %f1000, %f1003, %p570;
	cvt.rzi.f32.f32 	%f1005, %f958;
	setp.eq.f32 	%p571, %f958, %f1005;
	mul.rn.f32 	%f1006, %f958, %f976;
	selp.f32 	%f1007, %f1006, %f1002, %p571;
	abs.f32 	%f1008, %f958;
	setp.gt.f32 	%p572, %f1008, 0f4B800000;
	add.rn.f32 	%f1009, %f1007, %f983;
	selp.f32 	%f1010, %f1009, %f1004, %p572;
	mul.f32 	%f1011, %f981, %f1010;
	neg.f32 	%f1012, %f981;
	mul.f32 	%f1013, %f1007, %f1012;
	mul.f32 	%f1014, %f1011, %f1011;
	fma.rn.f32 	%f1015, %f1013, %f1013, %f1014;
	fma.rn.f32 	%f1016, %f985, %f985, %f1015;
	rsqrt.approx.f32 	%f1017, %f1016;
	add.f32 	%f1018, %f128, 0f3F800000;
	div.rn.f32 	%f1019, %f1017, %f1018;
	ld.global.f32 	%f1020, [%rd8];
	mul.f32 	%f1021, %f1020, %f1020;
	sub.f32 	%f1022, %f1018, %f1021;
	neg.f32 	%f1023, %f1020;
	ld.global.f32 	%f1024, [%rd8+4];
	mul.f32 	%f1025, %f1024, %f1023;
	mul.f32 	%f1026, %f1020, %f128;
	add.f32 	%f1027, %f1020, %f1026;
	mul.f32 	%f1028, %f1024, %f1024;
	sub.f32 	%f1029, %f1018, %f1028;
	mul.f32 	%f1030, %f1024, %f128;
	add.f32 	%f1031, %f1024, %f1030;
	sub.f32 	%f1032, %f1023, %f1026;
	neg.f32 	%f1033, %f1024;
	sub.f32 	%f1034, %f1033, %f1030;
	sub.f32 	%f1035, %f1022, %f1028;
	mul.f32 	%f1036, %f1022, %f1011;
	fma.rn.f32 	%f1037, %f1025, %f1013, %f1036;
	fma.rn.f32 	%f1038, %f985, %f1027, %f1037;
	mul.f32 	%f1563, %f1019, %f1038;
	mul.f32 	%f1039, %f1025, %f1011;
	fma.rn.f32 	%f1040, %f1029, %f1013, %f1039;
	fma.rn.f32 	%f1041, %f985, %f1031, %f1040;
	mul.f32 	%f1562, %f1019, %f1041;
	mul.f32 	%f1042, %f1013, %f1034;
	fma.rn.f32 	%f1043, %f1032, %f1011, %f1042;
	fma.rn.f32 	%f1044, %f985, %f1035, %f1043;
	mul.f32 	%f128, %f1019, %f1044;
	st.global.f32 	[%rd8], %f1563;
	st.global.f32 	[%rd8+4], %f1562;
	st.global.f32 	[%rd8+8], %f128;
	mov.u32 	%r44, %r3300;
$L__BB0_1436:
	ld.param.u32 	%r2651, [trace_param_12];
	ld.global.f32 	%f1045, [%rd16+-108];
	ld.global.f32 	%f1046, [%rd16+-96];
	mul.f32 	%f1047, %f1562, %f1046;
	fma.rn.f32 	%f1048, %f1563, %f1045, %f1047;
	ld.global.f32 	%f1049, [%rd16+-84];
	fma.rn.f32 	%f1050, %f128, %f1049, %f1048;
	st.global.f32 	[%rd8], %f1050;
	ld.global.f32 	%f1051, [%rd16+-104];
	ld.global.f32 	%f1052, [%rd16+-92];
	mul.f32 	%f1053, %f1562, %f1052;
	fma.rn.f32 	%f1054, %f1563, %f1051, %f1053;
	ld.global.f32 	%f1055, [%rd16+-80];
	fma.rn.f32 	%f1056, %f128, %f1055, %f1054;
	st.global.f32 	[%rd8+4], %f1056;
	ld.global.f32 	%f1057, [%rd16+-100];
	ld.global.f32 	%f1058, [%rd16+-88];
	mul.f32 	%f1059, %f1562, %f1058;
	fma.rn.f32 	%f1060, %f1563, %f1057, %f1059;
	ld.global.f32 	%f1061, [%rd16+-76];
	fma.rn.f32 	%f1062, %f128, %f1061, %f1060;
	st.global.f32 	[%rd8+8], %f1062;
	ld.global.f32 	%f1063, [%rd7];
	ld.global.f32 	%f1064, [%rd7+4];
	ld.global.f32 	%f1065, [%rd7+8];
	ld.global.f32 	%f1066, [%rd16+-108];
	ld.global.f32 	%f1067, [%rd16+-96];
	mul.f32 	%f1068, %f1064, %f1067;
	fma.rn.f32 	%f1069, %f1063, %f1066, %f1068;
	ld.global.f32 	%f1070, [%rd16+-84];
	fma.rn.f32 	%f1071, %f1065, %f1070, %f1069;
	st.global.f32 	[%rd7], %f1071;
	ld.global.f32 	%f1072, [%rd16+-104];
	ld.global.f32 	%f1073, [%rd16+-92];
	mul.f32 	%f1074, %f1064, %f1073;
	fma.rn.f32 	%f1075, %f1063, %f1072, %f1074;
	ld.global.f32 	%f1076, [%rd16+-80];
	fma.rn.f32 	%f1077, %f1065, %f1076, %f1075;
	st.global.f32 	[%rd7+4], %f1077;
	ld.global.f32 	%f1078, [%rd16+-100];
	ld.global.f32 	%f1079, [%rd16+-88];
	mul.f32 	%f1080, %f1064, %f1079;
	fma.rn.f32 	%f1081, %f1063, %f1078, %f1080;
	ld.global.f32 	%f1082, [%rd16+-76];
	fma.rn.f32 	%f1083, %f1065, %f1082, %f1081;
	st.global.f32 	[%rd7+8], %f1083;
	ld.global.f32 	%f1084, [%rd16+-132];
	add.f32 	%f1521, %f1084, %f1071;
	st.global.f32 	[%rd7], %f1521;
	ld.global.f32 	%f1085, [%rd16+-128];
	add.f32 	%f1520, %f1085, %f1077;
	st.global.f32 	[%rd7+4], %f1520;
	ld.global.f32 	%f1086, [%rd16+-124];
	add.f32 	%f1519, %f1086, %f1083;
	st.global.f32 	[%rd7+8], %f1519;
	add.s32 	%r52, %r52, 1;
	setp.ne.s32 	%p573, %r52, %r2651;
	mov.u32 	%r2663, %r65;
	@%p573 bra 	$L__BB0_12;
	setp.ne.s16 	%p574, %rs492, 0;
	@%p574 bra 	$L__BB0_1663;
	ld.const.u8 	%rs1200, [type];
	setp.eq.s16 	%p575, %rs1200, 48;
	@%p575 bra 	$L__BB0_1447;
	setp.eq.s16 	%p576, %rs1200, 0;
	mov.b32 	%r3340, 0;
	mov.b64 	%rd2788, 0;
	mov.u32 	%r3341, %r3340;
	@%p576 bra 	$L__BB0_1466;
	mov.b64 	%rd2788, 0;
	mov.u64 	%rd2785, type;
	mov.b32 	%r3336, 0;
	mov.u16 	%rs1179, %rs1200;
	mov.u32 	%r3340, %r3336;
$L__BB0_1441:
	setp.gt.u64 	%p577, %rd2788, 1844674407370955161;
	@%p577 bra 	$L__BB0_1443;
	setp.ne.s64 	%p578, %rd2788, 1844674407370955161;
	cvt.s16.s8 	%rs678, %rs1179;
	setp.lt.s16 	%p579, %rs678, 54;
	or.pred  	%p580, %p578, %p579;
	@%p580 bra 	$L__BB0_1444;
$L__BB0_1443:
	mov.b32 	%r3340, 1;
$L__BB0_1444:
	add.s16 	%rs427, %rs1179, -48;
	and.b16  	%rs679, %rs427, 255;
	setp.gt.u16 	%p581, %rs679, 9;
	mov.b32 	%r3341, 1;
	@%p581 bra 	$L__BB0_1446;
	cvt.u64.u16 	%rd1517, %rs427;
	and.b64  	%rd1518, %rd1517, 255;
	mad.lo.s64 	%rd2788, %rd2788, 10, %rd1518;
	mov.u32 	%r3341, %r3336;
$L__BB0_1446:
	add.s64 	%rd988, %rd2785, 1;
	ld.const.u8 	%rs1179, [%rd2785+1];
	setp.eq.s16 	%p582, %rs1179, 0;
	mov.u32 	%r3336, %r3341;
	mov.u64 	%rd2785, %rd988;
	@%p582 bra 	$L__BB0_1466;
	bra.uni 	$L__BB0_1441;
$L__BB0_1447:
	ld.const.u8 	%rs680, [type+1];
	or.b16  	%rs681, %rs680, 32;
	setp.eq.s16 	%p583, %rs681, 120;
	@%p583 bra 	$L__BB0_1455;
	mov.u64 	%rd1528, type;
	add.s64 	%rd2781, %rd1528, 1;
$L__BB0_1449:
	mov.u64 	%rd2782, %rd2781;
	ld.const.u8 	%rs1178, [%rd2782];
	add.s64 	%rd2781, %rd2782, 1;
	setp.eq.s16 	%p591, %rs1178, 48;
	@%p591 bra 	$L__BB0_1449;
	setp.eq.s16 	%p592, %rs1178, 0;
	@%p592 bra 	$L__BB0_1464;
	mov.b64 	%rd2788, 0;
	mov.b32 	%r3333, 0;
	mov.u32 	%r3340, %r3333;
$L__BB0_1452:
	setp.gt.u64 	%p593, %rd2788, 2305843009213693951;
	selp.b32 	%r3340, 1, %r3340, %p593;
	and.b16  	%rs687, %rs1178, 248;
	setp.ne.s16 	%p594, %rs687, 48;
	mov.b32 	%r3341, 1;
	@%p594 bra 	$L__BB0_1454;
	shl.b64 	%rd1531, %rd2788, 3;
	cvt.u64.u16 	%rd1532, %rs1178;
	and.b64  	%rd1533, %rd1532, 7;
	or.b64  	%rd2788, %rd1531, %rd1533;
	mov.u32 	%r3341, %r3333;
$L__BB0_1454:
	add.s64 	%rd983, %rd2782, 1;
	ld.const.u8 	%rs1178, [%rd2782+1];
	setp.eq.s16 	%p595, %rs1178, 0;
	mov.u32 	%r3333, %r3341;
	mov.u64 	%rd2782, %rd983;
	@%p595 bra 	$L__BB0_1466;
	bra.uni 	$L__BB0_1452;
$L__BB0_1455:
	mov.u64 	%rd1520, type;
	add.s64 	%rd2777, %rd1520, 2;
$L__BB0_1456:
	mov.u64 	%rd2778, %rd2777;
	ld.const.u8 	%rs1177, [%rd2778];
	add.s64 	%rd2777, %rd2778, 1;
	setp.eq.s16 	%p584, %rs1177, 48;
	@%p584 bra 	$L__BB0_1456;
	setp.eq.s16 	%p585, %rs1177, 0;
	@%p585 bra 	$L__BB0_1465;
	mov.b64 	%rd2788, 0;
	mov.b32 	%r3341, 0;
	mov.u32 	%r3340, %r3341;
$L__BB0_1459:
	mov.u64 	%rd971, %rd2778;
	mov.u32 	%r952, %r3341;
	setp.gt.u64 	%p586, %rd2788, 1152921504606846975;
	selp.b32 	%r3340, 1, %r3340, %p586;
	cvt.u32.u16 	%r1901, %rs1177;
	add.s16 	%rs683, %rs1177, -65;
	and.b16  	%rs684, %rs683, 255;
	setp.lt.u16 	%p587, %rs684, 6;
	add.s16 	%rs685, %rs1177, 32;
	cvt.u32.u16 	%r1902, %rs685;
	and.b32  	%r1903, %r1902, 255;
	cvt.s32.s8 	%r1904, %r1901;
	selp.b32 	%r955, %r1903, %r1904, %p587;
	add.s32 	%r1905, %r955, -97;
	setp.gt.u32 	%p588, %r1905, 5;
	@%p588 bra 	$L__BB0_1461;
	add.s32 	%r1907, %r955, -87;
	shl.b64 	%rd1525, %rd2788, 4;
	cvt.u64.u32 	%rd1526, %r1907;
	add.s64 	%rd2788, %rd1525, %rd1526;
	mov.u32 	%r3341, %r952;
	bra.uni 	$L__BB0_1463;
$L__BB0_1461:
	add.s32 	%r956, %r955, -48;
	setp.gt.u32 	%p589, %r956, 9;
	mov.b32 	%r3341, 1;
	@%p589 bra 	$L__BB0_1463;
	shl.b64 	%rd1523, %rd2788, 4;
	cvt.u64.u32 	%rd1524, %r956;
	add.s64 	%rd2788, %rd1523, %rd1524;
	mov.u32 	%r3341, %r952;
$L__BB0_1463:
	add.s64 	%rd2778, %rd971, 1;
	ld.const.u8 	%rs1177, [%rd971+1];
	setp.eq.s16 	%p590, %rs1177, 0;
	@%p590 bra 	$L__BB0_1466;
	bra.uni 	$L__BB0_1459;
$L__BB0_1464:
	mov.b32 	%r3340, 0;
	mov.b64 	%rd2788, 0;
	mov.u32 	%r3341, %r3340;
	bra.uni 	$L__BB0_1466;
$L__BB0_1465:
	mov.b32 	%r3340, 0;
	mov.b64 	%rd2788, 0;
	mov.u32 	%r3341, %r3340;
$L__BB0_1466:
	setp.eq.s16 	%p596, %rs1200, 48;
	setp.eq.s32 	%p597, %r3340, 0;
	setp.eq.s32 	%p598, %r3341, 0;
	cvt.u32.u64 	%r1911, %rd2788;
	and.b32  	%r1912, %r1911, 4194303;
	or.b32  	%r1913, %r1912, 2143289344;
	selp.b32 	%r1914, %r1913, 2147483647, %p597;
	selp.b32 	%r1915, %r1914, 2143289344, %p598;
	st.global.u32 	[%rd7], %r1915;
	@%p596 bra 	$L__BB0_1475;
	setp.eq.s16 	%p599, %rs1200, 0;
	mov.b32 	%r3352, 0;
	mov.b64 	%rd2800, 0;
	mov.u32 	%r3353, %r3352;
	@%p599 bra 	$L__BB0_1494;
	mov.b64 	%rd2800, 0;
	mov.u64 	%rd2797, type;
	mov.b32 	%r3348, 0;
	mov.u16 	%rs1182, %rs1200;
	mov.u32 	%r3352, %r3348;
$L__BB0_1469:
	setp.gt.u64 	%p600, %rd2800, 1844674407370955161;
	@%p600 bra 	$L__BB0_1471;
	setp.ne.s64 	%p601, %rd2800, 1844674407370955161;
	cvt.s16.s8 	%rs688, %rs1182;
	setp.lt.s16 	%p602, %rs688, 54;
	or.pred  	%p603, %p601, %p602;
	@%p603 bra 	$L__BB0_1472;
$L__BB0_1471:
	mov.b32 	%r3352, 1;
$L__BB0_1472:
	add.s16 	%rs436, %rs1182, -48;
	and.b16  	%rs689, %rs436, 255;
	setp.gt.u16 	%p604, %rs689, 9;
	mov.b32 	%r3353, 1;
	@%p604 bra 	$L__BB0_1474;
	cvt.u64.u16 	%rd1537, %rs436;
	and.b64  	%rd1538, %rd1537, 255;
	mad.lo.s64 	%rd2800, %rd2800, 10, %rd1538;
	mov.u32 	%r3353, %r3348;
$L__BB0_1474:
	add.s64 	%rd1009, %rd2797, 1;
	ld.const.u8 	%rs1182, [%rd2797+1];
	setp.eq.s16 	%p605, %rs1182, 0;
	mov.u32 	%r3348, %r3353;
	mov.u64 	%rd2797, %rd1009;
	@%p605 bra 	$L__BB0_1494;
	bra.uni 	$L__BB0_1469;
$L__BB0_1475:
	ld.const.u8 	%rs690, [type+1];
	or.b16  	%rs691, %rs690, 32;
	setp.eq.s16 	%p606, %rs691, 120;
	@%p606 bra 	$L__BB0_1483;
	mov.u64 	%rd1548, type;
	add.s64 	%rd2793, %rd1548, 1;
$L__BB0_1477:
	mov.u64 	%rd2794, %rd2793;
	ld.const.u8 	%rs1181, [%rd2794];
	add.s64 	%rd2793, %rd2794, 1;
	setp.eq.s16 	%p614, %rs1181, 48;
	@%p614 bra 	$L__BB0_1477;
	setp.eq.s16 	%p615, %rs1181, 0;
	@%p615 bra 	$L__BB0_1492;
	mov.b64 	%rd2800, 0;
	mov.b32 	%r3345, 0;
	mov.u32 	%r3352, %r3345;
$L__BB0_1480:
	setp.gt.u64 	%p616, %rd2800, 2305843009213693951;
	selp.b32 	%r3352, 1, %r3352, %p616;
	and.b16  	%rs697, %rs1181, 248;
	setp.ne.s16 	%p617, %rs697, 48;
	mov.b32 	%r3353, 1;
	@%p617 bra 	$L__BB0_1482;
	shl.b64 	%rd1551, %rd2800, 3;
	cvt.u64.u16 	%rd1552, %rs1181;
	and.b64  	%rd1553, %rd1552, 7;
	or.b64  	%rd2800, %rd1551, %rd1553;
	mov.u32 	%r3353, %r3345;
$L__BB0_1482:
	add.s64 	%rd1004, %rd2794, 1;
	ld.const.u8 	%rs1181, [%rd2794+1];
	setp.eq.s16 	%p618, %rs1181, 0;
	mov.u32 	%r3345, %r3353;
	mov.u64 	%rd2794, %rd1004;
	@%p618 bra 	$L__BB0_1494;
	bra.uni 	$L__BB0_1480;
$L__BB0_1483:
	mov.u64 	%rd1540, type;
	add.s64 	%rd2789, %rd1540, 2;
$L__BB0_1484:
	mov.u64 	%rd2790, %rd2789;
	ld.const.u8 	%rs1180, [%rd2790];
	add.s64 	%rd2789, %rd2790, 1;
	setp.eq.s16 	%p607, %rs1180, 48;
	@%p607 bra 	$L__BB0_1484;
	setp.eq.s16 	%p608, %rs1180, 0;
	@%p608 bra 	$L__BB0_1493;
	mov.b64 	%rd2800, 0;
	mov.b32 	%r3353, 0;
	mov.u32 	%r3352, %r3353;
$L__BB0_1487:
	mov.u64 	%rd992, %rd2790;
	mov.u32 	%r968, %r3353;
	setp.gt.u64 	%p609, %rd2800, 1152921504606846975;
	selp.b32 	%r3352, 1, %r3352, %p609;
	cvt.u32.u16 	%r1922, %rs1180;
	add.s16 	%rs693, %rs1180, -65;
	and.b16  	%rs694, %rs693, 255;
	setp.lt.u16 	%p610, %rs694, 6;
	add.s16 	%rs695, %rs1180, 32;
	cvt.u32.u16 	%r1923, %rs695;
	and.b32  	%r1924, %r1923, 255;
	cvt.s32.s8 	%r1925, %r1922;
	selp.b32 	%r971, %r1924, %r1925, %p610;
	add.s32 	%r1926, %r971, -97;
	setp.gt.u32 	%p611, %r1926, 5;
	@%p611 bra 	$L__BB0_1489;
	add.s32 	%r1928, %r971, -87;
	shl.b64 	%rd1545, %rd2800, 4;
	cvt.u64.u32 	%rd1546, %r1928;
	add.s64 	%rd2800, %rd1545, %rd1546;
	mov.u32 	%r3353, %r968;
	bra.uni 	$L__BB0_1491;
$L__BB0_1489:
	add.s32 	%r972, %r971, -48;
	setp.gt.u32 	%p612, %r972, 9;
	mov.b32 	%r3353, 1;
	@%p612 bra 	$L__BB0_1491;
	shl.b64 	%rd1543, %rd2800, 4;
	cvt.u64.u32 	%rd1544, %r972;
	add.s64 	%rd2800, %rd1543, %rd1544;
	mov.u32 	%r3353, %r968;
$L__BB0_1491:
	add.s64 	%rd2790, %rd992, 1;
	ld.const.u8 	%rs1180, [%rd992+1];
	setp.eq.s16 	%p613, %rs1180, 0;
	@%p613 bra 	$L__BB0_1494;
	bra.uni 	$L__BB0_1487;
$L__BB0_1492:
	mov.b32 	%r3352, 0;
	mov.b64 	%rd2800, 0;
	mov.u32 	%r3353, %r3352;
	bra.uni 	$L__BB0_1494;
$L__BB0_1493:
	mov.b32 	%r3352, 0;
	mov.b64 	%rd2800, 0;
	mov.u32 	%r3353, %r3352;
$L__BB0_1494:
	setp.eq.s16 	%p619, %rs1200, 48;
	setp.eq.s32 	%p620, %r3352, 0;
	setp.eq.s32 	%p621, %r3353, 0;
	cvt.u32.u64 	%r1932, %rd2800;
	and.b32  	%r1933, %r1932, 4194303;
	or.b32  	%r1934, %r1933, 2143289344;
	selp.b32 	%r1935, %r1934, 2147483647, %p620;
	selp.b32 	%r1936, %r1935, 2143289344, %p621;
	st.global.u32 	[%rd7+4], %r1936;
	@%p619 bra 	$L__BB0_1503;
	setp.eq.s16 	%p622, %rs1200, 0;
	mov.b32 	%r3364, 0;
	mov.b64 	%rd2812, 0;
	mov.u32 	%r3365, %r3364;
	@%p622 bra 	$L__BB0_1522;
	mov.b64 	%rd2812, 0;
	mov.u64 	%rd2809, type;
	mov.b32 	%r3360, 0;
	mov.u16 	%rs1185, %rs1200;
	mov.u32 	%r3364, %r3360;
$L__BB0_1497:
	setp.gt.u64 	%p623, %rd2812, 1844674407370955161;
	@%p623 bra 	$L__BB0_1499;
	setp.ne.s64 	%p624, %rd2812, 1844674407370955161;
	cvt.s16.s8 	%rs698, %rs1185;
	setp.lt.s16 	%p625, %rs698, 54;
	or.pred  	%p626, %p624, %p625;
	@%p626 bra 	$L__BB0_1500;
$L__BB0_1499:
	mov.b32 	%r3364, 1;
$L__BB0_1500:
	add.s16 	%rs445, %rs1185, -48;
	and.b16  	%rs699, %rs445, 255;
	setp.gt.u16 	%p627, %rs699, 9;
	mov.b32 	%r3365, 1;
	@%p627 bra 	$L__BB0_1502;
	cvt.u64.u16 	%rd1557, %rs445;
	and.b64  	%rd1558, %rd1557, 255;
	mad.lo.s64 	%rd2812, %rd2812, 10, %rd1558;
	mov.u32 	%r3365, %r3360;
$L__BB0_1502:
	add.s64 	%rd1030, %rd2809, 1;
	ld.const.u8 	%rs1185, [%rd2809+1];
	setp.eq.s16 	%p628, %rs1185, 0;
	mov.u32 	%r3360, %r3365;
	mov.u64 	%rd2809, %rd1030;
	@%p628 bra 	$L__BB0_1522;
	bra.uni 	$L__BB0_1497;
$L__BB0_1503:
	ld.const.u8 	%rs700, [type+1];
	or.b16  	%rs701, %rs700, 32;
	setp.eq.s16 	%p629, %rs701, 120;
	@%p629 bra 	$L__BB0_1511;
	mov.u64 	%rd1568, type;
	add.s64 	%rd2805, %rd1568, 1;
$L__BB0_1505:
	mov.u64 	%rd2806, %rd2805;
	ld.const.u8 	%rs1184, [%rd2806];
	add.s64 	%rd2805, %rd2806, 1;
	setp.eq.s16 	%p637, %rs1184, 48;
	@%p637 bra 	$L__BB0_1505;
	setp.eq.s16 	%p638, %rs1184, 0;
	@%p638 bra 	$L__BB0_1520;
	mov.b64 	%rd2812, 0;
	mov.b32 	%r3357, 0;
	mov.u32 	%r3364, %r3357;
$L__BB0_1508:
	setp.gt.u64 	%p639, %rd2812, 2305843009213693951;
	selp.b32 	%r3364, 1, %r3364, %p639;
	and.b16  	%rs707, %rs1184, 248;
	setp.ne.s16 	%p640, %rs707, 48;
	mov.b32 	%r3365, 1;
	@%p640 bra 	$L__BB0_1510;
	shl.b64 	%rd1571, %rd2812, 3;
	cvt.u64.u16 	%rd1572, %rs1184;
	and.b64  	%rd1573, %rd1572, 7;
	or.b64  	%rd2812, %rd1571, %rd1573;
	mov.u32 	%r3365, %r3357;
$L__BB0_1510:
	add.s64 	%rd1025, %rd2806, 1;
	ld.const.u8 	%rs1184, [%rd2806+1];
	setp.eq.s16 	%p641, %rs1184, 0;
	mov.u32 	%r3357, %r3365;
	mov.u64 	%rd2806, %rd1025;
	@%p641 bra 	$L__BB0_1522;
	bra.uni 	$L__BB0_1508;
$L__BB0_1511:
	mov.u64 	%rd1560, type;
	add.s64 	%rd2801, %rd1560, 2;
$L__BB0_1512:
	mov.u64 	%rd2802, %rd2801;
	ld.const.u8 	%rs1183, [%rd2802];
	add.s64 	%rd2801, %rd2802, 1;
	setp.eq.s16 	%p630, %rs1183, 48;
	@%p630 bra 	$L__BB0_1512;
	setp.eq.s16 	%p631, %rs1183, 0;
	@%p631 bra 	$L__BB0_1521;
	mov.b64 	%rd2812, 0;
	mov.b32 	%r3365, 0;
	mov.u32 	%r3364, %r3365;
$L__BB0_1515:
	mov.u64 	%rd1013, %rd2802;
	mov.u32 	%r984, %r3365;
	setp.gt.u64 	%p632, %rd2812, 1152921504606846975;
	selp.b32 	%r3364, 1, %r3364, %p632;
	cvt.u32.u16 	%r1943, %rs1183;
	add.s16 	%rs703, %rs1183, -65;
	and.b16  	%rs704, %rs703, 255;
	setp.lt.u16 	%p633, %rs704, 6;
	add.s16 	%rs705, %rs1183, 32;
	cvt.u32.u16 	%r1944, %rs705;
	and.b32  	%r1945, %r1944, 255;
	cvt.s32.s8 	%r1946, %r1943;
	selp.b32 	%r987, %r1945, %r1946, %p633;
	add.s32 	%r1947, %r987, -97;
	setp.gt.u32 	%p634, %r1947, 5;
	@%p634 bra 	$L__BB0_1517;
	add.s32 	%r1949, %r987, -87;
	shl.b64 	%rd1565, %rd2812, 4;
	cvt.u64.u32 	%rd1566, %r1949;
	add.s64 	%rd2812, %rd1565, %rd1566;
	mov.u32 	%r3365, %r984;
	bra.uni 	$L__BB0_1519;
$L__BB0_1517:
	add.s32 	%r988, %r987, -48;
	setp.gt.u32 	%p635, %r988, 9;
	mov.b32 	%r3365, 1;
	@%p635 bra 	$L__BB0_1519;
	shl.b64 	%rd1563, %rd2812, 4;
	cvt.u64.u32 	%rd1564, %r988;
	add.s64 	%rd2812, %rd1563, %rd1564;
	mov.u32 	%r3365, %r984;
$L__BB0_1519:
	add.s64 	%rd2802, %rd1013, 1;
	ld.const.u8 	%rs1183, [%rd1013+1];
	setp.eq.s16 	%p636, %rs1183, 0;
	@%p636 bra 	$L__BB0_1522;
	bra.uni 	$L__BB0_1515;
$L__BB0_1520:
	mov.b32 	%r3364, 0;
	mov.b64 	%rd2812, 0;
	mov.u32 	%r3365, %r3364;
	bra.uni 	$L__BB0_1522;
$L__BB0_1521:
	mov.b32 	%r3364, 0;
	mov.b64 	%rd2812, 0;
	mov.u32 	%r3365, %r3364;
$L__BB0_1522:
	setp.eq.s16 	%p642, %rs1200, 48;
	setp.eq.s32 	%p643, %r3364, 0;
	setp.eq.s32 	%p644, %r3365, 0;
	cvt.u32.u64 	%r1953, %rd2812;
	and.b32  	%r1954, %r1953, 4194303;
	or.b32  	%r1955, %r1954, 2143289344;
	selp.b32 	%r1956, %r1955, 2147483647, %p643;
	selp.b32 	%r1957, %r1956, 2143289344, %p644;
	st.global.u32 	[%rd7+8], %r1957;
	@%p642 bra 	$L__BB0_1531;
	setp.eq.s16 	%p645, %rs1200, 0;
	mov.b32 	%r3376, 0;
	mov.b64 	%rd2824, 0;
	mov.u32 	%r3377, %r3376;
	@%p645 bra 	$L__BB0_1550;
	mov.b64 	%rd2824, 0;
	mov.u64 	%rd2821, type;
	mov.b32 	%r3372, 0;
	mov.u16 	%rs1188, %rs1200;
	mov.u32 	%r3376, %r3372;
$L__BB0_1525:
	setp.gt.u64 	%p646, %rd2824, 1844674407370955161;
	@%p646 bra 	$L__BB0_1527;
	setp.ne.s64 	%p647, %rd2824, 1844674407370955161;
	cvt.s16.s8 	%rs708, %rs1188;
	setp.lt.s16 	%p648, %rs708, 54;
	or.pred  	%p649, %p647, %p648;
	@%p649 bra 	$L__BB0_1528;
$L__BB0_1527:
	mov.b32 	%r3376, 1;
$L__BB0_1528:
	add.s16 	%rs454, %rs1188, -48;
	and.b16  	%rs709, %rs454, 255;
	setp.gt.u16 	%p650, %rs709, 9;
	mov.b32 	%r3377, 1;
	@%p650 bra 	$L__BB0_1530;
	cvt.u64.u16 	%rd1577, %rs454;
	and.b64  	%rd1578, %rd1577, 255;
	mad.lo.s64 	%rd2824, %rd2824, 10, %rd1578;
	mov.u32 	%r3377, %r3372;
$L__BB0_1530:
	add.s64 	%rd1051, %rd2821, 1;
	ld.const.u8 	%rs1188, [%rd2821+1];
	setp.eq.s16 	%p651, %rs1188, 0;
	mov.u32 	%r3372, %r3377;
	mov.u64 	%rd2821, %rd1051;
	@%p651 bra 	$L__BB0_1550;
	bra.uni 	$L__BB0_1525;
$L__BB0_1531:
	ld.const.u8 	%rs710, [type+1];
	or.b16  	%rs711, %rs710, 32;
	setp.eq.s16 	%p652, %rs711, 120;
	@%p652 bra 	$L__BB0_1539;
	mov.u64 	%rd1588, type;
	add.s64 	%rd2817, %rd1588, 1;
$L__BB0_1533:
	mov.u64 	%rd2818, %rd2817;
	ld.const.u8 	%rs1187, [%rd2818];
	add.s64 	%rd2817, %rd2818, 1;
	setp.eq.s16 	%p660, %rs1187, 48;
	@%p660 bra 	$L__BB0_1533;
	setp.eq.s16 	%p661, %rs1187, 0;
	@%p661 bra 	$L__BB0_1548;
	mov.b64 	%rd2824, 0;
	mov.b32 	%r3369, 0;
	mov.u32 	%r3376, %r3369;
$L__BB0_1536:
	setp.gt.u64 	%p662, %rd2824, 2305843009213693951;
	selp.b32 	%r3376, 1, %r3376, %p662;
	and.b16  	%rs717, %rs1187, 248;
	setp.ne.s16 	%p663, %rs717, 48;
	mov.b32 	%r3377, 1;
	@%p663 bra 	$L__BB0_1538;
	shl.b64 	%rd1591, %rd2824, 3;
	cvt.u64.u16 	%rd1592, %rs1187;
	and.b64  	%rd1593, %rd1592, 7;
	or.b64  	%rd2824, %rd1591, %rd1593;
	mov.u32 	%r3377, %r3369;
$L__BB0_1538:
	add.s64 	%rd1046, %rd2818, 1;
	ld.const.u8 	%rs1187, [%rd2818+1];
	setp.eq.s16 	%p664, %rs1187, 0;
	mov.u32 	%r3369, %r3377;
	mov.u64 	%rd2818, %rd1046;
	@%p664 bra 	$L__BB0_1550;
	bra.uni 	$L__BB0_1536;
$L__BB0_1539:
	mov.u64 	%rd1580, type;
	add.s64 	%rd2813, %rd1580, 2;
$L__BB0_1540:
	mov.u64 	%rd2814, %rd2813;
	ld.const.u8 	%rs1186, [%rd2814];
	add.s64 	%rd2813, %rd2814, 1;
	setp.eq.s16 	%p653, %rs1186, 48;
	@%p653 bra 	$L__BB0_1540;
	setp.eq.s16 	%p654, %rs1186, 0;
	@%p654 bra 	$L__BB0_1549;
	mov.b64 	%rd2824, 0;
	mov.b32 	%r3377, 0;
	mov.u32 	%r3376, %r3377;
$L__BB0_1543:
	mov.u64 	%rd1034, %rd2814;
	mov.u32 	%r1000, %r3377;
	setp.gt.u64 	%p655, %rd2824, 1152921504606846975;
	selp.b32 	%r3376, 1, %r3376, %p655;
	cvt.u32.u16 	%r1964, %rs1186;
	add.s16 	%rs713, %rs1186, -65;
	and.b16  	%rs714, %rs713, 255;
	setp.lt.u16 	%p656, %rs714, 6;
	add.s16 	%rs715, %rs1186, 32;
	cvt.u32.u16 	%r1965, %rs715;
	and.b32  	%r1966, %r1965, 255;
	cvt.s32.s8 	%r1967, %r1964;
	selp.b32 	%r1003, %r1966, %r1967, %p656;
	add.s32 	%r1968, %r1003, -97;
	setp.gt.u32 	%p657, %r1968, 5;
	@%p657 bra 	$L__BB0_1545;
	add.s32 	%r1970, %r1003, -87;
	shl.b64 	%rd1585, %rd2824, 4;
	cvt.u64.u32 	%rd1586, %r1970;
	add.s64 	%rd2824, %rd1585, %rd1586;
	mov.u32 	%r3377, %r1000;
	bra.uni 	$L__BB0_1547;
$L__BB0_1545:
	add.s32 	%r1004, %r1003, -48;
	setp.gt.u32 	%p658, %r1004, 9;
	mov.b32 	%r3377, 1;
	@%p658 bra 	$L__BB0_1547;
	shl.b64 	%rd1583, %rd2824, 4;
	cvt.u64.u32 	%rd1584, %r1004;
	add.s64 	%rd2824, %rd1583, %rd1584;
	mov.u32 	%r3377, %r1000;
$L__BB0_1547:
	add.s64 	%rd2814, %rd1034, 1;
	ld.const.u8 	%rs1186, [%rd1034+1];
	setp.eq.s16 	%p659, %rs1186, 0;
	@%p659 bra 	$L__BB0_1550;
	bra.uni 	$L__BB0_1543;
$L__BB0_1548:
	mov.b32 	%r3376, 0;
	mov.b64 	%rd2824, 0;
	mov.u32 	%r3377, %r3376;
	bra.uni 	$L__BB0_1550;
$L__BB0_1549:
	mov.b32 	%r3376, 0;
	mov.b64 	%rd2824, 0;
	mov.u32 	%r3377, %r3376;
$L__BB0_1550:
	setp.eq.s16 	%p665, %rs1200, 48;
	setp.eq.s32 	%p666, %r3376, 0;
	setp.eq.s32 	%p667, %r3377, 0;
	cvt.u32.u64 	%r1974, %rd2824;
	and.b32  	%r1975, %r1974, 4194303;
	or.b32  	%r1976, %r1975, 2143289344;
	selp.b32 	%r1977, %r1976, 2147483647, %p666;
	selp.b32 	%r1978, %r1977, 2143289344, %p667;
	st.global.u32 	[%rd8], %r1978;
	@%p665 bra 	$L__BB0_1559;
	setp.eq.s16 	%p668, %rs1200, 0;
	mov.b32 	%r3388, 0;
	mov.b64 	%rd2836, 0;
	mov.u32 	%r3389, %r3388;
	@%p668 bra 	$L__BB0_1578;
	mov.b64 	%rd2836, 0;
	mov.u64 	%rd2833, type;
	mov.b32 	%r3384, 0;
	mov.u16 	%rs1191, %rs1200;
	mov.u32 	%r3388, %r3384;
$L__BB0_1553:
	setp.gt.u64 	%p669, %rd2836, 1844674407370955161;
	@%p669 bra 	$L__BB0_1555;
	setp.ne.s64 	%p670, %rd2836, 1844674407370955161;
	cvt.s16.s8 	%rs718, %rs1191;
	setp.lt.s16 	%p671, %rs718, 54;
	or.pred  	%p672, %p670, %p671;
	@%p672 bra 	$L__BB0_1556;
$L__BB0_1555:
	mov.b32 	%r3388, 1;
$L__BB0_1556:
	add.s16 	%rs463, %rs1191, -48;
	and.b16  	%rs719, %rs463, 255;
	setp.gt.u16 	%p673, %rs719, 9;
	mov.b32 	%r3389, 1;
	@%p673 bra 	$L__BB0_1558;
	cvt.u64.u16 	%rd1597, %rs463;
	and.b64  	%rd1598, %rd1597, 255;
	mad.lo.s64 	%rd2836, %rd2836, 10, %rd1598;
	mov.u32 	%r3389, %r3384;
$L__BB0_1558:
	add.s64 	%rd1072, %rd2833, 1;
	ld.const.u8 	%rs1191, [%rd2833+1];
	setp.eq.s16 	%p674, %rs1191, 0;
	mov.u32 	%r3384, %r3389;
	mov.u64 	%rd2833, %rd1072;
	@%p674 bra 	$L__BB0_1578;
	bra.uni 	$L__BB0_1553;
$L__BB0_1559:
	ld.const.u8 	%rs720, [type+1];
	or.b16  	%rs721, %rs720, 32;
	setp.eq.s16 	%p675, %rs721, 120;
	@%p675 bra 	$L__BB0_1567;
	mov.u64 	%rd1608, type;
	add.s64 	%rd2829, %rd1608, 1;
$L__BB0_1561:
	mov.u64 	%rd2830, %rd2829;
	ld.const.u8 	%rs1190, [%rd2830];
	add.s64 	%rd2829, %rd2830, 1;
	setp.eq.s16 	%p683, %rs1190, 48;
	@%p683 bra 	$L__BB0_1561;
	setp.eq.s16 	%p684, %rs1190, 0;
	@%p684 bra 	$L__BB0_1576;
	mov.b64 	%rd2836, 0;
	mov.b32 	%r3381, 0;
	mov.u32 	%r3388, %r3381;
$L__BB0_1564:
	setp.gt.u64 	%p685, %rd2836, 2305843009213693951;
	selp.b32 	%r3388, 1, %r3388, %p685;
	and.b16  	%rs727, %rs1190, 248;
	setp.ne.s16 	%p686, %rs727, 48;
	mov.b32 	%r3389, 1;
	@%p686 bra 	$L__BB0_1566;
	shl.b64 	%rd1611, %rd2836, 3;
	cvt.u64.u16 	%rd1612, %rs1190;
	and.b64  	%rd1613, %rd1612, 7;
	or.b64  	%rd2836, %rd1611, %rd1613;
	mov.u32 	%r3389, %r3381;
$L__BB0_1566:
	add.s64 	%rd1067, %rd2830, 1;
	ld.const.u8 	%rs1190, [%rd2830+1];
	setp.eq.s16 	%p687, %rs1190, 0;
	mov.u32 	%r3381, %r3389;
	mov.u64 	%rd2830, %rd1067;
	@%p687 bra 	$L__BB0_1578;
	bra.uni 	$L__BB0_1564;
$L__BB0_1567:
	mov.u64 	%rd1600, type;
	add.s64 	%rd2825, %rd1600, 2;
$L__BB0_1568:
	mov.u64 	%rd2826, %rd2825;
	ld.const.u8 	%rs1189, [%rd2826];
	add.s64 	%rd2825, %rd2826, 1;
	setp.eq.s16 	%p676, %rs1189, 48;
	@%p676 bra 	$L__BB0_1568;
	setp.eq.s16 	%p677, %rs1189, 0;
	@%p677 bra 	$L__BB0_1577;
	mov.b64 	%rd2836, 0;
	mov.b32 	%r3389, 0;
	mov.u32 	%r3388, %r3389;
$L__BB0_1571:
	mov.u64 	%rd1055, %rd2826;
	mov.u32 	%r1016, %r3389;
	setp.gt.u64 	%p678, %rd2836, 1152921504606846975;
	selp.b32 	%r3388, 1, %r3388, %p678;
	cvt.u32.u16 	%r1985, %rs1189;
	add.s16 	%rs723, %rs1189, -65;
	and.b16  	%rs724, %rs723, 255;
	setp.lt.u16 	%p679, %rs724, 6;
	add.s16 	%rs725, %rs1189, 32;
	cvt.u32.u16 	%r1986, %rs725;
	and.b32  	%r1987, %r1986, 255;
	cvt.s32.s8 	%r1988, %r1985;
	selp.b32 	%r1019, %r1987, %r1988, %p679;
	add.s32 	%r1989, %r1019, -97;
	setp.gt.u32 	%p680, %r1989, 5;
	@%p680 bra 	$L__BB0_1573;
	add.s32 	%r1991, %r1019, -87;
	shl.b64 	%rd1605, %rd2836, 4;
	cvt.u64.u32 	%rd1606, %r1991;
	add.s64 	%rd2836, %rd1605, %rd1606;
	mov.u32 	%r3389, %r1016;
	bra.uni 	$L__BB0_1575;
$L__BB0_1573:
	add.s32 	%r1020, %r1019, -48;
	setp.gt.u32 	%p681, %r1020, 9;
	mov.b32 	%r3389, 1;
	@%p681 bra 	$L__BB0_1575;
	shl.b64 	%rd1603, %rd2836, 4;
	cvt.u64.u32 	%rd1604, %r1020;
	add.s64 	%rd2836, %rd1603, %rd1604;
	mov.u32 	%r3389, %r1016;
$L__BB0_1575:
	add.s64 	%rd2826, %rd1055, 1;
	ld.const.u8 	%rs1189, [%rd1055+1];
	setp.eq.s16 	%p682, %rs1189, 0;
	@%p682 bra 	$L__BB0_1578;
	bra.uni 	$L__BB0_1571;
$L__BB0_1576:
	mov.b32 	%r3388, 0;
	mov.b64 	%rd2836, 0;
	mov.u32 	%r3389, %r3388;
	bra.uni 	$L__BB0_1578;
$L__BB0_1577:
	mov.b32 	%r3388, 0;
	mov.b64 	%rd2836, 0;
	mov.u32 	%r3389, %r3388;
$L__BB0_1578:
	setp.eq.s16 	%p688, %rs1200, 48;
	setp.eq.s32 	%p689, %r3388, 0;
	setp.eq.s32 	%p690, %r3389, 0;
	cvt.u32.u64 	%r1995, %rd2836;
	and.b32  	%r1996, %r1995, 4194303;
	or.b32  	%r1997, %r1996, 2143289344;
	selp.b32 	%r1998, %r1997, 2147483647, %p689;
	selp.b32 	%r1999, %r1998, 2143289344, %p690;
	st.global.u32 	[%rd8+4], %r1999;
	@%p688 bra 	$L__BB0_1587;
	setp.eq.s16 	%p691, %rs1200, 0;
	mov.b32 	%r3400, 0;
	mov.b64 	%rd2848, 0;
	mov.u32 	%r3401, %r3400;
	@%p691 bra 	$L__BB0_1606;
	mov.b64 	%rd2848, 0;
	mov.u64 	%rd2845, type;
	mov.b32 	%r3396, 0;
	mov.u16 	%rs1194, %rs1200;
	mov.u32 	%r3400, %r3396;
$L__BB0_1581:
	setp.gt.u64 	%p692, %rd2848, 1844674407370955161;
	@%p692 bra 	$L__BB0_1583;
	setp.ne.s64 	%p693, %rd2848, 1844674407370955161;
	cvt.s16.s8 	%rs728, %rs1194;
	setp.lt.s16 	%p694, %rs728, 54;
	or.pred  	%p695, %p693, %p694;
	@%p695 bra 	$L__BB0_1584;
$L__BB0_1583:
	mov.b32 	%r3400, 1;
$L__BB0_1584:
	add.s16 	%rs472, %rs1194, -48;
	and.b16  	%rs729, %rs472, 255;
	setp.gt.u16 	%p696, %rs729, 9;
	mov.b32 	%r3401, 1;
	@%p696 bra 	$L__BB0_1586;
	cvt.u64.u16 	%rd1617, %rs472;
	and.b64  	%rd1618, %rd1617, 255;
	mad.lo.s64 	%rd2848, %rd2848, 10, %rd1618;
	mov.u32 	%r3401, %r3396;
$L__BB0_1586:
	add.s64 	%rd1093, %rd2845, 1;
	ld.const.u8 	%rs1194, [%rd2845+1];
	setp.eq.s16 	%p697, %rs1194, 0;
	mov.u32 	%r3396, %r3401;
	mov.u64 	%rd2845, %rd1093;
	@%p697 bra 	$L__BB0_1606;
	bra.uni 	$L__BB0_1581;
$L__BB0_1587:
	ld.const.u8 	%rs730, [type+1];
	or.b16  	%rs731, %rs730, 32;
	setp.eq.s16 	%p698, %rs731, 120;
	@%p698 bra 	$L__BB0_1595;
	mov.u64 	%rd1628, type;
	add.s64 	%rd2841, %rd1628, 1;
$L__BB0_1589:
	mov.u64 	%rd2842, %rd2841;
	ld.const.u8 	%rs1193, [%rd2842];
	add.s64 	%rd2841, %rd2842, 1;
	setp.eq.s16 	%p706, %rs1193, 48;
	@%p706 bra 	$L__BB0_1589;
	setp.eq.s16 	%p707, %rs1193, 0;
	@%p707 bra 	$L__BB0_1604;
	mov.b64 	%rd2848, 0;
	mov.b32 	%r3393, 0;
	mov.u32 	%r3400, %r3393;
$L__BB0_1592:
	setp.gt.u64 	%p708, %rd2848, 2305843009213693951;
	selp.b32 	%r3400, 1, %r3400, %p708;
	and.b16  	%rs737, %rs1193, 248;
	setp.ne.s16 	%p709, %rs737, 48;
	mov.b32 	%r3401, 1;
	@%p709 bra 	$L__BB0_1594;
	shl.b64 	%rd1631, %rd2848, 3;
	cvt.u64.u16 	%rd1632, %rs1193;
	and.b64  	%rd1633, %rd1632, 7;
	or.b64  	%rd2848, %rd1631, %rd1633;
	mov.u32 	%r3401, %r3393;
$L__BB0_1594:
	add.s64 	%rd1088, %rd2842, 1;
	ld.const.u8 	%rs1193, [%rd2842+1];
	setp.eq.s16 	%p710, %rs1193, 0;
	mov.u32 	%r3393, %r3401;
	mov.u64 	%rd2842, %rd1088;
	@%p710 bra 	$L__BB0_1606;
	bra.uni 	$L__BB0_1592;
$L__BB0_1595:
	mov.u64 	%rd1620, type;
	add.s64 	%rd2837, %rd1620, 2;
$L__BB0_1596:
	mov.u64 	%rd2838, %rd2837;
	ld.const.u8 	%rs1192, [%rd2838];
	add.s64 	%rd2837, %rd2838, 1;
	setp.eq.s16 	%p699, %rs1192, 48;
	@%p699 bra 	$L__BB0_1596;
	setp.eq.s16 	%p700, %rs1192, 0;
	@%p700 bra 	$L__BB0_1605;
	mov.b64 	%rd2848, 0;
	mov.b32 	%r3401, 0;
	mov.u32 	%r3400, %r3401;
$L__BB0_1599:
	mov.u64 	%rd1076, %rd2838;
	mov.u32 	%r1032, %r3401;
	setp.gt.u64 	%p701, %rd2848, 1152921504606846975;
	selp.b32 	%r3400, 1, %r3400, %p701;
	cvt.u32.u16 	%r2006, %rs1192;
	add.s16 	%rs733, %rs1192, -65;
	and.b16  	%rs734, %rs733, 255;
	setp.lt.u16 	%p702, %rs734, 6;
	add.s16 	%rs735, %rs1192, 32;
	cvt.u32.u16 	%r2007, %rs735;
	and.b32  	%r2008, %r2007, 255;
	cvt.s32.s8 	%r2009, %r2006;
	selp.b32 	%r1035, %r2008, %r2009, %p702;
	add.s32 	%r2010, %r1035, -97;
	setp.gt.u32 	%p703, %r2010, 5;
	@%p703 bra 	$L__BB0_1601;
	add.s32 	%r2012, %r1035, -87;
	shl.b64 	%rd1625, %rd2848, 4;
	cvt.u64.u32 	%rd1626, %r2012;
	add.s64 	%rd2848, %rd1625, %rd1626;
	mov.u32 	%r3401, %r1032;
	bra.uni 	$L__BB0_1603;
$L__BB0_1601:
	add.s32 	%r1036, %r1035, -48;
	setp.gt.u32 	%p704, %r1036, 9;
	mov.b32 	%r3401, 1;
	@%p704 bra 	$L__BB0_1603;
	shl.b64 	%rd1623, %rd2848, 4;
	cvt.u64.u32 	%rd1624, %r1036;
	add.s64 	%rd2848, %rd1623, %rd1624;
	mov.u32 	%r3401, %r1032;
$L__BB0_1603:
	add.s64 	%rd2838, %rd1076, 1;
	ld.const.u8 	%rs1192, [%rd1076+1];
	setp.eq.s16 	%p705, %rs1192, 0;
	@%p705 bra 	$L__BB0_1606;
	bra.uni 	$L__BB0_1599;
$L__BB0_1604:
	mov.b32 	%r3400, 0;
	mov.b64 	%rd2848, 0;
	mov.u32 	%r3401, %r3400;
	bra.uni 	$L__BB0_1606;
$L__BB0_1605:
	mov.b32 	%r3400, 0;
	mov.b64 	%rd2848, 0;
	mov.u32 	%r3401, %r3400;
$L__BB0_1606:
	setp.eq.s16 	%p711, %rs1200, 48;
	setp.eq.s32 	%p712, %r3400, 0;
	setp.eq.s32 	%p713, %r3401, 0;
	cvt.u32.u64 	%r2016, %rd2848;
	and.b32  	%r2017, %r2016, 4194303;
	or.b32  	%r2018, %r2017, 2143289344;
	selp.b32 	%r2019, %r2018, 2147483647, %p712;
	selp.b32 	%r2020, %r2019, 2143289344, %p713;
	st.global.u32 	[%rd8+8], %r2020;
	@%p711 bra 	$L__BB0_1615;
	setp.eq.s16 	%p714, %rs1200, 0;
	mov.b32 	%r3412, 0;
	mov.b64 	%rd2860, 0;
	mov.u32 	%r3413, %r3412;
	@%p714 bra 	$L__BB0_1634;
	mov.b64 	%rd2860, 0;
	mov.u64 	%rd2857, type;
	mov.b32 	%r3408, 0;
	mov.u16 	%rs1197, %rs1200;
	mov.u32 	%r3412, %r3408;
$L__BB0_1609:
	setp.gt.u64 	%p715, %rd2860, 1844674407370955161;
	@%p715 bra 	$L__BB0_1611;
	setp.ne.s64 	%p716, %rd2860, 1844674407370955161;
	cvt.s16.s8 	%rs738, %rs1197;
	setp.lt.s16 	%p717, %rs738, 54;
	or.pred  	%p718, %p716, %p717;
	@%p718 bra 	$L__BB0_1612;
$L__BB0_1611:
	mov.b32 	%r3412, 1;
$L__BB0_1612:
	add.s16 	%rs481, %rs1197, -48;
	and.b16  	%rs739, %rs481, 255;
	setp.gt.u16 	%p719, %rs739, 9;
	mov.b32 	%r3413, 1;
	@%p719 bra 	$L__BB0_1614;
	cvt.u64.u16 	%rd1637, %rs481;
	and.b64  	%rd1638, %rd1637, 255;
	mad.lo.s64 	%rd2860, %rd2860, 10, %rd1638;
	mov.u32 	%r3413, %r3408;
$L__BB0_1614:
	add.s64 	%rd1114, %rd2857, 1;
	ld.const.u8 	%rs1197, [%rd2857+1];
	setp.eq.s16 	%p720, %rs1197, 0;
	mov.u32 	%r3408, %r3413;
	mov.u64 	%rd2857, %rd1114;
	@%p720 bra 	$L__BB0_1634;
	bra.uni 	$L__BB0_1609;
$L__BB0_1615:
	ld.const.u8 	%rs740, [type+1];
	or.b16  	%rs741, %rs740, 32;
	setp.eq.s16 	%p721, %rs741, 120;
	@%p721 bra 	$L__BB0_1623;
	mov.u64 	%rd1648, type;
	add.s64 	%rd2853, %rd1648, 1;
$L__BB0_1617:
	mov.u64 	%rd2854, %rd2853;
	ld.const.u8 	%rs1196, [%rd2854];
	add.s64 	%rd2853, %rd2854, 1;
	setp.eq.s16 	%p729, %rs1196, 48;
	@%p729 bra 	$L__BB0_1617;
	setp.eq.s16 	%p730, %rs1196, 0;
	@%p730 bra 	$L__BB0_1632;
	mov.b64 	%rd2860, 0;
	mov.b32 	%r3405, 0;
	mov.u32 	%r3412, %r3405;
$L__BB0_1620:
	setp.gt.u64 	%p731, %rd2860, 2305843009213693951;
	selp.b32 	%r3412, 1, %r3412, %p731;
	and.b16  	%rs747, %rs1196, 248;
	setp.ne.s16 	%p732, %rs747, 48;
	mov.b32 	%r3413, 1;
	@%p732 bra 	$L__BB0_1622;
	shl.b64 	%rd1651, %rd2860, 3;
	cvt.u64.u16 	%rd1652, %rs1196;
	and.b64  	%rd1653, %rd1652, 7;
	or.b64  	%rd2860, %rd1651, %rd1653;
	mov.u32 	%r3413, %r3405;
$L__BB0_1622:
	add.s64 	%rd1109, %rd2854, 1;
	ld.const.u8 	%rs1196, [%rd2854+1];
	setp.eq.s16 	%p733, %rs1196, 0;
	mov.u32 	%r3405, %r3413;
	mov.u64 	%rd2854, %rd1109;
	@%p733 bra 	$L__BB0_1634;
	bra.uni 	$L__BB0_1620;
$L__BB0_1623:
	mov.u64 	%rd1640, type;
	add.s64 	%rd2849, %rd1640, 2;
$L__BB0_1624:
	mov.u64 	%rd2850, %rd2849;
	ld.const.u8 	%rs1195, [%rd2850];
	add.s64 	%rd2849, %rd2850, 1;
	setp.eq.s16 	%p722, %rs1195, 48;
	@%p722 bra 	$L__BB0_1624;
	setp.eq.s16 	%p723, %rs1195, 0;
	@%p723 bra 	$L__BB0_1633;
	mov.b64 	%rd2860, 0;
	mov.b32 	%r3413, 0;
	mov.u32 	%r3412, %r3413;
$L__BB0_1627:
	mov.u64 	%rd1097, %rd2850;
	mov.u32 	%r1048, %r3413;
	setp.gt.u64 	%p724, %rd2860, 1152921504606846975;
	selp.b32 	%r3412, 1, %r3412, %p724;
	cvt.u32.u16 	%r2027, %rs1195;
	add.s16 	%rs743, %rs1195, -65;
	and.b16  	%rs744, %rs743, 255;
	setp.lt.u16 	%p725, %rs744, 6;
	add.s16 	%rs745, %rs1195, 32;
	cvt.u32.u16 	%r2028, %rs745;
	and.b32  	%r2029, %r2028, 255;
	cvt.s32.s8 	%r2030, %r2027;
	selp.b32 	%r1051, %r2029, %r2030, %p725;
	add.s32 	%r2031, %r1051, -97;
	setp.gt.u32 	%p726, %r2031, 5;
	@%p726 bra 	$L__BB0_1629;
	add.s32 	%r2033, %r1051, -87;
	shl.b64 	%rd1645, %rd2860, 4;
	cvt.u64.u32 	%rd1646, %r2033;
	add.s64 	%rd2860, %rd1645, %rd1646;
	mov.u32 	%r3413, %r1048;
	bra.uni 	$L__BB0_1631;
$L__BB0_1629:
	add.s32 	%r1052, %r1051, -48;
	setp.gt.u32 	%p727, %r1052, 9;
	mov.b32 	%r3413, 1;
	@%p727 bra 	$L__BB0_1631;
	shl.b64 	%rd1643, %rd2860, 4;
	cvt.u64.u32 	%rd1644, %r1052;
	add.s64 	%rd2860, %rd1643, %rd1644;
	mov.u32 	%r3413, %r1048;
$L__BB0_1631:
	add.s64 	%rd2850, %rd1097, 1;
	ld.const.u8 	%rs1195, [%rd1097+1];
	setp.eq.s16 	%p728, %rs1195, 0;
	@%p728 bra 	$L__BB0_1634;
	bra.uni 	$L__BB0_1627;
$L__BB0_1632:
	mov.b32 	%r3412, 0;
	mov.b64 	%rd2860, 0;
	mov.u32 	%r3413, %r3412;
	bra.uni 	$L__BB0_1634;
$L__BB0_1633:
	mov.b32 	%r3412, 0;
	mov.b64 	%rd2860, 0;
	mov.u32 	%r3413, %r3412;
$L__BB0_1634:
	setp.eq.s16 	%p734, %rs1200, 48;
	setp.eq.s32 	%p735, %r3412, 0;
	setp.eq.s32 	%p736, %r3413, 0;
	cvt.u32.u64 	%r2037, %rd2860;
	and.b32  	%r2038, %r2037, 4194303;
	or.b32  	%r2039, %r2038, 2143289344;
	selp.b32 	%r2040, %r2039, 2147483647, %p735;
	selp.b32 	%r2041, %r2040, 2143289344, %p736;
	st.global.u32 	[%rd6], %r2041;
	@%p734 bra 	$L__BB0_1643;
	setp.eq.s16 	%p737, %rs1200, 0;
	mov.b32 	%r3424, 0;
	mov.b64 	%rd2872, 0;
	mov.u32 	%r3425, %r3424;
	@%p737 bra 	$L__BB0_1662;
	mov.b64 	%rd2872, 0;
	mov.u64 	%rd2869, type;
	mov.b32 	%r3420, 0;
	mov.u32 	%r3424, %r3420;
$L__BB0_1637:
	setp.gt.u64 	%p738, %rd2872, 1844674407370955161;
	@%p738 bra 	$L__BB0_1639;
	setp.ne.s64 	%p739, %rd2872, 1844674407370955161;
	cvt.s16.s8 	%rs748, %rs1200;
	setp.lt.s16 	%p740, %rs748, 54;
	or.pred  	%p741, %p739, %p740;
	@%p741 bra 	$L__BB0_1640;
$L__BB0_1639:
	mov.b32 	%r3424, 1;
$L__BB0_1640:
	add.s16 	%rs490, %rs1200, -48;
	and.b16  	%rs749, %rs490, 255;
	setp.gt.u16 	%p742, %rs749, 9;
	mov.b32 	%r3425, 1;
	@%p742 bra 	$L__BB0_1642;
	cvt.u64.u16 	%rd1657, %rs490;
	and.b64  	%rd1658, %rd1657, 255;
	mad.lo.s64 	%rd2872, %rd2872, 10, %rd1658;
	mov.u32 	%r3425, %r3420;
$L__BB0_1642:
	add.s64 	%rd1135, %rd2869, 1;
	ld.const.u8 	%rs1200, [%rd2869+1];
	setp.eq.s16 	%p743, %rs1200, 0;
	mov.u32 	%r3420, %r3425;
	mov.u64 	%rd2869, %rd1135;
	@%p743 bra 	$L__BB0_1662;
	bra.uni 	$L__BB0_1637;
$L__BB0_1643:
	ld.const.u8 	%rs750, [type+1];
	or.b16  	%rs751, %rs750, 32;
	setp.eq.s16 	%p744, %rs751, 120;
	@%p744 bra 	$L__BB0_1651;
	mov.u64 	%rd1668, type;
	add.s64 	%rd2865, %rd1668, 1;
$L__BB0_1645:
	mov.u64 	%rd2866, %rd2865;
	ld.const.u8 	%rs1199, [%rd2866];
	add.s64 	%rd2865, %rd2866, 1;
	setp.eq.s16 	%p752, %rs1199, 48;
	@%p752 bra 	$L__BB0_1645;
	setp.eq.s16 	%p753, %rs1199, 0;
	@%p753 bra 	$L__BB0_1660;
	mov.b64 	%rd2872, 0;
	mov.b32 	%r3417, 0;
	mov.u32 	%r3424, %r3417;
$L__BB0_1648:
	setp.gt.u64 	%p754, %rd2872, 2305843009213693951;
	selp.b32 	%r3424, 1, %r3424, %p754;
	and.b16  	%rs757, %rs1199, 248;
	setp.ne.s16 	%p755, %rs757, 48;
	mov.b32 	%r3425, 1;
	@%p755 bra 	$L__BB0_1650;
	shl.b64 	%rd1671, %rd2872, 3;
	cvt.u64.u16 	%rd1672, %rs1199;
	and.b64  	%rd1673, %rd1672, 7;
	or.b64  	%rd2872, %rd1671, %rd1673;
	mov.u32 	%r3425, %r3417;
$L__BB0_1650:
	add.s64 	%rd1130, %rd2866, 1;
	ld.const.u8 	%rs1199, [%rd2866+1];
	setp.eq.s16 	%p756, %rs1199, 0;
	mov.u32 	%r3417, %r3425;
	mov.u64 	%rd2866, %rd1130;
	@%p756 bra 	$L__BB0_1662;
	bra.uni 	$L__BB0_1648;
$L__BB0_1651:
	mov.u64 	%rd1660, type;
	add.s64 	%rd2861, %rd1660, 2;
$L__BB0_1652:
	mov.u64 	%rd2862, %rd2861;
	ld.const.u8 	%rs1198, [%rd2862];
	add.s64 	%rd2861, %rd2862, 1;
	setp.eq.s16 	%p745, %rs1198, 48;
	@%p745 bra 	$L__BB0_1652;
	setp.eq.s16 	%p746, %rs1198, 0;
	@%p746 bra 	$L__BB0_1661;
	mov.b64 	%rd2872, 0;
	mov.b32 	%r3425, 0;
	mov.u32 	%r3424, %r3425;
$L__BB0_1655:
	mov.u64 	%rd1118, %rd2862;
	mov.u32 	%r1064, %r3425;
	setp.gt.u64 	%p747, %rd2872, 1152921504606846975;
	selp.b32 	%r3424, 1, %r3424, %p747;
	cvt.u32.u16 	%r2048, %rs1198;
	add.s16 	%rs753, %rs1198, -65;
	and.b16  	%rs754, %rs753, 255;
	setp.lt.u16 	%p748, %rs754, 6;
	add.s16 	%rs755, %rs1198, 32;
	cvt.u32.u16 	%r2049, %rs755;
	and.b32  	%r2050, %r2049, 255;
	cvt.s32.s8 	%r2051, %r2048;
	selp.b32 	%r1067, %r2050, %r2051, %p748;
	add.s32 	%r2052, %r1067, -97;
	setp.gt.u32 	%p749, %r2052, 5;
	@%p749 bra 	$L__BB0_1657;
	add.s32 	%r2054, %r1067, -87;
	shl.b64 	%rd1665, %rd2872, 4;
	cvt.u64.u32 	%rd1666, %r2054;
	add.s64 	%rd2872, %rd1665, %rd1666;
	mov.u32 	%r3425, %r1064;
	bra.uni 	$L__BB0_1659;
$L__BB0_1657:
	add.s32 	%r1068, %r1067, -48;
	setp.gt.u32 	%p750, %r1068, 9;
	mov.b32 	%r3425, 1;
	@%p750 bra 	$L__BB0_1659;
	shl.b64 	%rd1663, %rd2872, 4;
	cvt.u64.u32 	%rd1664, %r1068;
	add.s64 	%rd2872, %rd1663, %rd1664;
	mov.u32 	%r3425, %r1064;
$L__BB0_1659:
	add.s64 	%rd2862, %rd1118, 1;
	ld.const.u8 	%rs1198, [%rd1118+1];
	setp.eq.s16 	%p751, %rs1198, 0;
	@%p751 bra 	$L__BB0_1662;
	bra.uni 	$L__BB0_1655;
$L__BB0_1660:
	mov.b32 	%r3424, 0;
	mov.b64 	%rd2872, 0;
	mov.u32 	%r3425, %r3424;
	bra.uni 	$L__BB0_1662;
$L__BB0_1661:
	mov.b32 	%r3424, 0;
	mov.b64 	%rd2872, 0;
	mov.u32 	%r3425, %r3424;
$L__BB0_1662:
	setp.eq.s32 	%p757, %r3424, 0;
	setp.eq.s32 	%p758, %r3425, 0;
	cvt.u32.u64 	%r2058, %rd2872;
	and.b32  	%r2059, %r2058, 4194303;
	or.b32  	%r2060, %r2059, 2143289344;
	selp.b32 	%r2061, %r2060, 2147483647, %p757;
	selp.b32 	%r2062, %r2061, 2143289344, %p758;
	st.global.u32 	[%rd10], %r2062;
	bra.uni 	$L__BB0_1664;
$L__BB0_1663:
	ld.global.f32 	%f1087, [%rd8];
	ld.global.f32 	%f1088, [%rd8+4];
	ld.global.f32 	%f1089, [%rd8+8];
	ld.global.f32 	%f1090, [%rd3];
	ld.global.f32 	%f1091, [%rd3+12];
	mul.f32 	%f1092, %f1088, %f1091;
	fma.rn.f32 	%f1093, %f1087, %f1090, %f1092;
	ld.global.f32 	%f1094, [%rd3+24];
	fma.rn.f32 	%f1095, %f1089, %f1094, %f1093;
	st.global.f32 	[%rd8], %f1095;
	ld.global.f32 	%f1096, [%rd3+4];
	ld.global.f32 	%f1097, [%rd3+16];
	mul.f32 	%f1098, %f1088, %f1097;
	fma.rn.f32 	%f1099, %f1087, %f1096, %f1098;
	ld.global.f32 	%f1100, [%rd3+28];
	fma.rn.f32 	%f1101, %f1089, %f1100, %f1099;
	st.global.f32 	[%rd8+4], %f1101;
	ld.global.f32 	%f1102, [%rd3+8];
	ld.global.f32 	%f1103, [%rd3+20];
	mul.f32 	%f1104, %f1088, %f1103;
	fma.rn.f32 	%f1105, %f1087, %f1102, %f1104;
	ld.global.f32 	%f1106, [%rd3+32];
	fma.rn.f32 	%f1107, %f1089, %f1106, %f1105;
	st.global.f32 	[%rd8+8], %f1107;
	ld.global.f32 	%f1108, [%rd7];
	ld.global.f32 	%f1109, [%rd7+4];
	ld.global.f32 	%f1110, [%rd7+8];
	ld.global.f32 	%f1111, [%rd3];
	ld.global.f32 	%f1112, [%rd3+12];
	mul.f32 	%f1113, %f1109, %f1112;
	fma.rn.f32 	%f1114, %f1108, %f1111, %f1113;
	ld.global.f32 	%f1115, [%rd3+24];
	fma.rn.f32 	%f1116, %f1110, %f1115, %f1114;
	st.global.f32 	[%rd7], %f1116;
	ld.global.f32 	%f1117, [%rd3+4];
	ld.global.f32 	%f1118, [%rd3+16];
	mul.f32 	%f1119, %f1109, %f1118;
	fma.rn.f32 	%f1120, %f1108, %f1117, %f1119;
	ld.global.f32 	%f1121, [%rd3+28];
	fma.rn.f32 	%f1122, %f1110, %f1121, %f1120;
	st.global.f32 	[%rd7+4], %f1122;
	ld.global.f32 	%f1123, [%rd3+8];
	ld.global.f32 	%f1124, [%rd3+20];
	mul.f32 	%f1125, %f1109, %f1124;
	fma.rn.f32 	%f1126, %f1108, %f1123, %f1125;
	ld.global.f32 	%f1127, [%rd3+32];
	fma.rn.f32 	%f1128, %f1110, %f1127, %f1126;
	st.global.f32 	[%rd7+8], %f1128;
	ld.global.f32 	%f1129, [%rd4];
	add.f32 	%f1130, %f1129, %f1116;
	st.global.f32 	[%rd7], %f1130;
	ld.global.f32 	%f1131, [%rd4+4];
	add.f32 	%f1132, %f1131, %f1122;
	st.global.f32 	[%rd7+4], %f1132;
	ld.global.f32 	%f1133, [%rd4+8];
	add.f32 	%f1134, %f1133, %f1128;
	st.global.f32 	[%rd7+8], %f1134;
	add.s32 	%r1894, %r65, 1;
	st.global.u16 	[%rd9+2], %r1894;
$L__BB0_1664:
	ret;

}
	// .globl	atmospheric_transmission
.visible .entry atmospheric_transmission(
	.param .u64 .ptr .align 1 atmospheric_transmission_param_0,
	.param .u64 .ptr .align 1 atmospheric_transmission_param_1,
	.param .u64 .ptr .align 1 atmospheric_transmission_param_2,
	.param .u64 .ptr .align 1 atmospheric_transmission_param_3,
	.param .u64 .ptr .align 1 atmospheric_transmission_param_4,
	.param .u64 .ptr .align 1 atmospheric_transmission_param_5,
	.param .u64 .ptr .align 1 atmospheric_transmission_param_6,
	.param .u64 .ptr .align 1 atmospheric_transmission_param_7,
	.param .u64 .ptr .align 1 atmospheric_transmission_param_8,
	.param .u64 .ptr .align 1 atmospheric_transmission_param_9,
	.param .u32 atmospheric_transmission_param_10,
	.param .u64 atmospheric_transmission_param_11
)
{
	.reg .pred 	%p<209>;
	.reg .b16 	%rs<178>;
	.reg .b32 	%r<690>;
	.reg .b32 	%f<67>;
	.reg .b64 	%rd<476>;

	ld.param.u64 	%rd179, [atmospheric_transmission_param_1];
	ld.param.u64 	%rd180, [atmospheric_transmission_param_2];
	ld.param.u64 	%rd182, [atmospheric_transmission_param_4];
	ld.param.u64 	%rd183, [atmospheric_transmission_param_5];
	ld.param.u64 	%rd184, [atmospheric_transmission_param_6];
	ld.param.u64 	%rd187, [atmospheric_transmission_param_7];
	ld.param.u64 	%rd188, [atmospheric_transmission_param_8];
	ld.param.u64 	%rd185, [atmospheric_transmission_param_9];
	ld.param.u32 	%r203, [atmospheric_transmission_param_10];
	ld.param.u64 	%rd186, [atmospheric_transmission_param_11];
	cvta.to.global.u64 	%rd1, %rd188;
	cvta.to.global.u64 	%rd2, %rd187;
	mov.u32 	%r204, %ctaid.x;
	mov.u32 	%r205, %ntid.x;
	mov.u32 	%r206, %tid.x;
	mad.lo.s32 	%r1, %r204, %r205, %r206;
	setp.ge.s32 	%p1, %r1, %r203;
	mov.f32 	%f66, 0f00000000;
	@%p1 bra 	$L__BB1_255;
	cvta.to.global.u64 	%rd189, %rd180;
	cvta.to.global.u64 	%rd190, %rd185;
	cvta.to.global.u64 	%rd191, %rd183;
	ld.global.u32 	%r2, [%rd190];
	ld.global.u32 	%r3, [%rd190+4];
	mul.wide.s32 	%rd192, %r1, 4;
	add.s64 	%rd3, %rd189, %rd192;
	ld.global.f32 	%f1, [%rd3];
	add.s64 	%rd193, %rd191, %rd192;
	ld.global.f32 	%f2, [%rd193];
	ld.global.f32 	%f14, [%rd2];
	sub.f32 	%f3, %f1, %f14;
	ld.global.f32 	%f65, [%rd1];
	sub.f32 	%f15, %f2, %f65;
	min.f32 	%f16, %f3, %f15;
	setp.lt.f32 	%p2, %f16, 0f00000000;
	@%p2 bra 	$L__BB1_15;
	mul.wide.s32 	%rd194, %r2, 4;
	add.s64 	%rd195, %rd2, %rd194;
	ld.global.f32 	%f18, [%rd195+-4];
	setp.ge.f32 	%p3, %f1, %f18;
	@%p3 bra 	$L__BB1_15;
	mul.wide.s32 	%rd196, %r3, 4;
	add.s64 	%rd197, %rd1, %rd196;
	ld.global.f32 	%f20, [%rd197+-4];
	setp.ge.f32 	%p4, %f2, %f20;
	@%p4 bra 	$L__BB1_15;
	setp.lt.s32 	%p5, %r2, 1;
	@%p5 bra 	$L__BB1_9;
	add.s32 	%r563, %r2, -1;
	mov.b32 	%r564, 0;
$L__BB1_6:
	add.s32 	%r209, %r563, %r564;
	shr.u32 	%r565, %r209, 1;
	mul.wide.u32 	%rd198, %r565, 4;
	add.s64 	%rd4, %rd2, %rd198;
	ld.global.f32 	%f6, [%rd4];
	setp.ltu.f32 	%p6, %f1, %f6;
	@%p6 bra 	$L__BB1_8;
	ld.global.f32 	%f21, [%rd4+4];
	setp.lt.f32 	%p7, %f1, %f21;
	@%p7 bra 	$L__BB1_9;
$L__BB1_8:
	setp.lt.f32 	%p8, %f6, %f1;
	add.s32 	%r210, %r565, 1;
	add.s32 	%r211, %r565, -1;
	selp.b32 	%r564, %r210, %r564, %p8;
	selp.b32 	%r563, %r563, %r211, %p8;
	setp.le.s32 	%p9, %r564, %r563;
	@%p9 bra 	$L__BB1_6;
$L__BB1_9:
	setp.lt.s32 	%p10, %r3, 1;
	@%p10 bra 	$L__BB1_14;
	add.s32 	%r566, %r3, -1;
	mov.b32 	%r567, 0;
$L__BB1_11:
	add.s32 	%r214, %r566, %r567;
	shr.u32 	%r568, %r214, 1;
	mul.wide.u32 	%rd199, %r568, 4;
	add.s64 	%rd5, %rd1, %rd199;
	ld.global.f32 	%f65, [%rd5];
	setp.ltu.f32 	%p11, %f2, %f65;
	@%p11 bra 	$L__BB1_13;
	ld.global.f32 	%f22, [%rd5+4];
	setp.lt.f32 	%p12, %f2, %f22;
	@%p12 bra 	$L__BB1_14;
$L__BB1_13:
	setp.lt.f32 	%p13, %f65, %f2;
	add.s32 	%r215, %r568, 1;
	add.s32 	%r216, %r568, -1;
	selp.b32 	%r567, %r215, %r567, %p13;
	selp.b32 	%r566, %r566, %r216, %p13;
	setp.le.s32 	%p14, %r567, %r566;
	@%p14 bra 	$L__BB1_11;
$L__BB1_14:
	mul.wide.s32 	%rd200, %r565, 4;
	add.s64 	%rd201, %rd2, %rd200;
	ld.global.f32 	%f23, [%rd201+4];
	ld.global.f32 	%f24, [%rd201];
	sub.f32 	%f25, %f23, %f24;
	rcp.rn.f32 	%f26, %f25;
	mul.wide.s32 	%rd202, %r568, 4;
	add.s64 	%rd203, %rd2, %rd202;
	ld.global.f32 	%f27, [%rd203+4];
	sub.f32 	%f28, %f27, %f65;
	rcp.rn.f32 	%f29, %f28;
	mad.lo.s32 	%r217, %r568, %r2, %r565;
	cvta.to.global.u64 	%rd204, %rd184;
	mul.wide.s32 	%rd205, %r217, 4;
	add.s64 	%rd206, %rd204, %rd205;
	ld.global.f32 	%f30, [%rd206];
	add.s64 	%rd208, %rd206, %rd194;
	ld.global.f32 	%f31, [%rd208];
	ld.global.f32 	%f32, [%rd206+4];
	ld.global.f32 	%f33, [%rd208+4];
	mul.f32 	%f34, %f3, %f26;
	cvt.rzi.f32.f32 	%f35, %f34;
	sub.f32 	%f36, %f34, %f35;
	mul.f32 	%f37, %f15, %f29;
	cvt.rzi.f32.f32 	%f38, %f37;
	sub.f32 	%f39, %f37, %f38;
	mov.f32 	%f40, 0f3F800000;
	sub.f32 	%f41, %f40, %f36;
	mul.f32 	%f42, %f30, %f41;
	sub.f32 	%f43, %f40, %f39;
	mul.f32 	%f44, %f42, %f43;
	mul.f32 	%f45, %f31, %f41;
	fma.rn.f32 	%f46, %f45, %f39, %f44;
	mul.f32 	%f47, %f32, %f36;
	fma.rn.f32 	%f48, %f47, %f43, %f46;
	mul.f32 	%f49, %f36, %f33;
	fma.rn.f32 	%f66, %f49, %f39, %f48;
$L__BB1_15:
	cvta.to.global.u64 	%rd209, %rd179;
	mul.wide.s32 	%rd210, %r1, 12;
	add.s64 	%rd211, %rd209, %rd210;
	add.s64 	%rd6, %rd211, 8;
	ld.global.f32 	%f50, [%rd211+8];
	div.rn.f32 	%f11, %f66, %f50;
	cvt.u32.u64 	%r18, %rd186;
	{ .reg .b32 tmp; mov.b64 {tmp, %r19}, %rd186; }
	add.s32 	%r20, %r18, -626627285;
	add.s32 	%r21, %r19, 842468239;
	add.s32 	%r22, %r18, 2027808484;
	add.s32 	%r23, %r19, -308364780;
	add.s32 	%r24, %r18, 387276957;
	add.s32 	%r25, %r19, -1459197799;
	add.s32 	%r26, %r18, -1253254570;
	add.s32 	%r27, %r19, 1684936478;
	add.s32 	%r28, %r18, 1401181199;
	add.s32 	%r29, %r19, 534103459;
	add.s32 	%r30, %r18, -239350328;
	add.s32 	%r31, %r19, -616729560;
	cvta.to.global.u64 	%rd212, %rd182;
	mul.wide.s32 	%rd213, %r1, 4;
	add.s64 	%rd7, %rd212, %rd213;
	ld.global.u32 	%r593, [%rd7];
	setp.lt.s32 	%p15, %r593, 1;
	@%p15 bra 	$L__BB1_30;
	fma.rn.f32 	%f51, %f11, 0f3BBB989D, 0f3F000000;
	cvt.sat.f32.f32 	%f52, %f51;
	mov.f32 	%f53, 0f4B400001;
	mov.f32 	%f54, 0f437C0000;
	fma.rm.f32 	%f55, %f52, %f54, %f53;
	mov.b32 	%r219, -845247145;
	mul.hi.u32 	%r220, %r219, %r1;
	xor.b32  	%r221, %r220, %r18;
	mov.b32 	%r592, 0;
	mov.b32 	%r222, -766435501;
	mul.hi.u32 	%r223, %r222, %r592;
	shr.s32 	%r589, %r1, 31;
	xor.b32  	%r224, %r589, %r223;
	xor.b32  	%r225, %r224, %r19;
	mul.hi.u32 	%r226, %r219, %r225;
	mul.lo.s32 	%r227, %r1, -845247145;
	xor.b32  	%r228, %r227, %r226;
	add.s32 	%r229, %r18, -1640531527;
	xor.b32  	%r230, %r228, %r229;
	mul.hi.u32 	%r231, %r222, %r221;
	add.s32 	%r232, %r19, -1150833019;
	xor.b32  	%r233, %r231, %r232;
	mul.hi.u32 	%r234, %r219, %r233;
	mul.lo.s32 	%r235, %r225, -845247145;
	xor.b32  	%r236, %r235, %r234;
	add.s32 	%r237, %r18, 1013904242;
	xor.b32  	%r238, %r236, %r237;
	mul.hi.u32 	%r239, %r222, %r230;
	mul.lo.s32 	%r240, %r221, -766435501;
	xor.b32  	%r241, %r240, %r239;
	add.s32 	%r242, %r19, 1993301258;
	xor.b32  	%r243, %r241, %r242;
	mul.hi.u32 	%r244, %r219, %r243;
	mul.lo.s32 	%r245, %r233, -845247145;
	xor.b32  	%r246, %r245, %r244;
	xor.b32  	%r247, %r246, %r20;
	mul.hi.u32 	%r248, %r222, %r238;
	mul.lo.s32 	%r249, %r230, -766435501;
	xor.b32  	%r250, %r249, %r248;
	xor.b32  	%r251, %r250, %r21;
	mul.hi.u32 	%r252, %r219, %r251;
	mul.lo.s32 	%r253, %r243, -845247145;
	xor.b32  	%r254, %r253, %r252;
	xor.b32  	%r255, %r254, %r22;
	mul.hi.u32 	%r256, %r222, %r247;
	mul.lo.s32 	%r257, %r238, -766435501;
	xor.b32  	%r258, %r257, %r256;
	xor.b32  	%r259, %r258, %r23;
	mul.hi.u32 	%r260, %r219, %r259;
	mul.lo.s32 	%r261, %r251, -845247145;
	xor.b32  	%r262, %r261, %r260;
	xor.b32  	%r263, %r262, %r24;
	mul.hi.u32 	%r264, %r222, %r255;
	mul.lo.s32 	%r265, %r247, -766435501;
	xor.b32  	%r266, %r265, %r264;
	xor.b32  	%r267, %r266, %r25;
	mul.hi.u32 	%r268, %r219, %r267;
	mul.lo.s32 	%r269, %r259, -845247145;
	xor.b32  	%r270, %r269, %r268;
	xor.b32  	%r271, %r270, %r26;
	mul.hi.u32 	%r272, %r222, %r263;
	mul.lo.s32 	%r273, %r255, -766435501;
	xor.b32  	%r274, %r273, %r272;
	xor.b32  	%r275, %r274, %r27;
	mul.hi.u32 	%r276, %r219, %r275;
	mul.lo.s32 	%r277, %r267, -845247145;
	xor.b32  	%r278, %r277, %r276;
	xor.b32  	%r279, %r278, %r28;
	mul.hi.u32 	%r280, %r222, %r271;
	mul.lo.s32 	%r281, %r263, -766435501;
	xor.b32  	%r282, %r281, %r280;
	xor.b32  	%r283, %r282, %r29;
	mul.hi.u32 	%r284, %r219, %r283;
	mul.lo.s32 	%r285, %r275, -845247145;
	xor.b32  	%r286, %r285, %r284;
	xor.b32  	%r287, %r286, %r30;
	mul.hi.u32 	%r288, %r222, %r279;
	mul.lo.s32 	%r289, %r271, -766435501;
	xor.b32  	%r290, %r289, %r288;
	xor.b32  	%r291, %r290, %r31;
	mul.lo.s32 	%r587, %r291, -845247145;
	mul.lo.s32 	%r585, %r287, -766435501;
	neg.s32 	%r569, %r593;
	mul.hi.u32 	%r292, %r222, %r287;
	mul.lo.s32 	%r293, %r279, -766435501;
	xor.b32  	%r294, %r293, %r292;
	add.s32 	%r295, %r19, -1767562579;
	xor.b32  	%r586, %r294, %r295;
	mul.hi.u32 	%r296, %r219, %r291;
	mul.lo.s32 	%r297, %r283, -845247145;
	xor.b32  	%r298, %r297, %r296;
	add.s32 	%r299, %r18, -1879881855;
	xor.b32  	%r588, %r298, %r299;
	add.f32 	%f56, %f55, 0fCB40007F;
	neg.f32 	%f57, %f56;
	fma.rn.f32 	%f58, %f11, 0f3FB8AA3B, %f57;
	fma.rn.f32 	%f59, %f11, 0f32A57060, %f58;
	ex2.approx.ftz.f32 	%f60, %f59;
	mov.b32 	%r300, %f55;
	shl.b32 	%r301, %r300, 23;
	mov.b32 	%f61, %r301;
	mul.f32 	%f12, %f60, %f61;
	mov.u32 	%r591, %r592;
	mov.u32 	%r590, %r1;
	mov.u32 	%r579, %r592;
$L__BB1_17:
	mov.b32 	%r584, 2;
	setp.eq.s32 	%p16, %r579, 1;
	mov.u32 	%r583, %r587;
	@%p16 bra 	$L__BB1_26;
	setp.eq.s32 	%p17, %r579, 3;
	@%p17 bra 	$L__BB1_22;
	setp.ne.s32 	%p18, %r579, 2;
	@%p18 bra 	$L__BB1_21;
	mov.b32 	%r584, 3;
	mov.u32 	%r583, %r586;
	bra.uni 	$L__BB1_26;
$L__BB1_21:
	add.s32 	%r584, %r579, 1;
	mov.u32 	%r583, %r588;
	bra.uni 	$L__BB1_26;
$L__BB1_22:
	add.s32 	%r592, %r592, 1;
	setp.ne.s32 	%p19, %r592, 0;
	@%p19 bra 	$L__BB1_25;
	add.s32 	%r591, %r591, 1;
	setp.ne.s32 	%p20, %r591, 0;
	@%p20 bra 	$L__BB1_25;
	add.s32 	%r590, %r590, 1;
	setp.eq.s32 	%p21, %r590, 0;
	selp.u32 	%r304, 1, 0, %p21;
	add.s32 	%r589, %r589, %r304;
	mov.b32 	%r591, 0;
$L__BB1_25:
	mov.b32 	%r306, -766435501;
	mul.hi.u32 	%r307, %r306, %r592;
	mul.lo.s32 	%r308, %r592, -766435501;
	mov.b32 	%r309, -845247145;
	mul.hi.u32 	%r310, %r309, %r590;
	mul.lo.s32 	%r311, %r590, -845247145;
	xor.b32  	%r312, %r310, %r18;
	xor.b32  	%r313, %r312, %r591;
	xor.b32  	%r314, %r307, %r19;
	xor.b32  	%r315, %r314, %r589;
	mul.hi.u32 	%r316, %r306, %r313;
	mul.lo.s32 	%r317, %r313, -766435501;
	mul.hi.u32 	%r318, %r309, %r315;
	mul.lo.s32 	%r319, %r315, -845247145;
	xor.b32  	%r320, %r311, %r318;
	add.s32 	%r321, %r18, -1640531527;
	xor.b32  	%r322, %r320, %r321;
	xor.b32  	%r323, %r308, %r316;
	add.s32 	%r324, %r19, -1150833019;
	xor.b32  	%r325, %r323, %r324;
	mul.hi.u32 	%r326, %r306, %r322;
	mul.lo.s32 	%r327, %r322, -766435501;
	mul.hi.u32 	%r328, %r309, %r325;
	mul.lo.s32 	%r329, %r325, -845247145;
	xor.b32  	%r330, %r319, %r328;
	add.s32 	%r331, %r18, 1013904242;
	xor.b32  	%r332, %r330, %r331;
	xor.b32  	%r333, %r317, %r326;
	add.s32 	%r334, %r19, 1993301258;
	xor.b32  	%r335, %r333, %r334;
	mul.hi.u32 	%r336, %r306, %r332;
	mul.lo.s32 	%r337, %r332, -766435501;
	mul.hi.u32 	%r338, %r309, %r335;
	mul.lo.s32 	%r339, %r335, -845247145;
	xor.b32  	%r340, %r329, %r338;
	xor.b32  	%r341, %r340, %r20;
	xor.b32  	%r342, %r327, %r336;
	xor.b32  	%r343, %r342, %r21;
	mul.hi.u32 	%r344, %r306, %r341;
	mul.lo.s32 	%r345, %r341, -766435501;
	mul.hi.u32 	%r346, %r309, %r343;
	mul.lo.s32 	%r347, %r343, -845247145;
	xor.b32  	%r348, %r339, %r346;
	xor.b32  	%r349, %r348, %r22;
	xor.b32  	%r350, %r337, %r344;
	xor.b32  	%r351, %r350, %r23;
	mul.hi.u32 	%r352, %r306, %r349;
	mul.lo.s32 	%r353, %r349, -766435501;
	mul.hi.u32 	%r354, %r309, %r351;
	mul.lo.s32 	%r355, %r351, -845247145;
	xor.b32  	%r356, %r347, %r354;
	xor.b32  	%r357, %r356, %r24;
	xor.b32  	%r358, %r345, %r352;
	xor.b32  	%r359, %r358, %r25;
	mul.hi.u32 	%r360, %r306, %r357;
	mul.lo.s32 	%r361, %r357, -766435501;
	mul.hi.u32 	%r362, %r309, %r359;
	mul.lo.s32 	%r363, %r359, -845247145;
	xor.b32  	%r364, %r355, %r362;
	xor.b32  	%r365, %r364, %r26;
	xor.b32  	%r366, %r353, %r360;
	xor.b32  	%r367, %r366, %r27;
	mul.hi.u32 	%r368, %r306, %r365;
	mul.lo.s32 	%r369, %r365, -766435501;
	mul.hi.u32 	%r370, %r309, %r367;
	mul.lo.s32 	%r371, %r367, -845247145;
	xor.b32  	%r372, %r363, %r370;
	add.s32 	%r373, %r18, 1401181199;
	xor.b32  	%r374, %r372, %r373;
	xor.b32  	%r375, %r361, %r368;
	add.s32 	%r376, %r19, 534103459;
	xor.b32  	%r377, %r375, %r376;
	mul.hi.u32 	%r378, %r306, %r374;
	mul.lo.s32 	%r379, %r374, -766435501;
	mul.hi.u32 	%r380, %r309, %r377;
	mul.lo.s32 	%r381, %r377, -845247145;
	xor.b32  	%r382, %r371, %r380;
	add.s32 	%r383, %r18, -239350328;
	xor.b32  	%r384, %r382, %r383;
	xor.b32  	%r385, %r369, %r378;
	add.s32 	%r386, %r19, -616729560;
	xor.b32  	%r387, %r385, %r386;
	mul.hi.u32 	%r388, %r306, %r384;
	mul.lo.s32 	%r58, %r384, -766435501;
	mul.hi.u32 	%r389, %r309, %r387;
	mul.lo.s32 	%r587, %r387, -845247145;
	xor.b32  	%r390, %r381, %r389;
	add.s32 	%r391, %r18, -1879881855;
	xor.b32  	%r588, %r390, %r391;
	xor.b32  	%r392, %r379, %r388;
	add.s32 	%r393, %r19, -1767562579;
	xor.b32  	%r586, %r392, %r393;
	mov.b32 	%r584, 0;
	mov.u32 	%r583, %r585;
	mov.u32 	%r585, %r58;
$L__BB1_26:
	cvt.rn.f32.u32 	%f62, %r583;
	fma.rn.f32 	%f63, %f62, 0f2F800000, 0f2F000000;
	setp.leu.f32 	%p22, %f63, %f12;
	@%p22 bra 	$L__BB1_28;
	add.s32 	%r593, %r593, -1;
	st.global.u32 	[%rd7], %r593;
$L__BB1_28:
	add.s32 	%r569, %r569, 1;
	setp.ne.s32 	%p23, %r569, 0;
	mov.u32 	%r579, %r584;
	@%p23 bra 	$L__BB1_17;
	setp.gt.s32 	%p24, %r593, 0;
	@%p24 bra 	$L__BB1_255;
$L__BB1_30:
	ld.param.u64 	%rd379, [atmospheric_transmission_param_3];
	ld.param.u64 	%rd378, [atmospheric_transmission_param_0];
	cvta.to.global.u64 	%rd214, %rd378;
	mul.wide.s32 	%rd215, %r1, 12;
	add.s64 	%rd8, %rd214, %rd215;
	cvta.to.global.u64 	%rd216, %rd379;
	mul.wide.s32 	%rd217, %r1, 4;
	add.s64 	%rd9, %rd216, %rd217;
	ld.const.u8 	%rs177, [type];
	setp.eq.s16 	%p25, %rs177, 48;
	@%p25 bra 	$L__BB1_39;
	setp.eq.s16 	%p26, %rs177, 0;
	mov.b32 	%r604, 0;
	mov.b64 	%rd391, 0;
	mov.u32 	%r605, %r604;
	@%p26 bra 	$L__BB1_58;
	mov.b64 	%rd391, 0;
	mov.u64 	%rd388, type;
	mov.b32 	%r600, 0;
	mov.u16 	%rs156, %rs177;
	mov.u32 	%r604, %r600;
$L__BB1_33:
	setp.gt.u64 	%p27, %rd391, 1844674407370955161;
	@%p27 bra 	$L__BB1_35;
	setp.ne.s64 	%p28, %rd391, 1844674407370955161;
	cvt.s16.s8 	%rs74, %rs156;
	setp.lt.s16 	%p29, %rs74, 54;
	or.pred  	%p30, %p28, %p29;
	@%p30 bra 	$L__BB1_36;
$L__BB1_35:
	mov.b32 	%r604, 1;
$L__BB1_36:
	add.s16 	%rs9, %rs156, -48;
	and.b16  	%rs75, %rs9, 255;
	setp.gt.u16 	%p31, %rs75, 9;
	mov.b32 	%r605, 1;
	@%p31 bra 	$L__BB1_38;
	cvt.u64.u16 	%rd221, %rs9;
	and.b64  	%rd222, %rd221, 255;
	mad.lo.s64 	%rd391, %rd391, 10, %rd222;
	mov.u32 	%r605, %r600;
$L__BB1_38:
	add.s64 	%rd29, %rd388, 1;
	ld.const.u8 	%rs156, [%rd388+1];
	setp.eq.s16 	%p32, %rs156, 0;
	mov.u32 	%r600, %r605;
	mov.u64 	%rd388, %rd29;
	@%p32 bra 	$L__BB1_58;
	bra.uni 	$L__BB1_33;
$L__BB1_39:
	ld.const.u8 	%rs76, [type+1];
	or.b16  	%rs77, %rs76, 32;
	setp.eq.s16 	%p33, %rs77, 120;
	@%p33 bra 	$L__BB1_47;
	mov.u64 	%rd232, type;
	add.s64 	%rd384, %rd232, 1;
$L__BB1_41:
	mov.u64 	%rd385, %rd384;
	ld.const.u8 	%rs155, [%rd385];
	add.s64 	%rd384, %rd385, 1;
	setp.eq.s16 	%p41, %rs155, 48;
	@%p41 bra 	$L__BB1_41;
	setp.eq.s16 	%p42, %rs155, 0;
	@%p42 bra 	$L__BB1_56;
	mov.b64 	%rd391, 0;
	mov.b32 	%r597, 0;
	mov.u32 	%r604, %r597;
$L__BB1_44:
	setp.gt.u64 	%p43, %rd391, 2305843009213693951;
	selp.b32 	%r604, 1, %r604, %p43;
	and.b16  	%rs83, %rs155, 248;
	setp.ne.s16 	%p44, %rs83, 48;
	mov.b32 	%r605, 1;
	@%p44 bra 	$L__BB1_46;
	shl.b64 	%rd235, %rd391, 3;
	cvt.u64.u16 	%rd236, %rs155;
	and.b64  	%rd237, %rd236, 7;
	or.b64  	%rd391, %rd235, %rd237;
	mov.u32 	%r605, %r597;
$L__BB1_46:
	add.s64 	%rd24, %rd385, 1;
	ld.const.u8 	%rs155, [%rd385+1];
	setp.eq.s16 	%p45, %rs155, 0;
	mov.u32 	%r597, %r605;
	mov.u64 	%rd385, %rd24;
	@%p45 bra 	$L__BB1_58;
	bra.uni 	$L__BB1_44;
$L__BB1_47:
	mov.u64 	%rd224, type;
	add.s64 	%rd380, %rd224, 2;
$L__BB1_48:
	mov.u64 	%rd381, %rd380;
	ld.const.u8 	%rs154, [%rd381];
	add.s64 	%rd380, %rd381, 1;
	setp.eq.s16 	%p34, %rs154, 48;
	@%p34 bra 	$L__BB1_48;
	setp.eq.s16 	%p35, %rs154, 0;
	@%p35 bra 	$L__BB1_57;
	mov.b64 	%rd391, 0;
	mov.b32 	%r605, 0;
	mov.u32 	%r604, %r605;
$L__BB1_51:
	mov.u64 	%rd12, %rd381;
	mov.u32 	%r75, %r605;
	setp.gt.u64 	%p36, %rd391, 1152921504606846975;
	selp.b32 	%r604, 1, %r604, %p36;
	cvt.u32.u16 	%r401, %rs154;
	add.s16 	%rs79, %rs154, -65;
	and.b16  	%rs80, %rs79, 255;
	setp.lt.u16 	%p37, %rs80, 6;
	add.s16 	%rs81, %rs154, 32;
	cvt.u32.u16 	%r402, %rs81;
	and.b32  	%r403, %r402, 255;
	cvt.s32.s8 	%r404, %r401;
	selp.b32 	%r78, %r403, %r404, %p37;
	add.s32 	%r405, %r78, -97;
	setp.gt.u32 	%p38, %r405, 5;
	@%p38 bra 	$L__BB1_53;
	add.s32 	%r407, %r78, -87;
	shl.b64 	%rd229, %rd391, 4;
	cvt.u64.u32 	%rd230, %r407;
	add.s64 	%rd391, %rd229, %rd230;
	mov.u32 	%r605, %r75;
	bra.uni 	$L__BB1_55;
$L__BB1_53:
	add.s32 	%r79, %r78, -48;
	setp.gt.u32 	%p39, %r79, 9;
	mov.b32 	%r605, 1;
	@%p39 bra 	$L__BB1_55;
	shl.b64 	%rd227, %rd391, 4;
	cvt.u64.u32 	%rd228, %r79;
	add.s64 	%rd391, %rd227, %rd228;
	mov.u32 	%r605, %r75;
$L__BB1_55:
	add.s64 	%rd381, %rd12, 1;
	ld.const.u8 	%rs154, [%rd12+1];
	setp.eq.s16 	%p40, %rs154, 0;
	@%p40 bra 	$L__BB1_58;
	bra.uni 	$L__BB1_51;
$L__BB1_56:
	mov.b32 	%r604, 0;
	mov.b64 	%rd391, 0;
	mov.u32 	%r605, %r604;
	bra.uni 	$L__BB1_58;
$L__BB1_57:
	mov.b32 	%r604, 0;
	mov.b64 	%rd391, 0;
	mov.u32 	%r605, %r604;
$L__BB1_58:
	setp.eq.s16 	%p46, %rs177, 48;
	setp.eq.s32 	%p47, %r604, 0;
	setp.eq.s32 	%p48, %r605, 0;
	cvt.u32.u64 	%r411, %rd391;
	and.b32  	%r412, %r411, 4194303;
	or.b32  	%r413, %r412, 2143289344;
	selp.b32 	%r414, %r413, 2147483647, %p47;
	selp.b32 	%r415, %r414, 2143289344, %p48;
	st.global.u32 	[%rd8], %r415;
	@%p46 bra 	$L__BB1_67;
	setp.eq.s16 	%p49, %rs177, 0;
	mov.b32 	%r616, 0;
	mov.b64 	%rd403, 0;
	mov.u32 	%r617, %r616;
	@%p49 bra 	$L__BB1_86;
	mov.b64 	%rd403, 0;
	mov.u64 	%rd400, type;
	mov.b32 	%r612, 0;
	mov.u16 	%rs159, %rs177;
	mov.u32 	%r616, %r612;
$L__BB1_61:
	setp.gt.u64 	%p50, %rd403, 1844674407370955161;
	@%p50 bra 	$L__BB1_63;
	setp.ne.s64 	%p51, %rd403, 1844674407370955161;
	cvt.s16.s8 	%rs84, %rs159;
	setp.lt.s16 	%p52, %rs84, 54;
	or.pred  	%p53, %p51, %p52;
	@%p53 bra 	$L__BB1_64;
$L__BB1_63:
	mov.b32 	%r616, 1;
$L__BB1_64:
	add.s16 	%rs18, %rs159, -48;
	and.b16  	%rs85, %rs18, 255;
	setp.gt.u16 	%p54, %rs85, 9;
	mov.b32 	%r617, 1;
	@%p54 bra 	$L__BB1_66;
	cvt.u64.u16 	%rd241, %rs18;
	and.b64  	%rd242, %rd241, 255;
	mad.lo.s64 	%rd403, %rd403, 10, %rd242;
	mov.u32 	%r617, %r612;
$L__BB1_66:
	add.s64 	%rd50, %rd400, 1;
	ld.const.u8 	%rs159, [%rd400+1];
	setp.eq.s16 	%p55, %rs159, 0;
	mov.u32 	%r612, %r617;
	mov.u64 	%rd400, %rd50;
	@%p55 bra 	$L__BB1_86;
	bra.uni 	$L__BB1_61;
$L__BB1_67:
	ld.const.u8 	%rs86, [type+1];
	or.b16  	%rs87, %rs86, 32;
	setp.eq.s16 	%p56, %rs87, 120;
	@%p56 bra 	$L__BB1_75;
	mov.u64 	%rd252, type;
	add.s64 	%rd396, %rd252, 1;
$L__BB1_69:
	mov.u64 	%rd397, %rd396;
	ld.const.u8 	%rs158, [%rd397];
	add.s64 	%rd396, %rd397, 1;
	setp.eq.s16 	%p64, %rs158, 48;
	@%p64 bra 	$L__BB1_69;
	setp.eq.s16 	%p65, %rs158, 0;
	@%p65 bra 	$L__BB1_84;
	mov.b64 	%rd403, 0;
	mov.b32 	%r609, 0;
	mov.u32 	%r616, %r609;
$L__BB1_72:
	setp.gt.u64 	%p66, %rd403, 2305843009213693951;
	selp.b32 	%r616, 1, %r616, %p66;
	and.b16  	%rs93, %rs158, 248;
	setp.ne.s16 	%p67, %rs93, 48;
	mov.b32 	%r617, 1;
	@%p67 bra 	$L__BB1_74;
	shl.b64 	%rd255, %rd403, 3;
	cvt.u64.u16 	%rd256, %rs158;
	and.b64  	%rd257, %rd256, 7;
	or.b64  	%rd403, %rd255, %rd257;
	mov.u32 	%r617, %r609;
$L__BB1_74:
	add.s64 	%rd45, %rd397, 1;
	ld.const.u8 	%rs158, [%rd397+1];
	setp.eq.s16 	%p68, %rs158, 0;
	mov.u32 	%r609, %r617;
	mov.u64 	%rd397, %rd45;
	@%p68 bra 	$L__BB1_86;
	bra.uni 	$L__BB1_72;
$L__BB1_75:
	mov.u64 	%rd244, type;
	add.s64 	%rd392, %rd244, 2;
$L__BB1_76:
	mov.u64 	%rd393, %rd392;
	ld.const.u8 	%rs157, [%rd393];
	add.s64 	%rd392, %rd393, 1;
	setp.eq.s16 	%p57, %rs157, 48;
	@%p57 bra 	$L__BB1_76;
	setp.eq.s16 	%p58, %rs157, 0;
	@%p58 bra 	$L__BB1_85;
	mov.b64 	%rd403, 0;
	mov.b32 	%r617, 0;
	mov.u32 	%r616, %r617;
$L__BB1_79:
	mov.u64 	%rd33, %rd393;
	mov.u32 	%r91, %r617;
	setp.gt.u64 	%p59, %rd403, 1152921504606846975;
	selp.b32 	%r616, 1, %r616, %p59;
	cvt.u32.u16 	%r422, %rs157;
	add.s16 	%rs89, %rs157, -65;
	and.b16  	%rs90, %rs89, 255;
	setp.lt.u16 	%p60, %rs90, 6;
	add.s16 	%rs91, %rs157, 32;
	cvt.u32.u16 	%r423, %rs91;
	and.b32  	%r424, %r423, 255;
	cvt.s32.s8 	%r425, %r422;
	selp.b32 	%r94, %r424, %r425, %p60;
	add.s32 	%r426, %r94, -97;
	setp.gt.u32 	%p61, %r426, 5;
	@%p61 bra 	$L__BB1_81;
	add.s32 	%r428, %r94, -87;
	shl.b64 	%rd249, %rd403, 4;
	cvt.u64.u32 	%rd250, %r428;
	add.s64 	%rd403, %rd249, %rd250;
	mov.u32 	%r617, %r91;
	bra.uni 	$L__BB1_83;
$L__BB1_81:
	add.s32 	%r95, %r94, -48;
	setp.gt.u32 	%p62, %r95, 9;
	mov.b32 	%r617, 1;
	@%p62 bra 	$L__BB1_83;
	shl.b64 	%rd247, %rd403, 4;
	cvt.u64.u32 	%rd248, %r95;
	add.s64 	%rd403, %rd247, %rd248;
	mov.u32 	%r617, %r91;
$L__BB1_83:
	add.s64 	%rd393, %rd33, 1;
	ld.const.u8 	%rs157, [%rd33+1];
	setp.eq.s16 	%p63, %rs157, 0;
	@%p63 bra 	$L__BB1_86;
	bra.uni 	$L__BB1_79;
$L__BB1_84:
	mov.b32 	%r616, 0;
	mov.b64 	%rd403, 0;
	mov.u32 	%r617, %r616;
	bra.uni 	$L__BB1_86;
$L__BB1_85:
	mov.b32 	%r616, 0;
	mov.b64 	%rd403, 0;
	mov.u32 	%r617, %r616;
$L__BB1_86:
	setp.eq.s16 	%p69, %rs177, 48;
	setp.eq.s32 	%p70, %r616, 0;
	setp.eq.s32 	%p71, %r617, 0;
	cvt.u32.u64 	%r432, %rd403;
	and.b32  	%r433, %r432, 4194303;
	or.b32  	%r434, %r433, 2143289344;
	selp.b32 	%r435, %r434, 2147483647, %p70;
	selp.b32 	%r436, %r435, 2143289344, %p71;
	st.global.u32 	[%rd8+4], %r436;
	@%p69 bra 	$L__BB1_95;
	setp.eq.s16 	%p72, %rs177, 0;
	mov.b32 	%r628, 0;
	mov.b64 	%rd415, 0;
	mov.u32 	%r629, %r628;
	@%p72 bra 	$L__BB1_114;
	mov.b64 	%rd415, 0;
	mov.u64 	%rd412, type;
	mov.b32 	%r624, 0;
	mov.u16 	%rs162, %rs177;
	mov.u32 	%r628, %r624;
$L__BB1_89:
	setp.gt.u64 	%p73, %rd415, 1844674407370955161;
	@%p73 bra 	$L__BB1_91;
	setp.ne.s64 	%p74, %rd415, 1844674407370955161;
	cvt.s16.s8 	%rs94, %rs162;
	setp.lt.s16 	%p75, %rs94, 54;
	or.pred  	%p76, %p74, %p75;
	@%p76 bra 	$L__BB1_92;
$L__BB1_91:
	mov.b32 	%r628, 1;
$L__BB1_92:
	add.s16 	%rs27, %rs162, -48;
	and.b16  	%rs95, %rs27, 255;
	setp.gt.u16 	%p77, %rs95, 9;
	mov.b32 	%r629, 1;
	@%p77 bra 	$L__BB1_94;
	cvt.u64.u16 	%rd261, %rs27;
	and.b64  	%rd262, %rd261, 255;
	mad.lo.s64 	%rd415, %rd415, 10, %rd262;
	mov.u32 	%r629, %r624;
$L__BB1_94:
	add.s64 	%rd71, %rd412, 1;
	ld.const.u8 	%rs162, [%rd412+1];
	setp.eq.s16 	%p78, %rs162, 0;
	mov.u32 	%r624, %r629;
	mov.u64 	%rd412, %rd71;
	@%p78 bra 	$L__BB1_114;
	bra.uni 	$L__BB1_89;
$L__BB1_95:
	ld.const.u8 	%rs96, [type+1];
	or.b16  	%rs97, %rs96, 32;
	setp.eq.s16 	%p79, %rs97, 120;
	@%p79 bra 	$L__BB1_103;
	mov.u64 	%rd272, type;
	add.s64 	%rd408, %rd272, 1;
$L__BB1_97:
	mov.u64 	%rd409, %rd408;
	ld.const.u8 	%rs161, [%rd409];
	add.s64 	%rd408, %rd409, 1;
	setp.eq.s16 	%p87, %rs161, 48;
	@%p87 bra 	$L__BB1_97;
	setp.eq.s16 	%p88, %rs161, 0;
	@%p88 bra 	$L__BB1_112;
	mov.b64 	%rd415, 0;
	mov.b32 	%r621, 0;
	mov.u32 	%r628, %r621;
$L__BB1_100:
	setp.gt.u64 	%p89, %rd415, 2305843009213693951;
	selp.b32 	%r628, 1, %r628, %p89;
	and.b16  	%rs103, %rs161, 248;
	setp.ne.s16 	%p90, %rs103, 48;
	mov.b32 	%r629, 1;
	@%p90 bra 	$L__BB1_102;
	shl.b64 	%rd275, %rd415, 3;
	cvt.u64.u16 	%rd276, %rs161;
	and.b64  	%rd277, %rd276, 7;
	or.b64  	%rd415, %rd275, %rd277;
	mov.u32 	%r629, %r621;
$L__BB1_102:
	add.s64 	%rd66, %rd409, 1;
	ld.const.u8 	%rs161, [%rd409+1];
	setp.eq.s16 	%p91, %rs161, 0;
	mov.u32 	%r621, %r629;
	mov.u64 	%rd409, %rd66;
	@%p91 bra 	$L__BB1_114;
	bra.uni 	$L__BB1_100;
$L__BB1_103:
	mov.u64 	%rd264, type;
	add.s64 	%rd404, %rd264, 2;
$L__BB1_104:
	mov.u64 	%rd405, %rd404;
	ld.const.u8 	%rs160, [%rd405];
	add.s64 	%rd404, %rd405, 1;
	setp.eq.s16 	%p80, %rs160, 48;
	@%p80 bra 	$L__BB1_104;
	setp.eq.s16 	%p81, %rs160, 0;
	@%p81 bra 	$L__BB1_113;
	mov.b64 	%rd415, 0;
	mov.b32 	%r629, 0;
	mov.u32 	%r628, %r629;
$L__BB1_107:
	mov.u64 	%rd54, %rd405;
	mov.u32 	%r107, %r629;
	setp.gt.u64 	%p82, %rd415, 1152921504606846975;
	selp.b32 	%r628, 1, %r628, %p82;
	cvt.u32.u16 	%r443, %rs160;
	add.s16 	%rs99, %rs160, -65;
	and.b16  	%rs100, %rs99, 255;
	setp.lt.u16 	%p83, %rs100, 6;
	add.s16 	%rs101, %rs160, 32;
	cvt.u32.u16 	%r444, %rs101;
	and.b32  	%r445, %r444, 255;
	cvt.s32.s8 	%r446, %r443;
	selp.b32 	%r110, %r445, %r446, %p83;
	add.s32 	%r447, %r110, -97;
	setp.gt.u32 	%p84, %r447, 5;
	@%p84 bra 	$L__BB1_109;
	add.s32 	%r449, %r110, -87;
	shl.b64 	%rd269, %rd415, 4;
	cvt.u64.u32 	%rd270, %r449;
	add.s64 	%rd415, %rd269, %rd270;
	mov.u32 	%r629, %r107;
	bra.uni 	$L__BB1_111;
$L__BB1_109:
	add.s32 	%r111, %r110, -48;
	setp.gt.u32 	%p85, %r111, 9;
	mov.b32 	%r629, 1;
	@%p85 bra 	$L__BB1_111;
	shl.b64 	%rd267, %rd415, 4;
	cvt.u64.u32 	%rd268, %r111;
	add.s64 	%rd415, %rd267, %rd268;
	mov.u32 	%r629, %r107;
$L__BB1_111:
	add.s64 	%rd405, %rd54, 1;
	ld.const.u8 	%rs160, [%rd54+1];
	setp.eq.s16 	%p86, %rs160, 0;
	@%p86 bra 	$L__BB1_114;
	bra.uni 	$L__BB1_107;
$L__BB1_112:
	mov.b32 	%r628, 0;
	mov.b64 	%rd415, 0;
	mov.u32 	%r629, %r628;
	bra.uni 	$L__BB1_114;
$L__BB1_113:
	mov.b32 	%r628, 0;
	mov.b64 	%rd415, 0;
	mov.u32 	%r629, %r628;
$L__BB1_114:
	setp.eq.s16 	%p92, %rs177, 48;
	setp.eq.s32 	%p93, %r628, 0;
	setp.eq.s32 	%p94, %r629, 0;
	cvt.u32.u64 	%r453, %rd415;
	and.b32  	%r454, %r453, 4194303;
	or.b32  	%r455, %r454, 2143289344;
	selp.b32 	%r456, %r455, 2147483647, %p93;
	selp.b32 	%r457, %r456, 2143289344, %p94;
	st.global.u32 	[%rd8+8], %r457;
	@%p92 bra 	$L__BB1_123;
	setp.eq.s16 	%p95, %rs177, 0;
	mov.b32 	%r640, 0;
	mov.b64 	%rd427, 0;
	mov.u32 	%r641, %r640;
	@%p95 bra 	$L__BB1_142;
	mov.b64 	%rd427, 0;
	mov.u64 	%rd424, type;
	mov.b32 	%r636, 0;
	mov.u16 	%rs165, %rs177;
	mov.u32 	%r640, %r636;
$L__BB1_117:
	setp.gt.u64 	%p96, %rd427, 1844674407370955161;
	@%p96 bra 	$L__BB1_119;
	setp.ne.s64 	%p97, %rd427, 1844674407370955161;
	cvt.s16.s8 	%rs104, %rs165;
	setp.lt.s16 	%p98, %rs104, 54;
	or.pred  	%p99, %p97, %p98;
	@%p99 bra 	$L__BB1_120;
$L__BB1_119:
	mov.b32 	%r640, 1;
$L__BB1_120:
	add.s16 	%rs36, %rs165, -48;
	and.b16  	%rs105, %rs36, 255;
	setp.gt.u16 	%p100, %rs105, 9;
	mov.b32 	%r641, 1;
	@%p100 bra 	$L__BB1_122;
	cvt.u64.u16 	%rd281, %rs36;
	and.b64  	%rd282, %rd281, 255;
	mad.lo.s64 	%rd427, %rd427, 10, %rd282;
	mov.u32 	%r641, %r636;
$L__BB1_122:
	add.s64 	%rd92, %rd424, 1;
	ld.const.u8 	%rs165, [%rd424+1];
	setp.eq.s16 	%p101, %rs165, 0;
	mov.u32 	%r636, %r641;
	mov.u64 	%rd424, %rd92;
	@%p101 bra 	$L__BB1_142;
	bra.uni 	$L__BB1_117;
$L__BB1_123:
	ld.const.u8 	%rs106, [type+1];
	or.b16  	%rs107, %rs106, 32;
	setp.eq.s16 	%p102, %rs107, 120;
	@%p102 bra 	$L__BB1_131;
	mov.u64 	%rd292, type;
	add.s64 	%rd420, %rd292, 1;
$L__BB1_125:
	mov.u64 	%rd421, %rd420;
	ld.const.u8 	%rs164, [%rd421];
	add.s64 	%rd420, %rd421, 1;
	setp.eq.s16 	%p110, %rs164, 48;
	@%p110 bra 	$L__BB1_125;
	setp.eq.s16 	%p111, %rs164, 0;
	@%p111 bra 	$L__BB1_140;
	mov.b64 	%rd427, 0;
	mov.b32 	%r633, 0;
	mov.u32 	%r640, %r633;
$L__BB1_128:
	setp.gt.u64 	%p112, %rd427, 2305843009213693951;
	selp.b32 	%r640, 1, %r640, %p112;
	and.b16  	%rs113, %rs164, 248;
	setp.ne.s16 	%p113, %rs113, 48;
	mov.b32 	%r641, 1;
	@%p113 bra 	$L__BB1_130;
	shl.b64 	%rd295, %rd427, 3;
	cvt.u64.u16 	%rd296, %rs164;
	and.b64  	%rd297, %rd296, 7;
	or.b64  	%rd427, %rd295, %rd297;
	mov.u32 	%r641, %r633;
$L__BB1_130:
	add.s64 	%rd87, %rd421, 1;
	ld.const.u8 	%rs164, [%rd421+1];
	setp.eq.s16 	%p114, %rs164, 0;
	mov.u32 	%r633, %r641;
	mov.u64 	%rd421, %rd87;
	@%p114 bra 	$L__BB1_142;
	bra.uni 	$L__BB1_128;
$L__BB1_131:
	mov.u64 	%rd284, type;
	add.s64 	%rd416, %rd284, 2;
$L__BB1_132:
	mov.u64 	%rd417, %rd416;
	ld.const.u8 	%rs163, [%rd417];
	add.s64 	%rd416, %rd417, 1;
	setp.eq.s16 	%p103, %rs163, 48;
	@%p103 bra 	$L__BB1_132;
	setp.eq.s16 	%p104, %rs163, 0;
	@%p104 bra 	$L__BB1_141;
	mov.b64 	%rd427, 0;
	mov.b32 	%r641, 0;
	mov.u32 	%r640, %r641;
$L__BB1_135:
	mov.u64 	%rd75, %rd417;
	mov.u32 	%r123, %r641;
	setp.gt.u64 	%p105, %rd427, 1152921504606846975;
	selp.b32 	%r640, 1, %r640, %p105;
	cvt.u32.u16 	%r464, %rs163;
	add.s16 	%rs109, %rs163, -65;
	and.b16  	%rs110, %rs109, 255;
	setp.lt.u16 	%p106, %rs110, 6;
	add.s16 	%rs111, %rs163, 32;
	cvt.u32.u16 	%r465, %rs111;
	and.b32  	%r466, %r465, 255;
	cvt.s32.s8 	%r467, %r464;
	selp.b32 	%r126, %r466, %r467, %p106;
	add.s32 	%r468, %r126, -97;
	setp.gt.u32 	%p107, %r468, 5;
	@%p107 bra 	$L__BB1_137;
	add.s32 	%r470, %r126, -87;
	shl.b64 	%rd289, %rd427, 4;
	cvt.u64.u32 	%rd290, %r470;
	add.s64 	%rd427, %rd289, %rd290;
	mov.u32 	%r641, %r123;
	bra.uni 	$L__BB1_139;
$L__BB1_137:
	add.s32 	%r127, %r126, -48;
	setp.gt.u32 	%p108, %r127, 9;
	mov.b32 	%r641, 1;
	@%p108 bra 	$L__BB1_139;
	shl.b64 	%rd287, %rd427, 4;
	cvt.u64.u32 	%rd288, %r127;
	add.s64 	%rd427, %rd287, %rd288;
	mov.u32 	%r641, %r123;
$L__BB1_139:
	add.s64 	%rd417, %rd75, 1;
	ld.const.u8 	%rs163, [%rd75+1];
	setp.eq.s16 	%p109, %rs163, 0;
	@%p109 bra 	$L__BB1_142;
	bra.uni 	$L__BB1_135;
$L__BB1_140:
	mov.b32 	%r640, 0;
	mov.b64 	%rd427, 0;
	mov.u32 	%r641, %r640;
	bra.uni 	$L__BB1_142;
$L__BB1_141:
	mov.b32 	%r640, 0;
	mov.b64 	%rd427, 0;
	mov.u32 	%r641, %r640;
$L__BB1_142:
	setp.eq.s16 	%p115, %rs177, 48;
	setp.eq.s32 	%p116, %r640, 0;
	setp.eq.s32 	%p117, %r641, 0;
	cvt.u32.u64 	%r474, %rd427;
	and.b32  	%r475, %r474, 4194303;
	or.b32  	%r476, %r475, 2143289344;
	selp.b32 	%r477, %r476, 2147483647, %p116;
	selp.b32 	%r478, %r477, 2143289344, %p117;
	st.global.u32 	[%rd6+-8], %r478;
	@%p115 bra 	$L__BB1_151;
	setp.eq.s16 	%p118, %rs177, 0;
	mov.b32 	%r652, 0;
	mov.b64 	%rd439, 0;
	mov.u32 	%r653, %r652;
	@%p118 bra 	$L__BB1_170;
	mov.b64 	%rd439, 0;
	mov.u64 	%rd436, type;
	mov.b32 	%r648, 0;
	mov.u16 	%rs168, %rs177;
	mov.u32 	%r652, %r648;
$L__BB1_145:
	setp.gt.u64 	%p119, %rd439, 1844674407370955161;
	@%p119 bra 	$L__BB1_147;
	setp.ne.s64 	%p120, %rd439, 1844674407370955161;
	cvt.s16.s8 	%rs114, %rs168;
	setp.lt.s16 	%p121, %rs114, 54;
	or.pred  	%p122, %p120, %p121;
	@%p122 bra 	$L__BB1_148;
$L__BB1_147:
	mov.b32 	%r652, 1;
$L__BB1_148:
	add.s16 	%rs45, %rs168, -48;
	and.b16  	%rs115, %rs45, 255;
	setp.gt.u16 	%p123, %rs115, 9;
	mov.b32 	%r653, 1;
	@%p123 bra 	$L__BB1_150;
	cvt.u64.u16 	%rd301, %rs45;
	and.b64  	%rd302, %rd301, 255;
	mad.lo.s64 	%rd439, %rd439, 10, %rd302;
	mov.u32 	%r653, %r648;
$L__BB1_150:
	add.s64 	%rd113, %rd436, 1;
	ld.const.u8 	%rs168, [%rd436+1];
	setp.eq.s16 	%p124, %rs168, 0;
	mov.u32 	%r648, %r653;
	mov.u64 	%rd436, %rd113;
	@%p124 bra 	$L__BB1_170;
	bra.uni 	$L__BB1_145;
$L__BB1_151:
	ld.const.u8 	%rs116, [type+1];
	or.b16  	%rs117, %rs116, 32;
	setp.eq.s16 	%p125, %rs117, 120;
	@%p125 bra 	$L__BB1_159;
	mov.u64 	%rd312, type;
	add.s64 	%rd432, %rd312, 1;
$L__BB1_153:
	mov.u64 	%rd433, %rd432;
	ld.const.u8 	%rs167, [%rd433];
	add.s64 	%rd432, %rd433, 1;
	setp.eq.s16 	%p133, %rs167, 48;
	@%p133 bra 	$L__BB1_153;
	setp.eq.s16 	%p134, %rs167, 0;
	@%p134 bra 	$L__BB1_168;
	mov.b64 	%rd439, 0;
	mov.b32 	%r645, 0;
	mov.u32 	%r652, %r645;
$L__BB1_156:
	setp.gt.u64 	%p135, %rd439, 2305843009213693951;
	selp.b32 	%r652, 1, %r652, %p135;
	and.b16  	%rs123, %rs167, 248;
	setp.ne.s16 	%p136, %rs123, 48;
	mov.b32 	%r653, 1;
	@%p136 bra 	$L__BB1_158;
	shl.b64 	%rd315, %rd439, 3;
	cvt.u64.u16 	%rd316, %rs167;
	and.b64  	%rd317, %rd316, 7;
	or.b64  	%rd439, %rd315, %rd317;
	mov.u32 	%r653, %r645;
$L__BB1_158:
	add.s64 	%rd108, %rd433, 1;
	ld.const.u8 	%rs167, [%rd433+1];
	setp.eq.s16 	%p137, %rs167, 0;
	mov.u32 	%r645, %r653;
	mov.u64 	%rd433, %rd108;
	@%p137 bra 	$L__BB1_170;
	bra.uni 	$L__BB1_156;
$L__BB1_159:
	mov.u64 	%rd304, type;
	add.s64 	%rd428, %rd304, 2;
$L__BB1_160:
	mov.u64 	%rd429, %rd428;
	ld.const.u8 	%rs166, [%rd429];
	add.s64 	%rd428, %rd429, 1;
	setp.eq.s16 	%p126, %rs166, 48;
	@%p126 bra 	$L__BB1_160;
	setp.eq.s16 	%p127, %rs166, 0;
	@%p127 bra 	$L__BB1_169;
	mov.b64 	%rd439, 0;
	mov.b32 	%r653, 0;
	mov.u32 	%r652, %r653;
$L__BB1_163:
	mov.u64 	%rd96, %rd429;
	mov.u32 	%r139, %r653;
	setp.gt.u64 	%p128, %rd439, 1152921504606846975;
	selp.b32 	%r652, 1, %r652, %p128;
	cvt.u32.u16 	%r485, %rs166;
	add.s16 	%rs119, %rs166, -65;
	and.b16  	%rs120, %rs119, 255;
	setp.lt.u16 	%p129, %rs120, 6;
	add.s16 	%rs121, %rs166, 32;
	cvt.u32.u16 	%r486, %rs121;
	and.b32  	%r487, %r486, 255;
	cvt.s32.s8 	%r488, %r485;
	selp.b32 	%r142, %r487, %r488, %p129;
	add.s32 	%r489, %r142, -97;
	setp.gt.u32 	%p130, %r489, 5;
	@%p130 bra 	$L__BB1_165;
	add.s32 	%r491, %r142, -87;
	shl.b64 	%rd309, %rd439, 4;
	cvt.u64.u32 	%rd310, %r491;
	add.s64 	%rd439, %rd309, %rd310;
	mov.u32 	%r653, %r139;
	bra.uni 	$L__BB1_167;
$L__BB1_165:
	add.s32 	%r143, %r142, -48;
	setp.gt.u32 	%p131, %r143, 9;
	mov.b32 	%r653, 1;
	@%p131 bra 	$L__BB1_167;
	shl.b64 	%rd307, %rd439, 4;
	cvt.u64.u32 	%rd308, %r143;
	add.s64 	%rd439, %rd307, %rd308;
	mov.u32 	%r653, %r139;
$L__BB1_167:
	add.s64 	%rd429, %rd96, 1;
	ld.const.u8 	%rs166, [%rd96+1];
	setp.eq.s16 	%p132, %rs166, 0;
	@%p132 bra 	$L__BB1_170;
	bra.uni 	$L__BB1_163;
$L__BB1_168:
	mov.b32 	%r652, 0;
	mov.b64 	%rd439, 0;
	mov.u32 	%r653, %r652;
	bra.uni 	$L__BB1_170;
$L__BB1_169:
	mov.b32 	%r652, 0;
	mov.b64 	%rd439, 0;
	mov.u32 	%r653, %r652;
$L__BB1_170:
	setp.eq.s16 	%p138, %rs177, 48;
	setp.eq.s32 	%p139, %r652, 0;
	setp.eq.s32 	%p140, %r653, 0;
	cvt.u32.u64 	%r495, %rd439;
	and.b32  	%r496, %r495, 4194303;
	or.b32  	%r497, %r496, 2143289344;
	selp.b32 	%r498, %r497, 2147483647, %p139;
	selp.b32 	%r499, %r498, 2143289344, %p140;
	st.global.u32 	[%rd6+-4], %r499;
	@%p138 bra 	$L__BB1_179;
	setp.eq.s16 	%p141, %rs177, 0;
	mov.b32 	%r664, 0;
	mov.b64 	%rd451, 0;
	mov.u32 	%r665, %r664;
	@%p141 bra 	$L__BB1_198;
	mov.b64 	%rd451, 0;
	mov.u64 	%rd448, type;
	mov.b32 	%r660, 0;
	mov.u16 	%rs171, %rs177;
	mov.u32 	%r664, %r660;
$L__BB1_173:
	setp.gt.u64 	%p142, %rd451, 1844674407370955161;
	@%p142 bra 	$L__BB1_175;
	setp.ne.s64 	%p143, %rd451, 1844674407370955161;
	cvt.s16.s8 	%rs124, %rs171;
	setp.lt.s16 	%p144, %rs124, 54;
	or.pred  	%p145, %p143, %p144;
	@%p145 bra 	$L__BB1_176;
$L__BB1_175:
	mov.b32 	%r664, 1;
$L__BB1_176:
	add.s16 	%rs54, %rs171, -48;
	and.b16  	%rs125, %rs54, 255;
	setp.gt.u16 	%p146, %rs125, 9;
	mov.b32 	%r665, 1;
	@%p146 bra 	$L__BB1_178;
	cvt.u64.u16 	%rd321, %rs54;
	and.b64  	%rd322, %rd321, 255;
	mad.lo.s64 	%rd451, %rd451, 10, %rd322;
	mov.u32 	%r665, %r660;
$L__BB1_178:
	add.s64 	%rd134, %rd448, 1;
	ld.const.u8 	%rs171, [%rd448+1];
	setp.eq.s16 	%p147, %rs171, 0;
	mov.u32 	%r660, %r665;
	mov.u64 	%rd448, %rd134;
	@%p147 bra 	$L__BB1_198;
	bra.uni 	$L__BB1_173;
$L__BB1_179:
	ld.const.u8 	%rs126, [type+1];
	or.b16  	%rs127, %rs126, 32;
	setp.eq.s16 	%p148, %rs127, 120;
	@%p148 bra 	$L__BB1_187;
	mov.u64 	%rd332, type;
	add.s64 	%rd444, %rd332, 1;
$L__BB1_181:
	mov.u64 	%rd445, %rd444;
	ld.const.u8 	%rs170, [%rd445];
	add.s64 	%rd444, %rd445, 1;
	setp.eq.s16 	%p156, %rs170, 48;
	@%p156 bra 	$L__BB1_181;
	setp.eq.s16 	%p157, %rs170, 0;
	@%p157 bra 	$L__BB1_196;
	mov.b64 	%rd451, 0;
	mov.b32 	%r657, 0;
	mov.u32 	%r664, %r657;
$L__BB1_184:
	setp.gt.u64 	%p158, %rd451, 2305843009213693951;
	selp.b32 	%r664, 1, %r664, %p158;
	and.b16  	%rs133, %rs170, 248;
	setp.ne.s16 	%p159, %rs133, 48;
	mov.b32 	%r665, 1;
	@%p159 bra 	$L__BB1_186;
	shl.b64 	%rd335, %rd451, 3;
	cvt.u64.u16 	%rd336, %rs170;
	and.b64  	%rd337, %rd336, 7;
	or.b64  	%rd451, %rd335, %rd337;
	mov.u32 	%r665, %r657;
$L__BB1_186:
	add.s64 	%rd129, %rd445, 1;
	ld.const.u8 	%rs170, [%rd445+1];
	setp.eq.s16 	%p160, %rs170, 0;
	mov.u32 	%r657, %r665;
	mov.u64 	%rd445, %rd129;
	@%p160 bra 	$L__BB1_198;
	bra.uni 	$L__BB1_184;
$L__BB1_187:
	mov.u64 	%rd324, type;
	add.s64 	%rd440, %rd324, 2;
$L__BB1_188:
	mov.u64 	%rd441, %rd440;
	ld.const.u8 	%rs169, [%rd441];
	add.s64 	%rd440, %rd441, 1;
	setp.eq.s16 	%p149, %rs169, 48;
	@%p149 bra 	$L__BB1_188;
	setp.eq.s16 	%p150, %rs169, 0;
	@%p150 bra 	$L__BB1_197;
	mov.b64 	%rd451, 0;
	mov.b32 	%r665, 0;
	mov.u32 	%r664, %r665;
$L__BB1_191:
	mov.u64 	%rd117, %rd441;
	mov.u32 	%r155, %r665;
	setp.gt.u64 	%p151, %rd451, 1152921504606846975;
	selp.b32 	%r664, 1, %r664, %p151;
	cvt.u32.u16 	%r506, %rs169;
	add.s16 	%rs129, %rs169, -65;
	and.b16  	%rs130, %rs129, 255;
	setp.lt.u16 	%p152, %rs130, 6;
	add.s16 	%rs131, %rs169, 32;
	cvt.u32.u16 	%r507, %rs131;
	and.b32  	%r508, %r507, 255;
	cvt.s32.s8 	%r509, %r506;
	selp.b32 	%r158, %r508, %r509, %p152;
	add.s32 	%r510, %r158, -97;
	setp.gt.u32 	%p153, %r510, 5;
	@%p153 bra 	$L__BB1_193;
	add.s32 	%r512, %r158, -87;
	shl.b64 	%rd329, %rd451, 4;
	cvt.u64.u32 	%rd330, %r512;
	add.s64 	%rd451, %rd329, %rd330;
	mov.u32 	%r665, %r155;
	bra.uni 	$L__BB1_195;
$L__BB1_193:
	add.s32 	%r159, %r158, -48;
	setp.gt.u32 	%p154, %r159, 9;
	mov.b32 	%r665, 1;
	@%p154 bra 	$L__BB1_195;
	shl.b64 	%rd327, %rd451, 4;
	cvt.u64.u32 	%rd328, %r159;
	add.s64 	%rd451, %rd327, %rd328;
	mov.u32 	%r665, %r155;
$L__BB1_195:
	add.s64 	%rd441, %rd117, 1;
	ld.const.u8 	%rs169, [%rd117+1];
	setp.eq.s16 	%p155, %rs169, 0;
	@%p155 bra 	$L__BB1_198;
	bra.uni 	$L__BB1_191;
$L__BB1_196:
	mov.b32 	%r664, 0;
	mov.b64 	%rd451, 0;
	mov.u32 	%r665, %r664;
	bra.uni 	$L__BB1_198;
$L__BB1_197:
	mov.b32 	%r664, 0;
	mov.b64 	%rd451, 0;
	mov.u32 	%r665, %r664;
$L__BB1_198:
	setp.eq.s16 	%p161, %rs177, 48;
	setp.eq.s32 	%p162, %r664, 0;
	setp.eq.s32 	%p163, %r665, 0;
	cvt.u32.u64 	%r516, %rd451;
	and.b32  	%r517, %r516, 4194303;
	or.b32  	%r518, %r517, 2143289344;
	selp.b32 	%r519, %r518, 2147483647, %p162;
	selp.b32 	%r520, %r519, 2143289344, %p163;
	st.global.u32 	[%rd6], %r520;
	@%p161 bra 	$L__BB1_207;
	setp.eq.s16 	%p164, %rs177, 0;
	mov.b32 	%r676, 0;
	mov.b64 	%rd463, 0;
	mov.u32 	%r677, %r676;
	@%p164 bra 	$L__BB1_226;
	mov.b64 	%rd463, 0;
	mov.u64 	%rd460, type;
	mov.b32 	%r672, 0;
	mov.u16 	%rs174, %rs177;
	mov.u32 	%r676, %r672;
$L__BB1_201:
	setp.gt.u64 	%p165, %rd463, 1844674407370955161;
	@%p165 bra 	$L__BB1_203;
	setp.ne.s64 	%p166, %rd463, 1844674407370955161;
	cvt.s16.s8 	%rs134, %rs174;
	setp.lt.s16 	%p167, %rs134, 54;
	or.pred  	%p168, %p166, %p167;
	@%p168 bra 	$L__BB1_204;
$L__BB1_203:
	mov.b32 	%r676, 1;
$L__BB1_204:
	add.s16 	%rs63, %rs174, -48;
	and.b16  	%rs135, %rs63, 255;
	setp.gt.u16 	%p169, %rs135, 9;
	mov.b32 	%r677, 1;
	@%p169 bra 	$L__BB1_206;
	cvt.u64.u16 	%rd341, %rs63;
	and.b64  	%rd342, %rd341, 255;
	mad.lo.s64 	%rd463, %rd463, 10, %rd342;
	mov.u32 	%r677, %r672;
$L__BB1_206:
	add.s64 	%rd155, %rd460, 1;
	ld.const.u8 	%rs174, [%rd460+1];
	setp.eq.s16 	%p170, %rs174, 0;
	mov.u32 	%r672, %r677;
	mov.u64 	%rd460, %rd155;
	@%p170 bra 	$L__BB1_226;
	bra.uni 	$L__BB1_201;
$L__BB1_207:
	ld.const.u8 	%rs136, [type+1];
	or.b16  	%rs137, %rs136, 32;
	setp.eq.s16 	%p171, %rs137, 120;
	@%p171 bra 	$L__BB1_215;
	mov.u64 	%rd352, type;
	add.s64 	%rd456, %rd352, 1;
$L__BB1_209:
	mov.u64 	%rd457, %rd456;
	ld.const.u8 	%rs173, [%rd457];
	add.s64 	%rd456, %rd457, 1;
	setp.eq.s16 	%p179, %rs173, 48;
	@%p179 bra 	$L__BB1_209;
	setp.eq.s16 	%p180, %rs173, 0;
	@%p180 bra 	$L__BB1_224;
	mov.b64 	%rd463, 0;
	mov.b32 	%r669, 0;
	mov.u32 	%r676, %r669;
$L__BB1_212:
	setp.gt.u64 	%p181, %rd463, 2305843009213693951;
	selp.b32 	%r676, 1, %r676, %p181;
	and.b16  	%rs143, %rs173, 248;
	setp.ne.s16 	%p182, %rs143, 48;
	mov.b32 	%r677, 1;
	@%p182 bra 	$L__BB1_214;
	shl.b64 	%rd355, %rd463, 3;
	cvt.u64.u16 	%rd356, %rs173;
	and.b64  	%rd357, %rd356, 7;
	or.b64  	%rd463, %rd355, %rd357;
	mov.u32 	%r677, %r669;
$L__BB1_214:
	add.s64 	%rd150, %rd457, 1;
	ld.const.u8 	%rs173, [%rd457+1];
	setp.eq.s16 	%p183, %rs173, 0;
	mov.u32 	%r669, %r677;
	mov.u64 	%rd457, %rd150;
	@%p183 bra 	$L__BB1_226;
	bra.uni 	$L__BB1_212;
$L__BB1_215:
	mov.u64 	%rd344, type;
	add.s64 	%rd452, %rd344, 2;
$L__BB1_216:
	mov.u64 	%rd453, %rd452;
	ld.const.u8 	%rs172, [%rd453];
	add.s64 	%rd452, %rd453, 1;
	setp.eq.s16 	%p172, %rs172, 48;
	@%p172 bra 	$L__BB1_216;
	setp.eq.s16 	%p173, %rs172, 0;
	@%p173 bra 	$L__BB1_225;
	mov.b64 	%rd463, 0;
	mov.b32 	%r677, 0;
	mov.u32 	%r676, %r677;
$L__BB1_219:
	mov.u64 	%rd138, %rd453;
	mov.u32 	%r171, %r677;
	setp.gt.u64 	%p174, %rd463, 1152921504606846975;
	selp.b32 	%r676, 1, %r676, %p174;
	cvt.u32.u16 	%r527, %rs172;
	add.s16 	%rs139, %rs172, -65;
	and.b16  	%rs140, %rs139, 255;
	setp.lt.u16 	%p175, %rs140, 6;
	add.s16 	%rs141, %rs172, 32;
	cvt.u32.u16 	%r528, %rs141;
	and.b32  	%r529, %r528, 255;
	cvt.s32.s8 	%r530, %r527;
	selp.b32 	%r174, %r529, %r530, %p175;
	add.s32 	%r531, %r174, -97;
	setp.gt.u32 	%p176, %r531, 5;
	@%p176 bra 	$L__BB1_221;
	add.s32 	%r533, %r174, -87;
	shl.b64 	%rd349, %rd463, 4;
	cvt.u64.u32 	%rd350, %r533;
	add.s64 	%rd463, %rd349, %rd350;
	mov.u32 	%r677, %r171;
	bra.uni 	$L__BB1_223;
$L__BB1_221:
	add.s32 	%r175, %r174, -48;
	setp.gt.u32 	%p177, %r175, 9;
	mov.b32 	%r677, 1;
	@%p177 bra 	$L__BB1_223;
	shl.b64 	%rd347, %rd463, 4;
	cvt.u64.u32 	%rd348, %r175;
	add.s64 	%rd463, %rd347, %rd348;
	mov.u32 	%r677, %r171;
$L__BB1_223:
	add.s64 	%rd453, %rd138, 1;
	ld.const.u8 	%rs172, [%rd138+1];
	setp.eq.s16 	%p178, %rs172, 0;
	@%p178 bra 	$L__BB1_226;
	bra.uni 	$L__BB1_219;
$L__BB1_224:
	mov.b32 	%r676, 0;
	mov.b64 	%rd463, 0;
	mov.u32 	%r677, %r676;
	bra.uni 	$L__BB1_226;
$L__BB1_225:
	mov.b32 	%r676, 0;
	mov.b64 	%rd463, 0;
	mov.u32 	%r677, %r676;
$L__BB1_226:
	setp.eq.s16 	%p184, %rs177, 48;
	setp.eq.s32 	%p185, %r676, 0;
	setp.eq.s32 	%p186, %r677, 0;
	cvt.u32.u64 	%r537, %rd463;
	and.b32  	%r538, %r537, 4194303;
	or.b32  	%r539, %r538, 2143289344;
	selp.b32 	%r540, %r539, 2147483647, %p185;
	selp.b32 	%r541, %r540, 2143289344, %p186;
	st.global.u32 	[%rd3], %r541;
	@%p184 bra 	$L__BB1_235;
	setp.eq.s16 	%p187, %rs177, 0;
	mov.b32 	%r688, 0;
	mov.b64 	%rd475, 0;
	mov.u32 	%r689, %r688;
	@%p187 bra 	$L__BB1_254;
	mov.b64 	%rd475, 0;
	mov.u64 	%rd472, type;
	mov.b32 	%r684, 0;
	mov.u32 	%r688, %r684;
$L__BB1_229:
	setp.gt.u64 	%p188, %rd475, 1844674407370955161;
	@%p188 bra 	$L__BB1_231;
	setp.ne.s64 	%p189, %rd475, 1844674407370955161;
	cvt.s16.s8 	%rs144, %rs177;
	setp.lt.s16 	%p190, %rs144, 54;
	or.pred  	%p191, %p189, %p190;
	@%p191 bra 	$L__BB1_232;
$L__BB1_231:
	mov.b32 	%r688, 1;
$L__BB1_232:
	add.s16 	%rs72, %rs177, -48;
	and.b16  	%rs145, %rs72, 255;
	setp.gt.u16 	%p192, %rs145, 9;
	mov.b32 	%r689, 1;
	@%p192 bra 	$L__BB1_234;
	cvt.u64.u16 	%rd361, %rs72;
	and.b64  	%rd362, %rd361, 255;
	mad.lo.s64 	%rd475, %rd475, 10, %rd362;
	mov.u32 	%r689, %r684;
$L__BB1_234:
	add.s64 	%rd176, %rd472, 1;
	ld.const.u8 	%rs177, [%rd472+1];
	setp.eq.s16 	%p193, %rs177, 0;
	mov.u32 	%r684, %r689;
	mov.u64 	%rd472, %rd176;
	@%p193 bra 	$L__BB1_254;
	bra.uni 	$L__BB1_229;
$L__BB1_235:
	ld.const.u8 	%rs146, [type+1];
	or.b16  	%rs147, %rs146, 32;
	setp.eq.s16 	%p194, %rs147, 120;
	@%p194 bra 	$L__BB1_243;
	mov.u64 	%rd372, type;
	add.s64 	%rd468, %rd372, 1;
$L__BB1_237:
	mov.u64 	%rd469, %rd468;
	ld.const.u8 	%rs176, [%rd469];
	add.s64 	%rd468, %rd469, 1;
	setp.eq.s16 	%p202, %rs176, 48;
	@%p202 bra 	$L__BB1_237;
	setp.eq.s16 	%p203, %rs176, 0;
	@%p203 bra 	$L__BB1_252;
	mov.b64 	%rd475, 0;
	mov.b32 	%r681, 0;
	mov.u32 	%r688, %r681;
$L__BB1_240:
	setp.gt.u64 	%p204, %rd475, 2305843009213693951;
	selp.b32 	%r688, 1, %r688, %p204;
	and.b16  	%rs153, %rs176, 248;
	setp.ne.s16 	%p205, %rs153, 48;
	mov.b32 	%r689, 1;
	@%p205 bra 	$L__BB1_242;
	shl.b64 	%rd375, %rd475, 3;
	cvt.u64.u16 	%rd376, %rs176;
	and.b64  	%rd377, %rd376, 7;
	or.b64  	%rd475, %rd375, %rd377;
	mov.u32 	%r689, %r681;
$L__BB1_242:
	add.s64 	%rd171, %rd469, 1;
	ld.const.u8 	%rs176, [%rd469+1];
	setp.eq.s16 	%p206, %rs176, 0;
	mov.u32 	%r681, %r689;
	mov.u64 	%rd469, %rd171;
	@%p206 bra 	$L__BB1_254;
	bra.uni 	$L__BB1_240;
$L__BB1_243:
	mov.u64 	%rd364, type;
	add.s64 	%rd464, %rd364, 2;
$L__BB1_244:
	mov.u64 	%rd465, %rd464;
	ld.const.u8 	%rs175, [%rd465];
	add.s64 	%rd464, %rd465, 1;
	setp.eq.s16 	%p195, %rs175, 48;
	@%p195 bra 	$L__BB1_244;
	setp.eq.s16 	%p196, %rs175, 0;
	@%p196 bra 	$L__BB1_253;
	mov.b64 	%rd475, 0;
	mov.b32 	%r689, 0;
	mov.u32 	%r688, %r689;
$L__BB1_247:
	mov.u64 	%rd159, %rd465;
	mov.u32 	%r187, %r689;
	setp.gt.u64 	%p197, %rd475, 1152921504606846975;
	selp.b32 	%r688, 1, %r688, %p197;
	cvt.u32.u16 	%r548, %rs175;
	add.s16 	%rs149, %rs175, -65;
	and.b16  	%rs150, %rs149, 255;
	setp.lt.u16 	%p198, %rs150, 6;
	add.s16 	%rs151, %rs175, 32;
	cvt.u32.u16 	%r549, %rs151;
	and.b32  	%r550, %r549, 255;
	cvt.s32.s8 	%r551, %r548;
	selp.b32 	%r190, %r550, %r551, %p198;
	add.s32 	%r552, %r190, -97;
	setp.gt.u32 	%p199, %r552, 5;
	@%p199 bra 	$L__BB1_249;
	add.s32 	%r554, %r190, -87;
	shl.b64 	%rd369, %rd475, 4;
	cvt.u64.u32 	%rd370, %r554;
	add.s64 	%rd475, %rd369, %rd370;
	mov.u32 	%r689, %r187;
	bra.uni 	$L__BB1_251;
$L__BB1_249:
	add.s32 	%r191, %r190, -48;
	setp.gt.u32 	%p200, %r191, 9;
	mov.b32 	%r689, 1;
	@%p200 bra 	$L__BB1_251;
	shl.b64 	%rd367, %rd475, 4;
	cvt.u64.u32 	%rd368, %r191;
	add.s64 	%rd475, %rd367, %rd368;
	mov.u32 	%r689, %r187;
$L__BB1_251:
	add.s64 	%rd465, %rd159, 1;
	ld.const.u8 	%rs175, [%rd159+1];
	setp.eq.s16 	%p201, %rs175, 0;
	@%p201 bra 	$L__BB1_254;
	bra.uni 	$L__BB1_247;
$L__BB1_252:
	mov.b32 	%r688, 0;
	mov.b64 	%rd475, 0;
	mov.u32 	%r689, %r688;
	bra.uni 	$L__BB1_254;
$L__BB1_253:
	mov.b32 	%r688, 0;
	mov.b64 	%rd475, 0;
	mov.u32 	%r689, %r688;
$L__BB1_254:
	setp.eq.s32 	%p207, %r688, 0;
	setp.eq.s32 	%p208, %r689, 0;
	cvt.u32.u64 	%r558, %rd475;
	and.b32  	%r559, %r558, 4194303;
	or.b32  	%r560, %r559, 2143289344;
	selp.b32 	%r561, %r560, 2147483647, %p207;
	selp.b32 	%r562, %r561, 2143289344, %p208;
	st.global.u32 	[%rd9], %r562;
$L__BB1_255:
	ret;

}
	// .globl	telescope_transform
.visible .entry telescope_transform(
	.param .u64 .ptr .align 1 telescope_transform_param_0,
	.param .u64 .ptr .align 1 telescope_transform_param_1,
	.param .align 4 .b8 telescope_transform_param_2[12],
	.param .u64 .ptr .align 1 telescope_transform_param_3,
	.param .u32 telescope_transform_param_4
)
{
	.reg .pred 	%p<2>;
	.reg .b32 	%r<6>;
	.reg .b32 	%f<49>;
	.reg .b64 	%rd<11>;

	ld.param.f32 	%f3, [telescope_transform_param_2+8];
	ld.param.f32 	%f2, [telescope_transform_param_2+4];
	ld.param.f32 	%f1, [telescope_transform_param_2];
	ld.param.u64 	%rd2, [telescope_transform_param_1];
	ld.param.u64 	%rd3, [telescope_transform_param_3];
	ld.param.u32 	%r2, [telescope_transform_param_4];
	mov.u32 	%r3, %ctaid.x;
	mov.u32 	%r4, %ntid.x;
	mov.u32 	%r5, %tid.x;
	mad.lo.s32 	%r1, %r3, %r4, %r5;
	setp.ge.s32 	%p1, %r1, %r2;
	@%p1 bra 	$L__BB2_2;
	ld.param.u64 	%rd10, [telescope_transform_param_0];
	cvta.to.global.u64 	%rd4, %rd10;
	cvta.to.global.u64 	%rd5, %rd3;
	cvta.to.global.u64 	%rd6, %rd2;
	mul.wide.s32 	%rd7, %r1, 12;
	add.s64 	%rd8, %rd4, %rd7;
	ld.global.f32 	%f4, [%rd8];
	sub.f32 	%f5, %f4, %f1;
	st.global.f32 	[%rd8], %f5;
	ld.global.f32 	%f6, [%rd8+4];
	sub.f32 	%f7, %f6, %f2;
	st.global.f32 	[%rd8+4], %f7;
	ld.global.f32 	%f8, [%rd8+8];
	sub.f32 	%f9, %f8, %f3;
	st.global.f32 	[%rd8+8], %f9;
	ld.global.f32 	%f10, [%rd5];
	ld.global.f32 	%f11, [%rd5+4];
	mul.f32 	%f12, %f7, %f11;
	fma.rn.f32 	%f13, %f5, %f10, %f12;
	ld.global.f32 	%f14, [%rd5+8];
	fma.rn.f32 	%f15, %f9, %f14, %f13;
	st.global.f32 	[%rd8], %f15;
	ld.global.f32 	%f16, [%rd5+12];
	ld.global.f32 	%f17, [%rd5+16];
	mul.f32 	%f18, %f7, %f17;
	fma.rn.f32 	%f19, %f5, %f16, %f18;
	ld.global.f32 	%f20, [%rd5+20];
	fma.rn.f32 	%f21, %f9, %f20, %f19;
	st.global.f32 	[%rd8+4], %f21;
	ld.global.f32 	%f22, [%rd5+24];
	ld.global.f32 	%f23, [%rd5+28];
	mul.f32 	%f24, %f7, %f23;
	fma.rn.f32 	%f25, %f5, %f22, %f24;
	ld.global.f32 	%f26, [%rd5+32];
	fma.rn.f32 	%f27, %f9, %f26, %f25;
	st.global.f32 	[%rd8+8], %f27;
	add.s64 	%rd9, %rd6, %rd7;
	ld.global.f32 	%f28, [%rd9];
	ld.global.f32 	%f29, [%rd9+4];
	ld.global.f32 	%f30, [%rd9+8];
	ld.global.f32 	%f31, [%rd5];
	ld.global.f32 	%f32, [%rd5+4];
	mul.f32 	%f33, %f29, %f32;
	fma.rn.f32 	%f34, %f28, %f31, %f33;
	ld.global.f32 	%f35, [%rd5+8];
	fma.rn.f32 	%f36, %f30, %f35, %f34;
	st.global.f32 	[%rd9], %f36;
	ld.global.f32 	%f37, [%rd5+12];
	ld.global.f32 	%f38, [%rd5+16];
	mul.f32 	%f39, %f29, %f38;
	fma.rn.f32 	%f40, %f28, %f37, %f39;
	ld.global.f32 	%f41, [%rd5+20];
	fma.rn.f32 	%f42, %f30, %f41, %f40;
	st.global.f32 	[%rd9+4], %f42;
	ld.global.f32 	%f43, [%rd5+24];
	ld.global.f32 	%f44, [%rd5+28];
	mul.f32 	%f45, %f29, %f44;
	fma.rn.f32 	%f46, %f28, %f43, %f45;
	ld.global.f32 	%f47, [%rd5+32];
	fma.rn.f32 	%f48, %f30, %f47, %f46;
	st.global.f32 	[%rd9+8], %f48;
$L__BB2_2:
	ret;

}
	// .globl	trace_onto_sipm_modules
.visible .entry trace_onto_sipm_modules(
	.param .u64 .ptr .align 1 trace_onto_sipm_modules_param_0,
	.param .u64 .ptr .align 1 trace_onto_sipm_modules_param_1,
	.param .u64 .ptr .align 1 trace_onto_sipm_modules_param_2,
	.param .u64 .ptr .align 1 trace_onto_sipm_modules_param_3,
	.param .u64 .ptr .align 1 trace_onto_sipm_modules_param_4,
	.param .u64 .ptr .align 1 trace_onto_sipm_modules_param_5,
	.param .u32 trace_onto_sipm_modules_param_6,
	.param .u64 .ptr .align 1 trace_onto_sipm_modules_param_7,
	.param .u64 .ptr .align 1 trace_onto_sipm_modules_param_8,
	.param .f32 trace_onto_sipm_modules_param_9,
	.param .f32 trace_onto_sipm_modules_param_10,
	.param .f32 trace_onto_sipm_modules_param_11,
	.param .u32 trace_onto_sipm_modules_param_12,
	.param .u32 trace_onto_sipm_modules_param_13,
	.param .u64 .ptr .align 1 trace_onto_sipm_modules_param_14,
	.param .u64 .ptr .align 1 trace_onto_sipm_modules_param_15,
	.param .u32 trace_onto_sipm_modules_param_16,
	.param .f32 trace_onto_sipm_modules_param_17,
	.param .u64 trace_onto_sipm_modules_param_18,
	.param .f32 trace_onto_sipm_modules_param_19,
	.param .f32 trace_onto_sipm_modules_param_20,
	.param .u64 trace_onto_sipm_modules_param_21
)
{
	.reg .pred 	%p<764>;
	.reg .b16 	%rs<709>;
	.reg .b32 	%r<1850>;
	.reg .b32 	%f<223>;
	.reg .b64 	%rd<1758>;

	ld.param.u64 	%rd688, [trace_onto_sipm_modules_param_0];
	ld.param.u64 	%rd689, [trace_onto_sipm_modules_param_1];
	ld.param.u64 	%rd696, [trace_onto_sipm_modules_param_2];
	ld.param.u64 	%rd690, [trace_onto_sipm_modules_param_3];
	ld.param.u64 	%rd697, [trace_onto_sipm_modules_param_5];
	ld.param.u32 	%r589, [trace_onto_sipm_modules_param_6];
	ld.param.u64 	%rd698, [trace_onto_sipm_modules_param_7];
	ld.param.u64 	%rd699, [trace_onto_sipm_modules_param_8];
	ld.param.f32 	%f32, [trace_onto_sipm_modules_param_9];
	ld.param.f32 	%f33, [trace_onto_sipm_modules_param_10];
	ld.param.f32 	%f34, [trace_onto_sipm_modules_param_11];
	ld.param.u32 	%r586, [trace_onto_sipm_modules_param_12];
	ld.param.u32 	%r587, [trace_onto_sipm_modules_param_13];
	ld.param.u64 	%rd693, [trace_onto_sipm_modules_param_15];
	ld.param.u32 	%r588, [trace_onto_sipm_modules_param_16];
	ld.param.f32 	%f35, [trace_onto_sipm_modules_param_17];
	ld.param.u64 	%rd694, [trace_onto_sipm_modules_param_18];
	ld.param.f32 	%f36, [trace_onto_sipm_modules_param_19];
	ld.param.f32 	%f37, [trace_onto_sipm_modules_param_20];
	ld.param.u64 	%rd695, [trace_onto_sipm_modules_param_21];
	cvta.to.global.u64 	%rd1, %rd699;
	cvta.to.global.u64 	%rd2, %rd696;
	cvta.to.global.u64 	%rd3, %rd698;
	cvta.to.global.u64 	%rd4, %rd697;
	mov.u32 	%r590, %ctaid.x;
	mov.u32 	%r591, %ntid.x;
	mov.u32 	%r592, %tid.x;
	mad.lo.s32 	%r1, %r590, %r591, %r592;
	setp.ge.s32 	%p1, %r1, %r589;
	@%p1 bra 	$L__BB3_928;
	cvta.to.global.u64 	%rd700, %rd690;
	mul.wide.s32 	%rd701, %r1, 4;
	add.s64 	%rd5, %rd700, %rd701;
	ld.global.f32 	%f38, [%rd5];
	abs.f32 	%f39, %f38;
	setp.nan.f32 	%p2, %f39, %f39;
	@%p2 bra 	$L__BB3_929;
	setp.lt.s32 	%p3, %r587, 1;
	cvta.to.global.u64 	%rd704, %rd688;
	mul.wide.s32 	%rd705, %r1, 12;
	add.s64 	%rd6, %rd704, %rd705;
	cvta.to.global.u64 	%rd706, %rd689;
	add.s64 	%rd7, %rd706, %rd705;
	mov.b32 	%r9, -1;
	@%p3 bra 	$L__BB3_5;
	ld.global.f32 	%f220, [%rd6];
	ld.global.f32 	%f219, [%rd6+4];
	ld.global.f32 	%f218, [%rd6+8];
	neg.s32 	%r1437, %r587;
	add.s64 	%rd1373, %rd3, 8;
	add.s64 	%rd1372, %rd1, 16;
	mov.b32 	%r9, -1;
	mov.f32 	%f221, 0f4E6E6B28;
	mov.b32 	%r1438, 0;
$L__BB3_4:
	ld.global.f32 	%f41, [%rd1373];
	ld.global.f32 	%f42, [%rd1373+-4];
	ld.global.f32 	%f43, [%rd1373+-8];
	ld.global.f32 	%f44, [%rd1372+-16];
	ld.global.f32 	%f45, [%rd1372+-12];
	ld.global.f32 	%f46, [%rd1372+-8];
	ld.global.f32 	%f47, [%rd1372+-4];
	ld.global.f32 	%f48, [%rd1372];
	ld.global.f32 	%f49, [%rd1372+4];
	ld.global.f32 	%f50, [%rd1372+8];
	ld.global.f32 	%f51, [%rd1372+12];
	ld.global.f32 	%f52, [%rd1372+16];
	sub.f32 	%f53, %f220, %f43;
	st.global.f32 	[%rd6], %f53;
	sub.f32 	%f54, %f219, %f42;
	st.global.f32 	[%rd6+4], %f54;
	sub.f32 	%f55, %f218, %f41;
	st.global.f32 	[%rd6+8], %f55;
	ld.global.f32 	%f56, [%rd7];
	ld.global.f32 	%f57, [%rd7+4];
	ld.global.f32 	%f58, [%rd7+8];
	mul.f32 	%f59, %f57, %f45;
	fma.rn.f32 	%f60, %f56, %f44, %f59;
	fma.rn.f32 	%f61, %f58, %f46, %f60;
	st.global.f32 	[%rd7], %f61;
	mul.f32 	%f62, %f57, %f48;
	fma.rn.f32 	%f63, %f56, %f47, %f62;
	fma.rn.f32 	%f64, %f58, %f49, %f63;
	st.global.f32 	[%rd7+4], %f64;
	mul.f32 	%f65, %f57, %f51;
	fma.rn.f32 	%f66, %f56, %f50, %f65;
	fma.rn.f32 	%f67, %f58, %f52, %f66;
	st.global.f32 	[%rd7+8], %f67;
	ld.global.f32 	%f68, [%rd6];
	ld.global.f32 	%f69, [%rd6+4];
	ld.global.f32 	%f70, [%rd6+8];
	mul.f32 	%f71, %f69, %f45;
	fma.rn.f32 	%f72, %f68, %f44, %f71;
	fma.rn.f32 	%f73, %f70, %f46, %f72;
	st.global.f32 	[%rd6], %f73;
	mul.f32 	%f74, %f69, %f48;
	fma.rn.f32 	%f75, %f68, %f47, %f74;
	fma.rn.f32 	%f76, %f70, %f49, %f75;
	st.global.f32 	[%rd6+4], %f76;
	mul.f32 	%f77, %f69, %f51;
	fma.rn.f32 	%f78, %f68, %f50, %f77;
	fma.rn.f32 	%f79, %f70, %f52, %f78;
	st.global.f32 	[%rd6+8], %f79;
	neg.f32 	%f80, %f79;
	ld.global.f32 	%f81, [%rd7+8];
	div.rn.f32 	%f82, %f80, %f81;
	ld.global.f32 	%f83, [%rd7];
	mul.f32 	%f84, %f83, %f82;
	abs.f32 	%f85, %f84;
	ld.global.f32 	%f86, [%rd7+4];
	mul.f32 	%f87, %f82, %f86;
	abs.f32 	%f88, %f87;
	abs.f32 	%f89, %f82;
	setp.gt.f32 	%p4, %f221, %f89;
	setp.lt.f32 	%p5, %f85, %f32;
	setp.lt.f32 	%p6, %f88, %f32;
	and.pred  	%p7, %p5, %p6;
	and.pred  	%p8, %p7, %p4;
	selp.b32 	%r9, %r1438, %r9, %p8;
	selp.f32 	%f221, %f89, %f221, %p8;
	mul.f32 	%f90, %f86, %f47;
	fma.rn.f32 	%f91, %f83, %f44, %f90;
	fma.rn.f32 	%f92, %f81, %f50, %f91;
	st.global.f32 	[%rd7], %f92;
	mul.f32 	%f93, %f86, %f48;
	fma.rn.f32 	%f94, %f83, %f45, %f93;
	fma.rn.f32 	%f95, %f81, %f51, %f94;
	st.global.f32 	[%rd7+4], %f95;
	mul.f32 	%f96, %f86, %f49;
	fma.rn.f32 	%f97, %f83, %f46, %f96;
	fma.rn.f32 	%f98, %f81, %f52, %f97;
	st.global.f32 	[%rd7+8], %f98;
	ld.global.f32 	%f99, [%rd6];
	ld.global.f32 	%f100, [%rd6+4];
	ld.global.f32 	%f101, [%rd6+8];
	mul.f32 	%f102, %f100, %f47;
	fma.rn.f32 	%f103, %f99, %f44, %f102;
	fma.rn.f32 	%f104, %f101, %f50, %f103;
	mul.f32 	%f105, %f100, %f48;
	fma.rn.f32 	%f106, %f99, %f45, %f105;
	fma.rn.f32 	%f107, %f101, %f51, %f106;
	mul.f32 	%f108, %f100, %f49;
	fma.rn.f32 	%f109, %f99, %f46, %f108;
	fma.rn.f32 	%f110, %f101, %f52, %f109;
	add.f32 	%f220, %f43, %f104;
	st.global.f32 	[%rd6], %f220;
	add.f32 	%f219, %f42, %f107;
	st.global.f32 	[%rd6+4], %f219;
	add.f32 	%f218, %f41, %f110;
	st.global.f32 	[%rd6+8], %f218;
	add.s32 	%r1438, %r1438, 1;
	add.s32 	%r1437, %r1437, 1;
	setp.ne.s32 	%p9, %r1437, 0;
	add.s64 	%rd1373, %rd1373, 12;
	add.s64 	%rd1372, %rd1372, 36;
	@%p9 bra 	$L__BB3_4;
$L__BB3_5:
	setp.ne.s32 	%p10, %r9, -1;
	@%p10 bra 	$L__BB3_231;
	ld.const.u8 	%rs636, [type];
	setp.eq.s16 	%p580, %rs636, 48;
	@%p580 bra 	$L__BB3_15;
	setp.eq.s16 	%p581, %rs636, 0;
	mov.b32 	%r1451, 0;
	mov.b64 	%rd1385, 0;
	mov.u32 	%r1452, %r1451;
	@%p581 bra 	$L__BB3_34;
	mov.b64 	%rd1385, 0;
	mov.u64 	%rd1382, type;
	mov.b32 	%r1447, 0;
	mov.u16 	%rs615, %rs636;
	mov.u32 	%r1451, %r1447;
$L__BB3_9:
	setp.gt.u64 	%p582, %rd1385, 1844674407370955161;
	@%p582 bra 	$L__BB3_11;
	setp.ne.s64 	%p583, %rd1385, 1844674407370955161;
	cvt.s16.s8 	%rs533, %rs615;
	setp.lt.s16 	%p584, %rs533, 54;
	or.pred  	%p585, %p583, %p584;
	@%p585 bra 	$L__BB3_12;
$L__BB3_11:
	mov.b32 	%r1451, 1;
$L__BB3_12:
	add.s16 	%rs9, %rs615, -48;
	and.b16  	%rs534, %rs9, 255;
	setp.gt.u16 	%p586, %rs534, 9;
	mov.b32 	%r1452, 1;
	@%p586 bra 	$L__BB3_14;
	cvt.u64.u16 	%rd1209, %rs9;
	and.b64  	%rd1210, %rd1209, 255;
	mad.lo.s64 	%rd1385, %rd1385, 10, %rd1210;
	mov.u32 	%r1452, %r1447;
$L__BB3_14:
	add.s64 	%rd33, %rd1382, 1;
	ld.const.u8 	%rs615, [%rd1382+1];
	setp.eq.s16 	%p587, %rs615, 0;
	mov.u32 	%r1447, %r1452;
	mov.u64 	%rd1382, %rd33;
	@%p587 bra 	$L__BB3_34;
	bra.uni 	$L__BB3_9;
$L__BB3_15:
	ld.const.u8 	%rs535, [type+1];
	or.b16  	%rs536, %rs535, 32;
	setp.eq.s16 	%p588, %rs536, 120;
	@%p588 bra 	$L__BB3_23;
	mov.u64 	%rd1220, type;
	add.s64 	%rd1378, %rd1220, 1;
$L__BB3_17:
	mov.u64 	%rd1379, %rd1378;
	ld.const.u8 	%rs614, [%rd1379];
	add.s64 	%rd1378, %rd1379, 1;
	setp.eq.s16 	%p596, %rs614, 48;
	@%p596 bra 	$L__BB3_17;
	setp.eq.s16 	%p597, %rs614, 0;
	@%p597 bra 	$L__BB3_32;
	mov.b64 	%rd1385, 0;
	mov.b32 	%r1444, 0;
	mov.u32 	%r1451, %r1444;
$L__BB3_20:
	setp.gt.u64 	%p598, %rd1385, 2305843009213693951;
	selp.b32 	%r1451, 1, %r1451, %p598;
	and.b16  	%rs542, %rs614, 248;
	setp.ne.s16 	%p599, %rs542, 48;
	mov.b32 	%r1452, 1;
	@%p599 bra 	$L__BB3_22;
	shl.b64 	%rd1223, %rd1385, 3;
	cvt.u64.u16 	%rd1224, %rs614;
	and.b64  	%rd1225, %rd1224, 7;
	or.b64  	%rd1385, %rd1223, %rd1225;
	mov.u32 	%r1452, %r1444;
$L__BB3_22:
	add.s64 	%rd28, %rd1379, 1;
	ld.const.u8 	%rs614, [%rd1379+1];
	setp.eq.s16 	%p600, %rs614, 0;
	mov.u32 	%r1444, %r1452;
	mov.u64 	%rd1379, %rd28;
	@%p600 bra 	$L__BB3_34;
	bra.uni 	$L__BB3_20;
$L__BB3_23:
	mov.u64 	%rd1212, type;
	add.s64 	%rd1374, %rd1212, 2;
$L__BB3_24:
	mov.u64 	%rd1375, %rd1374;
	ld.const.u8 	%rs613, [%rd1375];
	add.s64 	%rd1374, %rd1375, 1;
	setp.eq.s16 	%p589, %rs613, 48;
	@%p589 bra 	$L__BB3_24;
	setp.eq.s16 	%p590, %rs613, 0;
	@%p590 bra 	$L__BB3_33;
	mov.b64 	%rd1385, 0;
	mov.b32 	%r1452, 0;
	mov.u32 	%r1451, %r1452;
$L__BB3_27:
	mov.u64 	%rd16, %rd1375;
	mov.u32 	%r10, %r1452;
	setp.gt.u64 	%p591, %rd1385, 1152921504606846975;
	selp.b32 	%r1451, 1, %r1451, %p591;
	cvt.u32.u16 	%r1274, %rs613;
	add.s16 	%rs538, %rs613, -65;
	and.b16  	%rs539, %rs538, 255;
	setp.lt.u16 	%p592, %rs539, 6;
	add.s16 	%rs540, %rs613, 32;
	cvt.u32.u16 	%r1275, %rs540;
	and.b32  	%r1276, %r1275, 255;
	cvt.s32.s8 	%r1277, %r1274;
	selp.b32 	%r13, %r1276, %r1277, %p592;
	add.s32 	%r1278, %r13, -97;
	setp.gt.u32 	%p593, %r1278, 5;
	@%p593 bra 	$L__BB3_29;
	add.s32 	%r1280, %r13, -87;
	shl.b64 	%rd1217, %rd1385, 4;
	cvt.u64.u32 	%rd1218, %r1280;
	add.s64 	%rd1385, %rd1217, %rd1218;
	mov.u32 	%r1452, %r10;
	bra.uni 	$L__BB3_31;
$L__BB3_29:
	add.s32 	%r14, %r13, -48;
	setp.gt.u32 	%p594, %r14, 9;
	mov.b32 	%r1452, 1;
	@%p594 bra 	$L__BB3_31;
	shl.b64 	%rd1215, %rd1385, 4;
	cvt.u64.u32 	%rd1216, %r14;
	add.s64 	%rd1385, %rd1215, %rd1216;
	mov.u32 	%r1452, %r10;
$L__BB3_31:
	add.s64 	%rd1375, %rd16, 1;
	ld.const.u8 	%rs613, [%rd16+1];
	setp.eq.s16 	%p595, %rs613, 0;
	@%p595 bra 	$L__BB3_34;
	bra.uni 	$L__BB3_27;
$L__BB3_32:
	mov.b32 	%r1451, 0;
	mov.b64 	%rd1385, 0;
	mov.u32 	%r1452, %r1451;
	bra.uni 	$L__BB3_34;
$L__BB3_33:
	mov.b32 	%r1451, 0;
	mov.b64 	%rd1385, 0;
	mov.u32 	%r1452, %r1451;
$L__BB3_34:
	setp.eq.s16 	%p601, %rs636, 48;
	setp.eq.s32 	%p602, %r1451, 0;
	setp.eq.s32 	%p603, %r1452, 0;
	cvt.u32.u64 	%r1284, %rd1385;
	and.b32  	%r1285, %r1284, 4194303;
	or.b32  	%r1286, %r1285, 2143289344;
	selp.b32 	%r1287, %r1286, 2147483647, %p602;
	selp.b32 	%r1288, %r1287, 2143289344, %p603;
	st.global.u32 	[%rd6], %r1288;
	@%p601 bra 	$L__BB3_43;
	setp.eq.s16 	%p604, %rs636, 0;
	mov.b32 	%r1463, 0;
	mov.b64 	%rd1397, 0;
	mov.u32 	%r1464, %r1463;
	@%p604 bra 	$L__BB3_62;
	mov.b64 	%rd1397, 0;
	mov.u64 	%rd1394, type;
	mov.b32 	%r1459, 0;
	mov.u16 	%rs618, %rs636;
	mov.u32 	%r1463, %r1459;
$L__BB3_37:
	setp.gt.u64 	%p605, %rd1397, 1844674407370955161;
	@%p605 bra 	$L__BB3_39;
	setp.ne.s64 	%p606, %rd1397, 1844674407370955161;
	cvt.s16.s8 	%rs543, %rs618;
	setp.lt.s16 	%p607, %rs543, 54;
	or.pred  	%p608, %p606, %p607;
	@%p608 bra 	$L__BB3_40;
$L__BB3_39:
	mov.b32 	%r1463, 1;
$L__BB3_40:
	add.s16 	%rs18, %rs618, -48;
	and.b16  	%rs544, %rs18, 255;
	setp.gt.u16 	%p609, %rs544, 9;
	mov.b32 	%r1464, 1;
	@%p609 bra 	$L__BB3_42;
	cvt.u64.u16 	%rd1229, %rs18;
	and.b64  	%rd1230, %rd1229, 255;
	mad.lo.s64 	%rd1397, %rd1397, 10, %rd1230;
	mov.u32 	%r1464, %r1459;
$L__BB3_42:
	add.s64 	%rd54, %rd1394, 1;
	ld.const.u8 	%rs618, [%rd1394+1];
	setp.eq.s16 	%p610, %rs618, 0;
	mov.u32 	%r1459, %r1464;
	mov.u64 	%rd1394, %rd54;
	@%p610 bra 	$L__BB3_62;
	bra.uni 	$L__BB3_37;
$L__BB3_43:
	ld.const.u8 	%rs545, [type+1];
	or.b16  	%rs546, %rs545, 32;
	setp.eq.s16 	%p611, %rs546, 120;
	@%p611 bra 	$L__BB3_51;
	mov.u64 	%rd1240, type;
	add.s64 	%rd1390, %rd1240, 1;
$L__BB3_45:
	mov.u64 	%rd1391, %rd1390;
	ld.const.u8 	%rs617, [%rd1391];
	add.s64 	%rd1390, %rd1391, 1;
	setp.eq.s16 	%p619, %rs617, 48;
	@%p619 bra 	$L__BB3_45;
	setp.eq.s16 	%p620, %rs617, 0;
	@%p620 bra 	$L__BB3_60;
	mov.b64 	%rd1397, 0;
	mov.b32 	%r1456, 0;
	mov.u32 	%r1463, %r1456;
$L__BB3_48:
	setp.gt.u64 	%p621, %rd1397, 2305843009213693951;
	selp.b32 	%r1463, 1, %r1463, %p621;
	and.b16  	%rs552, %rs617, 248;
	setp.ne.s16 	%p622, %rs552, 48;
	mov.b32 	%r1464, 1;
	@%p622 bra 	$L__BB3_50;
	shl.b64 	%rd1243, %rd1397, 3;
	cvt.u64.u16 	%rd1244, %rs617;
	and.b64  	%rd1245, %rd1244, 7;
	or.b64  	%rd1397, %rd1243, %rd1245;
	mov.u32 	%r1464, %r1456;
$L__BB3_50:
	add.s64 	%rd49, %rd1391, 1;
	ld.const.u8 	%rs617, [%rd1391+1];
	setp.eq.s16 	%p623, %rs617, 0;
	mov.u32 	%r1456, %r1464;
	mov.u64 	%rd1391, %rd49;
	@%p623 bra 	$L__BB3_62;
	bra.uni 	$L__BB3_48;
$L__BB3_51:
	mov.u64 	%rd1232, type;
	add.s64 	%rd1386, %rd1232, 2;
$L__BB3_52:
	mov.u64 	%rd1387, %rd1386;
	ld.const.u8 	%rs616, [%rd1387];
	add.s64 	%rd1386, %rd1387, 1;
	setp.eq.s16 	%p612, %rs616, 48;
	@%p612 bra 	$L__BB3_52;
	setp.eq.s16 	%p613, %rs616, 0;
	@%p613 bra 	$L__BB3_61;
	mov.b64 	%rd1397, 0;
	mov.b32 	%r1464, 0;
	mov.u32 	%r1463, %r1464;
$L__BB3_55:
	mov.u64 	%rd37, %rd1387;
	mov.u32 	%r26, %r1464;
	setp.gt.u64 	%p614, %rd1397, 1152921504606846975;
	selp.b32 	%r1463, 1, %r1463, %p614;
	cvt.u32.u16 	%r1295, %rs616;
	add.s16 	%rs548, %rs616, -65;
	and.b16  	%rs549, %rs548, 255;
	setp.lt.u16 	%p615, %rs549, 6;
	add.s16 	%rs550, %rs616, 32;
	cvt.u32.u16 	%r1296, %rs550;
	and.b32  	%r1297, %r1296, 255;
	cvt.s32.s8 	%r1298, %r1295;
	selp.b32 	%r29, %r1297, %r1298, %p615;
	add.s32 	%r1299, %r29, -97;
	setp.gt.u32 	%p616, %r1299, 5;
	@%p616 bra 	$L__BB3_57;
	add.s32 	%r1301, %r29, -87;
	shl.b64 	%rd1237, %rd1397, 4;
	cvt.u64.u32 	%rd1238, %r1301;
	add.s64 	%rd1397, %rd1237, %rd1238;
	mov.u32 	%r1464, %r26;
	bra.uni 	$L__BB3_59;
$L__BB3_57:
	add.s32 	%r30, %r29, -48;
	setp.gt.u32 	%p617, %r30, 9;
	mov.b32 	%r1464, 1;
	@%p617 bra 	$L__BB3_59;
	shl.b64 	%rd1235, %rd1397, 4;
	cvt.u64.u32 	%rd1236, %r30;
	add.s64 	%rd1397, %rd1235, %rd1236;
	mov.u32 	%r1464, %r26;
$L__BB3_59:
	add.s64 	%rd1387, %rd37, 1;
	ld.const.u8 	%rs616, [%rd37+1];
	setp.eq.s16 	%p618, %rs616, 0;
	@%p618 bra 	$L__BB3_62;
	bra.uni 	$L__BB3_55;
$L__BB3_60:
	mov.b32 	%r1463, 0;
	mov.b64 	%rd1397, 0;
	mov.u32 	%r1464, %r1463;
	bra.uni 	$L__BB3_62;
$L__BB3_61:
	mov.b32 	%r1463, 0;
	mov.b64 	%rd1397, 0;
	mov.u32 	%r1464, %r1463;
$L__BB3_62:
	setp.eq.s16 	%p624, %rs636, 48;
	setp.eq.s32 	%p625, %r1463, 0;
	setp.eq.s32 	%p626, %r1464, 0;
	cvt.u32.u64 	%r1305, %rd1397;
	and.b32  	%r1306, %r1305, 4194303;
	or.b32  	%r1307, %r1306, 2143289344;
	selp.b32 	%r1308, %r1307, 2147483647, %p625;
	selp.b32 	%r1309, %r1308, 2143289344, %p626;
	st.global.u32 	[%rd6+4], %r1309;
	@%p624 bra 	$L__BB3_71;
	setp.eq.s16 	%p627, %rs636, 0;
	mov.b32 	%r1475, 0;
	mov.b64 	%rd1409, 0;
	mov.u32 	%r1476, %r1475;
	@%p627 bra 	$L__BB3_90;
	mov.b64 	%rd1409, 0;
	mov.u64 	%rd1406, type;
	mov.b32 	%r1471, 0;
	mov.u16 	%rs621, %rs636;
	mov.u32 	%r1475, %r1471;
$L__BB3_65:
	setp.gt.u64 	%p628, %rd1409, 1844674407370955161;
	@%p628 bra 	$L__BB3_67;
	setp.ne.s64 	%p629, %rd1409, 1844674407370955161;
	cvt.s16.s8 	%rs553, %rs621;
	setp.lt.s16 	%p630, %rs553, 54;
	or.pred  	%p631, %p629, %p630;
	@%p631 bra 	$L__BB3_68;
$L__BB3_67:
	mov.b32 	%r1475, 1;
$L__BB3_68:
	add.s16 	%rs27, %rs621, -48;
	and.b16  	%rs554, %rs27, 255;
	setp.gt.u16 	%p632, %rs554, 9;
	mov.b32 	%r1476, 1;
	@%p632 bra 	$L__BB3_70;
	cvt.u64.u16 	%rd1249, %rs27;
	and.b64  	%rd1250, %rd1249, 255;
	mad.lo.s64 	%rd1409, %rd1409, 10, %rd1250;
	mov.u32 	%r1476, %r1471;
$L__BB3_70:
	add.s64 	%rd75, %rd1406, 1;
	ld.const.u8 	%rs621, [%rd1406+1];
	setp.eq.s16 	%p633, %rs621, 0;
	mov.u32 	%r1471, %r1476;
	mov.u64 	%rd1406, %rd75;
	@%p633 bra 	$L__BB3_90;
	bra.uni 	$L__BB3_65;
$L__BB3_71:
	ld.const.u8 	%rs555, [type+1];
	or.b16  	%rs556, %rs555, 32;
	setp.eq.s16 	%p634, %rs556, 120;
	@%p634 bra 	$L__BB3_79;
	mov.u64 	%rd1260, type;
	add.s64 	%rd1402, %rd1260, 1;
$L__BB3_73:
	mov.u64 	%rd1403, %rd1402;
	ld.const.u8 	%rs620, [%rd1403];
	add.s64 	%rd1402, %rd1403, 1;
	setp.eq.s16 	%p642, %rs620, 48;
	@%p642 bra 	$L__BB3_73;
	setp.eq.s16 	%p643, %rs620, 0;
	@%p643 bra 	$L__BB3_88;
	mov.b64 	%rd1409, 0;
	mov.b32 	%r1468, 0;
	mov.u32 	%r1475, %r1468;
$L__BB3_76:
	setp.gt.u64 	%p644, %rd1409, 2305843009213693951;
	selp.b32 	%r1475, 1, %r1475, %p644;
	and.b16  	%rs562, %rs620, 248;
	setp.ne.s16 	%p645, %rs562, 48;
	mov.b32 	%r1476, 1;
	@%p645 bra 	$L__BB3_78;
	shl.b64 	%rd1263, %rd1409, 3;
	cvt.u64.u16 	%rd1264, %rs620;
	and.b64  	%rd1265, %rd1264, 7;
	or.b64  	%rd1409, %rd1263, %rd1265;
	mov.u32 	%r1476, %r1468;
$L__BB3_78:
	add.s64 	%rd70, %rd1403, 1;
	ld.const.u8 	%rs620, [%rd1403+1];
	setp.eq.s16 	%p646, %rs620, 0;
	mov.u32 	%r1468, %r1476;
	mov.u64 	%rd1403, %rd70;
	@%p646 bra 	$L__BB3_90;
	bra.uni 	$L__BB3_76;
$L__BB3_79:
	mov.u64 	%rd1252, type;
	add.s64 	%rd1398, %rd1252, 2;
$L__BB3_80:
	mov.u64 	%rd1399, %rd1398;
	ld.const.u8 	%rs619, [%rd1399];
	add.s64 	%rd1398, %rd1399, 1;
	setp.eq.s16 	%p635, %rs619, 48;
	@%p635 bra 	$L__BB3_80;
	setp.eq.s16 	%p636, %rs619, 0;
	@%p636 bra 	$L__BB3_89;
	mov.b64 	%rd1409, 0;
	mov.b32 	%r1476, 0;
	mov.u32 	%r1475, %r1476;
$L__BB3_83:
	mov.u64 	%rd58, %rd1399;
	mov.u32 	%r42, %r1476;
	setp.gt.u64 	%p637, %rd1409, 1152921504606846975;
	selp.b32 	%r1475, 1, %r1475, %p637;
	cvt.u32.u16 	%r1316, %rs619;
	add.s16 	%rs558, %rs619, -65;
	and.b16  	%rs559, %rs558, 255;
	setp.lt.u16 	%p638, %rs559, 6;
	add.s16 	%rs560, %rs619, 32;
	cvt.u32.u16 	%r1317, %rs560;
	and.b32  	%r1318, %r1317, 255;
	cvt.s32.s8 	%r1319, %r1316;
	selp.b32 	%r45, %r1318, %r1319, %p638;
	add.s32 	%r1320, %r45, -97;
	setp.gt.u32 	%p639, %r1320, 5;
	@%p639 bra 	$L__BB3_85;
	add.s32 	%r1322, %r45, -87;
	shl.b64 	%rd1257, %rd1409, 4;
	cvt.u64.u32 	%rd1258, %r1322;
	add.s64 	%rd1409, %rd1257, %rd1258;
	mov.u32 	%r1476, %r42;
	bra.uni 	$L__BB3_87;
$L__BB3_85:
	add.s32 	%r46, %r45, -48;
	setp.gt.u32 	%p640, %r46, 9;
	mov.b32 	%r1476, 1;
	@%p640 bra 	$L__BB3_87;
	shl.b64 	%rd1255, %rd1409, 4;
	cvt.u64.u32 	%rd1256, %r46;
	add.s64 	%rd1409, %rd1255, %rd1256;
	mov.u32 	%r1476, %r42;
$L__BB3_87:
	add.s64 	%rd1399, %rd58, 1;
	ld.const.u8 	%rs619, [%rd58+1];
	setp.eq.s16 	%p641, %rs619, 0;
	@%p641 bra 	$L__BB3_90;
	bra.uni 	$L__BB3_83;
$L__BB3_88:
	mov.b32 	%r1475, 0;
	mov.b64 	%rd1409, 0;
	mov.u32 	%r1476, %r1475;
	bra.uni 	$L__BB3_90;
$L__BB3_89:
	mov.b32 	%r1475, 0;
	mov.b64 	%rd1409, 0;
	mov.u32 	%r1476, %r1475;
$L__BB3_90:
	setp.eq.s16 	%p647, %rs636, 48;
	setp.eq.s32 	%p648, %r1475, 0;
	setp.eq.s32 	%p649, %r1476, 0;
	cvt.u32.u64 	%r1326, %rd1409;
	and.b32  	%r1327, %r1326, 4194303;
	or.b32  	%r1328, %r1327, 2143289344;
	selp.b32 	%r1329, %r1328, 2147483647, %p648;
	selp.b32 	%r1330, %r1329, 2143289344, %p649;
	st.global.u32 	[%rd6+8], %r1330;
	@%p647 bra 	$L__BB3_99;
	setp.eq.s16 	%p650, %rs636, 0;
	mov.b32 	%r1487, 0;
	mov.b64 	%rd1421, 0;
	mov.u32 	%r1488, %r1487;
	@%p650 bra 	$L__BB3_118;
	mov.b64 	%rd1421, 0;
	mov.u64 	%rd1418, type;
	mov.b32 	%r1483, 0;
	mov.u16 	%rs624, %rs636;
	mov.u32 	%r1487, %r1483;
$L__BB3_93:
	setp.gt.u64 	%p651, %rd1421, 1844674407370955161;
	@%p651 bra 	$L__BB3_95;
	setp.ne.s64 	%p652, %rd1421, 1844674407370955161;
	cvt.s16.s8 	%rs563, %rs624;
	setp.lt.s16 	%p653, %rs563, 54;
	or.pred  	%p654, %p652, %p653;
	@%p654 bra 	$L__BB3_96;
$L__BB3_95:
	mov.b32 	%r1487, 1;
$L__BB3_96:
	add.s16 	%rs36, %rs624, -48;
	and.b16  	%rs564, %rs36, 255;
	setp.gt.u16 	%p655, %rs564, 9;
	mov.b32 	%r1488, 1;
	@%p655 bra 	$L__BB3_98;
	cvt.u64.u16 	%rd1269, %rs36;
	and.b64  	%rd1270, %rd1269, 255;
	mad.lo.s64 	%rd1421, %rd1421, 10, %rd1270;
	mov.u32 	%r1488, %r1483;
$L__BB3_98:
	add.s64 	%rd96, %rd1418, 1;
	ld.const.u8 	%rs624, [%rd1418+1];
	setp.eq.s16 	%p656, %rs624, 0;
	mov.u32 	%r1483, %r1488;
	mov.u64 	%rd1418, %rd96;
	@%p656 bra 	$L__BB3_118;
	bra.uni 	$L__BB3_93;
$L__BB3_99:
	ld.const.u8 	%rs565, [type+1];
	or.b16  	%rs566, %rs565, 32;
	setp.eq.s16 	%p657, %rs566, 120;
	@%p657 bra 	$L__BB3_107;
	mov.u64 	%rd1280, type;
	add.s64 	%rd1414, %rd1280, 1;
$L__BB3_101:
	mov.u64 	%rd1415, %rd1414;
	ld.const.u8 	%rs623, [%rd1415];
	add.s64 	%rd1414, %rd1415, 1;
	setp.eq.s16 	%p665, %rs623, 48;
	@%p665 bra 	$L__BB3_101;
	setp.eq.s16 	%p666, %rs623, 0;
	@%p666 bra 	$L__BB3_116;
	mov.b64 	%rd1421, 0;
	mov.b32 	%r1480, 0;
	mov.u32 	%r1487, %r1480;
$L__BB3_104:
	setp.gt.u64 	%p667, %rd1421, 2305843009213693951;
	selp.b32 	%r1487, 1, %r1487, %p667;
	and.b16  	%rs572, %rs623, 248;
	setp.ne.s16 	%p668, %rs572, 48;
	mov.b32 	%r1488, 1;
	@%p668 bra 	$L__BB3_106;
	shl.b64 	%rd1283, %rd1421, 3;
	cvt.u64.u16 	%rd1284, %rs623;
	and.b64  	%rd1285, %rd1284, 7;
	or.b64  	%rd1421, %rd1283, %rd1285;
	mov.u32 	%r1488, %r1480;
$L__BB3_106:
	add.s64 	%rd91, %rd1415, 1;
	ld.const.u8 	%rs623, [%rd1415+1];
	setp.eq.s16 	%p669, %rs623, 0;
	mov.u32 	%r1480, %r1488;
	mov.u64 	%rd1415, %rd91;
	@%p669 bra 	$L__BB3_118;
	bra.uni 	$L__BB3_104;
$L__BB3_107:
	mov.u64 	%rd1272, type;
	add.s64 	%rd1410, %rd1272, 2;
$L__BB3_108:
	mov.u64 	%rd1411, %rd1410;
	ld.const.u8 	%rs622, [%rd1411];
	add.s64 	%rd1410, %rd1411, 1;
	setp.eq.s16 	%p658, %rs622, 48;
	@%p658 bra 	$L__BB3_108;
	setp.eq.s16 	%p659, %rs622, 0;
	@%p659 bra 	$L__BB3_117;
	mov.b64 	%rd1421, 0;
	mov.b32 	%r1488, 0;
	mov.u32 	%r1487, %r1488;
$L__BB3_111:
	mov.u64 	%rd79, %rd1411;
	mov.u32 	%r58, %r1488;
	setp.gt.u64 	%p660, %rd1421, 1152921504606846975;
	selp.b32 	%r1487, 1, %r1487, %p660;
	cvt.u32.u16 	%r1337, %rs622;
	add.s16 	%rs568, %rs622, -65;
	and.b16  	%rs569, %rs568, 255;
	setp.lt.u16 	%p661, %rs569, 6;
	add.s16 	%rs570, %rs622, 32;
	cvt.u32.u16 	%r1338, %rs570;
	and.b32  	%r1339, %r1338, 255;
	cvt.s32.s8 	%r1340, %r1337;
	selp.b32 	%r61, %r1339, %r1340, %p661;
	add.s32 	%r1341, %r61, -97;
	setp.gt.u32 	%p662, %r1341, 5;
	@%p662 bra 	$L__BB3_113;
	add.s32 	%r1343, %r61, -87;
	shl.b64 	%rd1277, %rd1421, 4;
	cvt.u64.u32 	%rd1278, %r1343;
	add.s64 	%rd1421, %rd1277, %rd1278;
	mov.u32 	%r1488, %r58;
	bra.uni 	$L__BB3_115;
$L__BB3_113:
	add.s32 	%r62, %r61, -48;
	setp.gt.u32 	%p663, %r62, 9;
	mov.b32 	%r1488, 1;
	@%p663 bra 	$L__BB3_115;
	shl.b64 	%rd1275, %rd1421, 4;
	cvt.u64.u32 	%rd1276, %r62;
	add.s64 	%rd1421, %rd1275, %rd1276;
	mov.u32 	%r1488, %r58;
$L__BB3_115:
	add.s64 	%rd1411, %rd79, 1;
	ld.const.u8 	%rs622, [%rd79+1];
	setp.eq.s16 	%p664, %rs622, 0;
	@%p664 bra 	$L__BB3_118;
	bra.uni 	$L__BB3_111;
$L__BB3_116:
	mov.b32 	%r1487, 0;
	mov.b64 	%rd1421, 0;
	mov.u32 	%r1488, %r1487;
	bra.uni 	$L__BB3_118;
$L__BB3_117:
	mov.b32 	%r1487, 0;
	mov.b64 	%rd1421, 0;
	mov.u32 	%r1488, %r1487;
$L__BB3_118:
	setp.eq.s16 	%p670, %rs636, 48;
	setp.eq.s32 	%p671, %r1487, 0;
	setp.eq.s32 	%p672, %r1488, 0;
	cvt.u32.u64 	%r1347, %rd1421;
	and.b32  	%r1348, %r1347, 4194303;
	or.b32  	%r1349, %r1348, 2143289344;
	selp.b32 	%r1350, %r1349, 2147483647, %p671;
	selp.b32 	%r1351, %r1350, 2143289344, %p672;
	st.global.u32 	[%rd7], %r1351;
	@%p670 bra 	$L__BB3_127;
	setp.eq.s16 	%p673, %rs636, 0;
	mov.b32 	%r1499, 0;
	mov.b64 	%rd1433, 0;
	mov.u32 	%r1500, %r1499;
	@%p673 bra 	$L__BB3_146;
	mov.b64 	%rd1433, 0;
	mov.u64 	%rd1430, type;
	mov.b32 	%r1495, 0;
	mov.u16 	%rs627, %rs636;
	mov.u32 	%r1499, %r1495;
$L__BB3_121:
	setp.gt.u64 	%p674, %rd1433, 1844674407370955161;
	@%p674 bra 	$L__BB3_123;
	setp.ne.s64 	%p675, %rd1433, 1844674407370955161;
	cvt.s16.s8 	%rs573, %rs627;
	setp.lt.s16 	%p676, %rs573, 54;
	or.pred  	%p677, %p675, %p676;
	@%p677 bra 	$L__BB3_124;
$L__BB3_123:
	mov.b32 	%r1499, 1;
$L__BB3_124:
	add.s16 	%rs45, %rs627, -48;
	and.b16  	%rs574, %rs45, 255;
	setp.gt.u16 	%p678, %rs574, 9;
	mov.b32 	%r1500, 1;
	@%p678 bra 	$L__BB3_126;
	cvt.u64.u16 	%rd1289, %rs45;
	and.b64  	%rd1290, %rd1289, 255;
	mad.lo.s64 	%rd1433, %rd1433, 10, %rd1290;
	mov.u32 	%r1500, %r1495;
$L__BB3_126:
	add.s64 	%rd117, %rd1430, 1;
	ld.const.u8 	%rs627, [%rd1430+1];
	setp.eq.s16 	%p679, %rs627, 0;
	mov.u32 	%r1495, %r1500;
	mov.u64 	%rd1430, %rd117;
	@%p679 bra 	$L__BB3_146;
	bra.uni 	$L__BB3_121;
$L__BB3_127:
	ld.const.u8 	%rs575, [type+1];
	or.b16  	%rs576, %rs575, 32;
	setp.eq.s16 	%p680, %rs576, 120;
	@%p680 bra 	$L__BB3_135;
	mov.u64 	%rd1300, type;
	add.s64 	%rd1426, %rd1300, 1;
$L__BB3_129:
	mov.u64 	%rd1427, %rd1426;
	ld.const.u8 	%rs626, [%rd1427];
	add.s64 	%rd1426, %rd1427, 1;
	setp.eq.s16 	%p688, %rs626, 48;
	@%p688 bra 	$L__BB3_129;
	setp.eq.s16 	%p689, %rs626, 0;
	@%p689 bra 	$L__BB3_144;
	mov.b64 	%rd1433, 0;
	mov.b32 	%r1492, 0;
	mov.u32 	%r1499, %r1492;
$L__BB3_132:
	setp.gt.u64 	%p690, %rd1433, 2305843009213693951;
	selp.b32 	%r1499, 1, %r1499, %p690;
	and.b16  	%rs582, %rs626, 248;
	setp.ne.s16 	%p691, %rs582, 48;
	mov.b32 	%r1500, 1;
	@%p691 bra 	$L__BB3_134;
	shl.b64 	%rd1303, %rd1433, 3;
	cvt.u64.u16 	%rd1304, %rs626;
	and.b64  	%rd1305, %rd1304, 7;
	or.b64  	%rd1433, %rd1303, %rd1305;
	mov.u32 	%r1500, %r1492;
$L__BB3_134:
	add.s64 	%rd112, %rd1427, 1;
	ld.const.u8 	%rs626, [%rd1427+1];
	setp.eq.s16 	%p692, %rs626, 0;
	mov.u32 	%r1492, %r1500;
	mov.u64 	%rd1427, %rd112;
	@%p692 bra 	$L__BB3_146;
	bra.uni 	$L__BB3_132;
$L__BB3_135:
	mov.u64 	%rd1292, type;
	add.s64 	%rd1422, %rd1292, 2;
$L__BB3_136:
	mov.u64 	%rd1423, %rd1422;
	ld.const.u8 	%rs625, [%rd1423];
	add.s64 	%rd1422, %rd1423, 1;
	setp.eq.s16 	%p681, %rs625, 48;
	@%p681 bra 	$L__BB3_136;
	setp.eq.s16 	%p682, %rs625, 0;
	@%p682 bra 	$L__BB3_145;
	mov.b64 	%rd1433, 0;
	mov.b32 	%r1500, 0;
	mov.u32 	%r1499, %r1500;
$L__BB3_139:
	mov.u64 	%rd100, %rd1423;
	mov.u32 	%r74, %r1500;
	setp.gt.u64 	%p683, %rd1433, 1152921504606846975;
	selp.b32 	%r1499, 1, %r1499, %p683;
	cvt.u32.u16 	%r1358, %rs625;
	add.s16 	%rs578, %rs625, -65;
	and.b16  	%rs579, %rs578, 255;
	setp.lt.u16 	%p684, %rs579, 6;
	add.s16 	%rs580, %rs625, 32;
	cvt.u32.u16 	%r1359, %rs580;
	and.b32  	%r1360, %r1359, 255;
	cvt.s32.s8 	%r1361, %r1358;
	selp.b32 	%r77, %r1360, %r1361, %p684;
	add.s32 	%r1362, %r77, -97;
	setp.gt.u32 	%p685, %r1362, 5;
	@%p685 bra 	$L__BB3_141;
	add.s32 	%r1364, %r77, -87;
	shl.b64 	%rd1297, %rd1433, 4;
	cvt.u64.u32 	%rd1298, %r1364;
	add.s64 	%rd1433, %rd1297, %rd1298;
	mov.u32 	%r1500, %r74;
	bra.uni 	$L__BB3_143;
$L__BB3_141:
	add.s32 	%r78, %r77, -48;
	setp.gt.u32 	%p686, %r78, 9;
	mov.b32 	%r1500, 1;
	@%p686 bra 	$L__BB3_143;
	shl.b64 	%rd1295, %rd1433, 4;
	cvt.u64.u32 	%rd1296, %r78;
	add.s64 	%rd1433, %rd1295, %rd1296;
	mov.u32 	%r1500, %r74;
$L__BB3_143:
	add.s64 	%rd1423, %rd100, 1;
	ld.const.u8 	%rs625, [%rd100+1];
	setp.eq.s16 	%p687, %rs625, 0;
	@%p687 bra 	$L__BB3_146;
	bra.uni 	$L__BB3_139;
$L__BB3_144:
	mov.b32 	%r1499, 0;
	mov.b64 	%rd1433, 0;
	mov.u32 	%r1500, %r1499;
	bra.uni 	$L__BB3_146;
$L__BB3_145:
	mov.b32 	%r1499, 0;
	mov.b64 	%rd1433, 0;
	mov.u32 	%r1500, %r1499;
$L__BB3_146:
	setp.eq.s16 	%p693, %rs636, 48;
	setp.eq.s32 	%p694, %r1499, 0;
	setp.eq.s32 	%p695, %r1500, 0;
	cvt.u32.u64 	%r1368, %rd1433;
	and.b32  	%r1369, %r1368, 4194303;
	or.b32  	%r1370, %r1369, 2143289344;
	selp.b32 	%r1371, %r1370, 2147483647, %p694;
	selp.b32 	%r1372, %r1371, 2143289344, %p695;
	st.global.u32 	[%rd7+4], %r1372;
	@%p693 bra 	$L__BB3_155;
	setp.eq.s16 	%p696, %rs636, 0;
	mov.b32 	%r1511, 0;
	mov.b64 	%rd1445, 0;
	mov.u32 	%r1512, %r1511;
	@%p696 bra 	$L__BB3_174;
	mov.b64 	%rd1445, 0;
	mov.u64 	%rd1442, type;
	mov.b32 	%r1507, 0;
	mov.u16 	%rs630, %rs636;
	mov.u32 	%r1511, %r1507;
$L__BB3_149:
	setp.gt.u64 	%p697, %rd1445, 1844674407370955161;
	@%p697 bra 	$L__BB3_151;
	setp.ne.s64 	%p698, %rd1445, 1844674407370955161;
	cvt.s16.s8 	%rs583, %rs630;
	setp.lt.s16 	%p699, %rs583, 54;
	or.pred  	%p700, %p698, %p699;
	@%p700 bra 	$L__BB3_152;
$L__BB3_151:
	mov.b32 	%r1511, 1;
$L__BB3_152:
	add.s16 	%rs54, %rs630, -48;
	and.b16  	%rs584, %rs54, 255;
	setp.gt.u16 	%p701, %rs584, 9;
	mov.b32 	%r1512, 1;
	@%p701 bra 	$L__BB3_154;
	cvt.u64.u16 	%rd1309, %rs54;
	and.b64  	%rd1310, %rd1309, 255;
	mad.lo.s64 	%rd1445, %rd1445, 10, %rd1310;
	mov.u32 	%r1512, %r1507;
$L__BB3_154:
	add.s64 	%rd138, %rd1442, 1;
	ld.const.u8 	%rs630, [%rd1442+1];
	setp.eq.s16 	%p702, %rs630, 0;
	mov.u32 	%r1507, %r1512;
	mov.u64 	%rd1442, %rd138;
	@%p702 bra 	$L__BB3_174;
	bra.uni 	$L__BB3_149;
$L__BB3_155:
	ld.const.u8 	%rs585, [type+1];
	or.b16  	%rs586, %rs585, 32;
	setp.eq.s16 	%p703, %rs586, 120;
	@%p703 bra 	$L__BB3_163;
	mov.u64 	%rd1320, type;
	add.s64 	%rd1438, %rd1320, 1;
$L__BB3_157:
	mov.u64 	%rd1439, %rd1438;
	ld.const.u8 	%rs629, [%rd1439];
	add.s64 	%rd1438, %rd1439, 1;
	setp.eq.s16 	%p711, %rs629, 48;
	@%p711 bra 	$L__BB3_157;
	setp.eq.s16 	%p712, %rs629, 0;
	@%p712 bra 	$L__BB3_172;
	mov.b64 	%rd1445, 0;
	mov.b32 	%r1504, 0;
	mov.u32 	%r1511, %r1504;
$L__BB3_160:
	setp.gt.u64 	%p713, %rd1445, 2305843009213693951;
	selp.b32 	%r1511, 1, %r1511, %p713;
	and.b16  	%rs592, %rs629, 248;
	setp.ne.s16 	%p714, %rs592, 48;
	mov.b32 	%r1512, 1;
	@%p714 bra 	$L__BB3_162;
	shl.b64 	%rd1323, %rd1445, 3;
	cvt.u64.u16 	%rd1324, %rs629;
	and.b64  	%rd1325, %rd1324, 7;
	or.b64  	%rd1445, %rd1323, %rd1325;
	mov.u32 	%r1512, %r1504;
$L__BB3_162:
	add.s64 	%rd133, %rd1439, 1;
	ld.const.u8 	%rs629, [%rd1439+1];
	setp.eq.s16 	%p715, %rs629, 0;
	mov.u32 	%r1504, %r1512;
	mov.u64 	%rd1439, %rd133;
	@%p715 bra 	$L__BB3_174;
	bra.uni 	$L__BB3_160;
$L__BB3_163:
	mov.u64 	%rd1312, type;
	add.s64 	%rd1434, %rd1312, 2;
$L__BB3_164:
	mov.u64 	%rd1435, %rd1434;
	ld.const.u8 	%rs628, [%rd1435];
	add.s64 	%rd1434, %rd1435, 1;
	setp.eq.s16 	%p704, %rs628, 48;
	@%p704 bra 	$L__BB3_164;
	setp.eq.s16 	%p705, %rs628, 0;
	@%p705 bra 	$L__BB3_173;
	mov.b64 	%rd1445, 0;
	mov.b32 	%r1512, 0;
	mov.u32 	%r1511, %r1512;
$L__BB3_167:
	mov.u64 	%rd121, %rd1435;
	mov.u32 	%r90, %r1512;
	setp.gt.u64 	%p706, %rd1445, 1152921504606846975;
	selp.b32 	%r1511, 1, %r1511, %p706;
	cvt.u32.u16 	%r1379, %rs628;
	add.s16 	%rs588, %rs628, -65;
	and.b16  	%rs589, %rs588, 255;
	setp.lt.u16 	%p707, %rs589, 6;
	add.s16 	%rs590, %rs628, 32;
	cvt.u32.u16 	%r1380, %rs590;
	and.b32  	%r1381, %r1380, 255;
	cvt.s32.s8 	%r1382, %r1379;
	selp.b32 	%r93, %r1381, %r1382, %p707;
	add.s32 	%r1383, %r93, -97;
	setp.gt.u32 	%p708, %r1383, 5;
	@%p708 bra 	$L__BB3_169;
	add.s32 	%r1385, %r93, -87;
	shl.b64 	%rd1317, %rd1445, 4;
	cvt.u64.u32 	%rd1318, %r1385;
	add.s64 	%rd1445, %rd1317, %rd1318;
	mov.u32 	%r1512, %r90;
	bra.uni 	$L__BB3_171;
$L__BB3_169:
	add.s32 	%r94, %r93, -48;
	setp.gt.u32 	%p709, %r94, 9;
	mov.b32 	%r1512, 1;
	@%p709 bra 	$L__BB3_171;
	shl.b64 	%rd1315, %rd1445, 4;
	cvt.u64.u32 	%rd1316, %r94;
	add.s64 	%rd1445, %rd1315, %rd1316;
	mov.u32 	%r1512, %r90;
$L__BB3_171:
	add.s64 	%rd1435, %rd121, 1;
	ld.const.u8 	%rs628, [%rd121+1];
	setp.eq.s16 	%p710, %rs628, 0;
	@%p710 bra 	$L__BB3_174;
	bra.uni 	$L__BB3_167;
$L__BB3_172:
	mov.b32 	%r1511, 0;
	mov.b64 	%rd1445, 0;
	mov.u32 	%r1512, %r1511;
	bra.uni 	$L__BB3_174;
$L__BB3_173:
	mov.b32 	%r1511, 0;
	mov.b64 	%rd1445, 0;
	mov.u32 	%r1512, %r1511;
$L__BB3_174:
	setp.eq.s16 	%p716, %rs636, 48;
	setp.eq.s32 	%p717, %r1511, 0;
	setp.eq.s32 	%p718, %r1512, 0;
	cvt.u32.u64 	%r1389, %rd1445;
	and.b32  	%r1390, %r1389, 4194303;
	or.b32  	%r1391, %r1390, 2143289344;
	selp.b32 	%r1392, %r1391, 2147483647, %p717;
	selp.b32 	%r1393, %r1392, 2143289344, %p718;
	st.global.u32 	[%rd7+8], %r1393;
	@%p716 bra 	$L__BB3_183;
	setp.eq.s16 	%p719, %rs636, 0;
	mov.b32 	%r1523, 0;
	mov.b64 	%rd1457, 0;
	mov.u32 	%r1524, %r1523;
	@%p719 bra 	$L__BB3_202;
	mov.b64 	%rd1457, 0;
	mov.u64 	%rd1454, type;
	mov.b32 	%r1519, 0;
	mov.u16 	%rs633, %rs636;
	mov.u32 	%r1523, %r1519;
$L__BB3_177:
	setp.gt.u64 	%p720, %rd1457, 1844674407370955161;
	@%p720 bra 	$L__BB3_179;
	setp.ne.s64 	%p721, %rd1457, 1844674407370955161;
	cvt.s16.s8 	%rs593, %rs633;
	setp.lt.s16 	%p722, %rs593, 54;
	or.pred  	%p723, %p721, %p722;
	@%p723 bra 	$L__BB3_180;
$L__BB3_179:
	mov.b32 	%r1523, 1;
$L__BB3_180:
	add.s16 	%rs63, %rs633, -48;
	and.b16  	%rs594, %rs63, 255;
	setp.gt.u16 	%p724, %rs594, 9;
	mov.b32 	%r1524, 1;
	@%p724 bra 	$L__BB3_182;
	cvt.u64.u16 	%rd1329, %rs63;
	and.b64  	%rd1330, %rd1329, 255;
	mad.lo.s64 	%rd1457, %rd1457, 10, %rd1330;
	mov.u32 	%r1524, %r1519;
$L__BB3_182:
	add.s64 	%rd159, %rd1454, 1;
	ld.const.u8 	%rs633, [%rd1454+1];
	setp.eq.s16 	%p725, %rs633, 0;
	mov.u32 	%r1519, %r1524;
	mov.u64 	%rd1454, %rd159;
	@%p725 bra 	$L__BB3_202;
	bra.uni 	$L__BB3_177;
$L__BB3_183:
	ld.const.u8 	%rs595, [type+1];
	or.b16  	%rs596, %rs595, 32;
	setp.eq.s16 	%p726, %rs596, 120;
	@%p726 bra 	$L__BB3_191;
	mov.u64 	%rd1340, type;
	add.s64 	%rd1450, %rd1340, 1;
$L__BB3_185:
	mov.u64 	%rd1451, %rd1450;
	ld.const.u8 	%rs632, [%rd1451];
	add.s64 	%rd1450, %rd1451, 1;
	setp.eq.s16 	%p734, %rs632, 48;
	@%p734 bra 	$L__BB3_185;
	setp.eq.s16 	%p735, %rs632, 0;
	@%p735 bra 	$L__BB3_200;
	mov.b64 	%rd1457, 0;
	mov.b32 	%r1516, 0;
	mov.u32 	%r1523, %r1516;
$L__BB3_188:
	setp.gt.u64 	%p736, %rd1457, 2305843009213693951;
	selp.b32 	%r1523, 1, %r1523, %p736;
	and.b16  	%rs602, %rs632, 248;
	setp.ne.s16 	%p737, %rs602, 48;
	mov.b32 	%r1524, 1;
	@%p737 bra 	$L__BB3_190;
	shl.b64 	%rd1343, %rd1457, 3;
	cvt.u64.u16 	%rd1344, %rs632;
	and.b64  	%rd1345, %rd1344, 7;
	or.b64  	%rd1457, %rd1343, %rd1345;
	mov.u32 	%r1524, %r1516;
$L__BB3_190:
	add.s64 	%rd154, %rd1451, 1;
	ld.const.u8 	%rs632, [%rd1451+1];
	setp.eq.s16 	%p738, %rs632, 0;
	mov.u32 	%r1516, %r1524;
	mov.u64 	%rd1451, %rd154;
	@%p738 bra 	$L__BB3_202;
	bra.uni 	$L__BB3_188;
$L__BB3_191:
	mov.u64 	%rd1332, type;
	add.s64 	%rd1446, %rd1332, 2;
$L__BB3_192:
	mov.u64 	%rd1447, %rd1446;
	ld.const.u8 	%rs631, [%rd1447];
	add.s64 	%rd1446, %rd1447, 1;
	setp.eq.s16 	%p727, %rs631, 48;
	@%p727 bra 	$L__BB3_192;
	setp.eq.s16 	%p728, %rs631, 0;
	@%p728 bra 	$L__BB3_201;
	mov.b64 	%rd1457, 0;
	mov.b32 	%r1524, 0;
	mov.u32 	%r1523, %r1524;
$L__BB3_195:
	mov.u64 	%rd142, %rd1447;
	mov.u32 	%r106, %r1524;
	setp.gt.u64 	%p729, %rd1457, 1152921504606846975;
	selp.b32 	%r1523, 1, %r1523, %p729;
	cvt.u32.u16 	%r1400, %rs631;
	add.s16 	%rs598, %rs631, -65;
	and.b16  	%rs599, %rs598, 255;
	setp.lt.u16 	%p730, %rs599, 6;
	add.s16 	%rs600, %rs631, 32;
	cvt.u32.u16 	%r1401, %rs600;
	and.b32  	%r1402, %r1401, 255;
	cvt.s32.s8 	%r1403, %r1400;
	selp.b32 	%r109, %r1402, %r1403, %p730;
	add.s32 	%r1404, %r109, -97;
	setp.gt.u32 	%p731, %r1404, 5;
	@%p731 bra 	$L__BB3_197;
	add.s32 	%r1406, %r109, -87;
	shl.b64 	%rd1337, %rd1457, 4;
	cvt.u64.u32 	%rd1338, %r1406;
	add.s64 	%rd1457, %rd1337, %rd1338;
	mov.u32 	%r1524, %r106;
	bra.uni 	$L__BB3_199;
$L__BB3_197:
	add.s32 	%r110, %r109, -48;
	setp.gt.u32 	%p732, %r110, 9;
	mov.b32 	%r1524, 1;
	@%p732 bra 	$L__BB3_199;
	shl.b64 	%rd1335, %rd1457, 4;
	cvt.u64.u32 	%rd1336, %r110;
	add.s64 	%rd1457, %rd1335, %rd1336;
	mov.u32 	%r1524, %r106;
$L__BB3_199:
	add.s64 	%rd1447, %rd142, 1;
	ld.const.u8 	%rs631, [%rd142+1];
	setp.eq.s16 	%p733, %rs631, 0;
	@%p733 bra 	$L__BB3_202;
	bra.uni 	$L__BB3_195;
$L__BB3_200:
	mov.b32 	%r1523, 0;
	mov.b64 	%rd1457, 0;
	mov.u32 	%r1524, %r1523;
	bra.uni 	$L__BB3_202;
$L__BB3_201:
	mov.b32 	%r1523, 0;
	mov.b64 	%rd1457, 0;
	mov.u32 	%r1524, %r1523;
$L__BB3_202:
	setp.eq.s16 	%p739, %rs636, 48;
	setp.eq.s32 	%p740, %r1523, 0;
	setp.eq.s32 	%p741, %r1524, 0;
	cvt.u32.u64 	%r1410, %rd1457;
	and.b32  	%r1411, %r1410, 4194303;
	or.b32  	%r1412, %r1411, 2143289344;
	selp.b32 	%r1413, %r1412, 2147483647, %p740;
	selp.b32 	%r1414, %r1413, 2143289344, %p741;
	add.s64 	%rd1347, %rd2, %rd701;
	st.global.u32 	[%rd1347], %r1414;
	@%p739 bra 	$L__BB3_211;
	setp.eq.s16 	%p742, %rs636, 0;
	mov.b32 	%r1535, 0;
	mov.b64 	%rd1469, 0;
	mov.u32 	%r1536, %r1535;
	@%p742 bra 	$L__BB3_230;
	mov.b64 	%rd1469, 0;
	mov.u64 	%rd1466, type;
	mov.b32 	%r1531, 0;
	mov.u32 	%r1535, %r1531;
$L__BB3_205:
	setp.gt.u64 	%p743, %rd1469, 1844674407370955161;
	@%p743 bra 	$L__BB3_207;
	setp.ne.s64 	%p744, %rd1469, 1844674407370955161;
	cvt.s16.s8 	%rs603, %rs636;
	setp.lt.s16 	%p745, %rs603, 54;
	or.pred  	%p746, %p744, %p745;
	@%p746 bra 	$L__BB3_208;
$L__BB3_207:
	mov.b32 	%r1535, 1;
$L__BB3_208:
	add.s16 	%rs72, %rs636, -48;
	and.b16  	%rs604, %rs72, 255;
	setp.gt.u16 	%p747, %rs604, 9;
	mov.b32 	%r1536, 1;
	@%p747 bra 	$L__BB3_210;
	cvt.u64.u16 	%rd1351, %rs72;
	and.b64  	%rd1352, %rd1351, 255;
	mad.lo.s64 	%rd1469, %rd1469, 10, %rd1352;
	mov.u32 	%r1536, %r1531;
$L__BB3_210:
	add.s64 	%rd180, %rd1466, 1;
	ld.const.u8 	%rs636, [%rd1466+1];
	setp.eq.s16 	%p748, %rs636, 0;
	mov.u32 	%r1531, %r1536;
	mov.u64 	%rd1466, %rd180;
	@%p748 bra 	$L__BB3_230;
	bra.uni 	$L__BB3_205;
$L__BB3_211:
	ld.const.u8 	%rs605, [type+1];
	or.b16  	%rs606, %rs605, 32;
	setp.eq.s16 	%p749, %rs606, 120;
	@%p749 bra 	$L__BB3_219;
	mov.u64 	%rd1362, type;
	add.s64 	%rd1462, %rd1362, 1;
$L__BB3_213:
	mov.u64 	%rd1463, %rd1462;
	ld.const.u8 	%rs635, [%rd1463];
	add.s64 	%rd1462, %rd1463, 1;
	setp.eq.s16 	%p757, %rs635, 48;
	@%p757 bra 	$L__BB3_213;
	setp.eq.s16 	%p758, %rs635, 0;
	@%p758 bra 	$L__BB3_228;
	mov.b64 	%rd1469, 0;
	mov.b32 	%r1528, 0;
	mov.u32 	%r1535, %r1528;
$L__BB3_216:
	setp.gt.u64 	%p759, %rd1469, 2305843009213693951;
	selp.b32 	%r1535, 1, %r1535, %p759;
	and.b16  	%rs612, %rs635, 248;
	setp.ne.s16 	%p760, %rs612, 48;
	mov.b32 	%r1536, 1;
	@%p760 bra 	$L__BB3_218;
	shl.b64 	%rd1365, %rd1469, 3;
	cvt.u64.u16 	%rd1366, %rs635;
	and.b64  	%rd1367, %rd1366, 7;
	or.b64  	%rd1469, %rd1365, %rd1367;
	mov.u32 	%r1536, %r1528;
$L__BB3_218:
	add.s64 	%rd175, %rd1463, 1;
	ld.const.u8 	%rs635, [%rd1463+1];
	setp.eq.s16 	%p761, %rs635, 0;
	mov.u32 	%r1528, %r1536;
	mov.u64 	%rd1463, %rd175;
	@%p761 bra 	$L__BB3_230;
	bra.uni 	$L__BB3_216;
$L__BB3_219:
	mov.u64 	%rd1354, type;
	add.s64 	%rd1458, %rd1354, 2;
$L__BB3_220:
	mov.u64 	%rd1459, %rd1458;
	ld.const.u8 	%rs634, [%rd1459];
	add.s64 	%rd1458, %rd1459, 1;
	setp.eq.s16 	%p750, %rs634, 48;
	@%p750 bra 	$L__BB3_220;
	setp.eq.s16 	%p751, %rs634, 0;
	@%p751 bra 	$L__BB3_229;
	mov.b64 	%rd1469, 0;
	mov.b32 	%r1536, 0;
	mov.u32 	%r1535, %r1536;
$L__BB3_223:
	mov.u64 	%rd163, %rd1459;
	mov.u32 	%r122, %r1536;
	setp.gt.u64 	%p752, %rd1469, 1152921504606846975;
	selp.b32 	%r1535, 1, %r1535, %p752;
	cvt.u32.u16 	%r1421, %rs634;
	add.s16 	%rs608, %rs634, -65;
	and.b16  	%rs609, %rs608, 255;
	setp.lt.u16 	%p753, %rs609, 6;
	add.s16 	%rs610, %rs634, 32;
	cvt.u32.u16 	%r1422, %rs610;
	and.b32  	%r1423, %r1422, 255;
	cvt.s32.s8 	%r1424, %r1421;
	selp.b32 	%r125, %r1423, %r1424, %p753;
	add.s32 	%r1425, %r125, -97;
	setp.gt.u32 	%p754, %r1425, 5;
	@%p754 bra 	$L__BB3_225;
	add.s32 	%r1427, %r125, -87;
	shl.b64 	%rd1359, %rd1469, 4;
	cvt.u64.u32 	%rd1360, %r1427;
	add.s64 	%rd1469, %rd1359, %rd1360;
	mov.u32 	%r1536, %r122;
	bra.uni 	$L__BB3_227;
$L__BB3_225:
	add.s32 	%r126, %r125, -48;
	setp.gt.u32 	%p755, %r126, 9;
	mov.b32 	%r1536, 1;
	@%p755 bra 	$L__BB3_227;
	shl.b64 	%rd1357, %rd1469, 4;
	cvt.u64.u32 	%rd1358, %r126;
	add.s64 	%rd1469, %rd1357, %rd1358;
	mov.u32 	%r1536, %r122;
$L__BB3_227:
	add.s64 	%rd1459, %rd163, 1;
	ld.const.u8 	%rs634, [%rd163+1];
	setp.eq.s16 	%p756, %rs634, 0;
	@%p756 bra 	$L__BB3_230;
	bra.uni 	$L__BB3_223;
$L__BB3_228:
	mov.b32 	%r1535, 0;
	mov.b64 	%rd1469, 0;
	mov.u32 	%r1536, %r1535;
	bra.uni 	$L__BB3_230;
$L__BB3_229:
	mov.b32 	%r1535, 0;
	mov.b64 	%rd1469, 0;
	mov.u32 	%r1536, %r1535;
$L__BB3_230:
	setp.eq.s32 	%p762, %r1535, 0;
	setp.eq.s32 	%p763, %r1536, 0;
	cvt.u32.u64 	%r1431, %rd1469;
	and.b32  	%r1432, %r1431, 4194303;
	or.b32  	%r1433, %r1432, 2143289344;
	selp.b32 	%r1434, %r1433, 2147483647, %p762;
	selp.b32 	%r1435, %r1434, 2143289344, %p763;
	st.global.u32 	[%rd5], %r1435;
	add.s64 	%rd1369, %rd4, %rd701;
	mov.b32 	%r1436, -1;
	st.global.u32 	[%rd1369], %r1436;
	bra.uni 	$L__BB3_928;
$L__BB3_231:
	mul.wide.s32 	%rd707, %r9, 12;
	add.s64 	%rd708, %rd3, %rd707;
	ld.global.f32 	%f12, [%rd708];
	ld.global.f32 	%f13, [%rd708+4];
	ld.global.f32 	%f14, [%rd708+8];
	mul.lo.s32 	%r597, %r9, 9;
	mul.wide.s32 	%rd709, %r597, 4;
	add.s64 	%rd710, %rd1, %rd709;
	ld.global.f32 	%f15, [%rd710];
	ld.global.f32 	%f16, [%rd710+4];
	ld.global.f32 	%f17, [%rd710+8];
	ld.global.f32 	%f18, [%rd710+12];
	ld.global.f32 	%f19, [%rd710+16];
	ld.global.f32 	%f20, [%rd710+20];
	ld.global.f32 	%f21, [%rd710+24];
	ld.global.f32 	%f22, [%rd710+28];
	ld.global.f32 	%f23, [%rd710+32];
	ld.global.f32 	%f111, [%rd6];
	sub.f32 	%f112, %f111, %f12;
	st.global.f32 	[%rd6], %f112;
	ld.global.f32 	%f113, [%rd6+4];
	sub.f32 	%f114, %f113, %f13;
	st.global.f32 	[%rd6+4], %f114;
	ld.global.f32 	%f115, [%rd6+8];
	sub.f32 	%f116, %f115, %f14;
	st.global.f32 	[%rd6+8], %f116;
	ld.global.f32 	%f117, [%rd7];
	ld.global.f32 	%f118, [%rd7+4];
	ld.global.f32 	%f119, [%rd7+8];
	mul.f32 	%f120, %f118, %f16;
	fma.rn.f32 	%f121, %f117, %f15, %f120;
	fma.rn.f32 	%f122, %f119, %f17, %f121;
	st.global.f32 	[%rd7], %f122;
	mul.f32 	%f123, %f118, %f19;
	fma.rn.f32 	%f124, %f117, %f18, %f123;
	fma.rn.f32 	%f125, %f119, %f20, %f124;
	st.global.f32 	[%rd7+4], %f125;
	mul.f32 	%f126, %f118, %f22;
	fma.rn.f32 	%f127, %f117, %f21, %f126;
	fma.rn.f32 	%f128, %f119, %f23, %f127;
	st.global.f32 	[%rd7+8], %f128;
	ld.global.f32 	%f129, [%rd6];
	ld.global.f32 	%f130, [%rd6+4];
	ld.global.f32 	%f131, [%rd6+8];
	mul.f32 	%f132, %f130, %f16;
	fma.rn.f32 	%f133, %f129, %f15, %f132;
	fma.rn.f32 	%f134, %f131, %f17, %f133;
	st.global.f32 	[%rd6], %f134;
	mul.f32 	%f135, %f130, %f19;
	fma.rn.f32 	%f136, %f129, %f18, %f135;
	fma.rn.f32 	%f137, %f131, %f20, %f136;
	st.global.f32 	[%rd6+4], %f137;
	mul.f32 	%f138, %f130, %f22;
	fma.rn.f32 	%f139, %f129, %f21, %f138;
	fma.rn.f32 	%f140, %f131, %f23, %f139;
	st.global.f32 	[%rd6+8], %f140;
	neg.f32 	%f141, %f140;
	ld.global.f32 	%f142, [%rd7+8];
	div.rn.f32 	%f143, %f141, %f142;
	ld.global.f32 	%f144, [%rd7];
	fma.rn.f32 	%f145, %f144, %f143, %f134;
	st.global.f32 	[%rd6], %f145;
	ld.global.f32 	%f146, [%rd7+4];
	fma.rn.f32 	%f147, %f143, %f146, %f137;
	st.global.f32 	[%rd6+4], %f147;
	fma.rn.f32 	%f148, %f143, %f142, %f140;
	st.global.f32 	[%rd6+8], %f148;
	add.s64 	%rd182, %rd2, %rd701;
	ld.global.f32 	%f149, [%rd182];
	sub.f32 	%f150, %f149, %f37;
	fma.rn.f32 	%f151, %f36, %f150, 0f3F000000;
	tex.1d.v4.f32.f32 	{%f152, %f153, %f154, %f155}, [%rd694, {%f151}];
	ld.const.f32 	%f156, [INV_C_LIGHT];
	mul.f32 	%f157, %f143, %f156;
	ld.global.f32 	%f158, [%rd5];
	fma.rn.f32 	%f159, %f152, %f157, %f158;
	st.global.f32 	[%rd5], %f159;
	ld.global.f32 	%f24, [%rd6];
	abs.f32 	%f160, %f24;
	ld.global.f32 	%f25, [%rd6+4];
	abs.f32 	%f161, %f25;
	max.f32 	%f162, %f160, %f161;
	setp.leu.f32 	%p11, %f162, %f32;
	@%p11 bra 	$L__BB3_457;
	ld.const.u8 	%rs660, [type];
	setp.eq.s16 	%p396, %rs660, 48;
	@%p396 bra 	$L__BB3_241;
	setp.eq.s16 	%p397, %rs660, 0;
	mov.b32 	%r1547, 0;
	mov.b64 	%rd1481, 0;
	mov.u32 	%r1548, %r1547;
	@%p397 bra 	$L__BB3_260;
	mov.b64 	%rd1481, 0;
	mov.u64 	%rd1478, type;
	mov.b32 	%r1543, 0;
	mov.u16 	%rs639, %rs660;
	mov.u32 	%r1547, %r1543;
$L__BB3_235:
	setp.gt.u64 	%p398, %rd1481, 1844674407370955161;
	@%p398 bra 	$L__BB3_237;
	setp.ne.s64 	%p399, %rd1481, 1844674407370955161;
	cvt.s16.s8 	%rs453, %rs639;
	setp.lt.s16 	%p400, %rs453, 54;
	or.pred  	%p401, %p399, %p400;
	@%p401 bra 	$L__BB3_238;
$L__BB3_237:
	mov.b32 	%r1547, 1;
$L__BB3_238:
	add.s16 	%rs82, %rs639, -48;
	and.b16  	%rs454, %rs82, 255;
	setp.gt.u16 	%p402, %rs454, 9;
	mov.b32 	%r1548, 1;
	@%p402 bra 	$L__BB3_240;
	cvt.u64.u16 	%rd1047, %rs82;
	and.b64  	%rd1048, %rd1047, 255;
	mad.lo.s64 	%rd1481, %rd1481, 10, %rd1048;
	mov.u32 	%r1548, %r1543;
$L__BB3_240:
	add.s64 	%rd202, %rd1478, 1;
	ld.const.u8 	%rs639, [%rd1478+1];
	setp.eq.s16 	%p403, %rs639, 0;
	mov.u32 	%r1543, %r1548;
	mov.u64 	%rd1478, %rd202;
	@%p403 bra 	$L__BB3_260;
	bra.uni 	$L__BB3_235;
$L__BB3_241:
	ld.const.u8 	%rs455, [type+1];
	or.b16  	%rs456, %rs455, 32;
	setp.eq.s16 	%p404, %rs456, 120;
	@%p404 bra 	$L__BB3_249;
	mov.u64 	%rd1058, type;
	add.s64 	%rd1474, %rd1058, 1;
$L__BB3_243:
	mov.u64 	%rd1475, %rd1474;
	ld.const.u8 	%rs638, [%rd1475];
	add.s64 	%rd1474, %rd1475, 1;
	setp.eq.s16 	%p412, %rs638, 48;
	@%p412 bra 	$L__BB3_243;
	setp.eq.s16 	%p413, %rs638, 0;
	@%p413 bra 	$L__BB3_258;
	mov.b64 	%rd1481, 0;
	mov.b32 	%r1540, 0;
	mov.u32 	%r1547, %r1540;
$L__BB3_246:
	setp.gt.u64 	%p414, %rd1481, 2305843009213693951;
	selp.b32 	%r1547, 1, %r1547, %p414;
	and.b16  	%rs462, %rs638, 248;
	setp.ne.s16 	%p415, %rs462, 48;
	mov.b32 	%r1548, 1;
	@%p415 bra 	$L__BB3_248;
	shl.b64 	%rd1061, %rd1481, 3;
	cvt.u64.u16 	%rd1062, %rs638;
	and.b64  	%rd1063, %rd1062, 7;
	or.b64  	%rd1481, %rd1061, %rd1063;
	mov.u32 	%r1548, %r1540;
$L__BB3_248:
	add.s64 	%rd197, %rd1475, 1;
	ld.const.u8 	%rs638, [%rd1475+1];
	setp.eq.s16 	%p416, %rs638, 0;
	mov.u32 	%r1540, %r1548;
	mov.u64 	%rd1475, %rd197;
	@%p416 bra 	$L__BB3_260;
	bra.uni 	$L__BB3_246;
$L__BB3_249:
	mov.u64 	%rd1050, type;
	add.s64 	%rd1470, %rd1050, 2;
$L__BB3_250:
	mov.u64 	%rd1471, %rd1470;
	ld.const.u8 	%rs637, [%rd1471];
	add.s64 	%rd1470, %rd1471, 1;
	setp.eq.s16 	%p405, %rs637, 48;
	@%p405 bra 	$L__BB3_250;
	setp.eq.s16 	%p406, %rs637, 0;
	@%p406 bra 	$L__BB3_259;
	mov.b64 	%rd1481, 0;
	mov.b32 	%r1548, 0;
	mov.u32 	%r1547, %r1548;
$L__BB3_253:
	mov.u64 	%rd185, %rd1471;
	mov.u32 	%r138, %r1548;
	setp.gt.u64 	%p407, %rd1481, 1152921504606846975;
	selp.b32 	%r1547, 1, %r1547, %p407;
	cvt.u32.u16 	%r1105, %rs637;
	add.s16 	%rs458, %rs637, -65;
	and.b16  	%rs459, %rs458, 255;
	setp.lt.u16 	%p408, %rs459, 6;
	add.s16 	%rs460, %rs637, 32;
	cvt.u32.u16 	%r1106, %rs460;
	and.b32  	%r1107, %r1106, 255;
	cvt.s32.s8 	%r1108, %r1105;
	selp.b32 	%r141, %r1107, %r1108, %p408;
	add.s32 	%r1109, %r141, -97;
	setp.gt.u32 	%p409, %r1109, 5;
	@%p409 bra 	$L__BB3_255;
	add.s32 	%r1111, %r141, -87;
	shl.b64 	%rd1055, %rd1481, 4;
	cvt.u64.u32 	%rd1056, %r1111;
	add.s64 	%rd1481, %rd1055, %rd1056;
	mov.u32 	%r1548, %r138;
	bra.uni 	$L__BB3_257;
$L__BB3_255:
	add.s32 	%r142, %r141, -48;
	setp.gt.u32 	%p410, %r142, 9;
	mov.b32 	%r1548, 1;
	@%p410 bra 	$L__BB3_257;
	shl.b64 	%rd1053, %rd1481, 4;
	cvt.u64.u32 	%rd1054, %r142;
	add.s64 	%rd1481, %rd1053, %rd1054;
	mov.u32 	%r1548, %r138;
$L__BB3_257:
	add.s64 	%rd1471, %rd185, 1;
	ld.const.u8 	%rs637, [%rd185+1];
	setp.eq.s16 	%p411, %rs637, 0;
	@%p411 bra 	$L__BB3_260;
	bra.uni 	$L__BB3_253;
$L__BB3_258:
	mov.b32 	%r1547, 0;
	mov.b64 	%rd1481, 0;
	mov.u32 	%r1548, %r1547;
	bra.uni 	$L__BB3_260;
$L__BB3_259:
	mov.b32 	%r1547, 0;
	mov.b64 	%rd1481, 0;
	mov.u32 	%r1548, %r1547;
$L__BB3_260:
	setp.eq.s16 	%p417, %rs660, 48;
	setp.eq.s32 	%p418, %r1547, 0;
	setp.eq.s32 	%p419, %r1548, 0;
	cvt.u32.u64 	%r1115, %rd1481;
	and.b32  	%r1116, %r1115, 4194303;
	or.b32  	%r1117, %r1116, 2143289344;
	selp.b32 	%r1118, %r1117, 2147483647, %p418;
	selp.b32 	%r1119, %r1118, 2143289344, %p419;
	st.global.u32 	[%rd6], %r1119;
	@%p417 bra 	$L__BB3_269;
	setp.eq.s16 	%p420, %rs660, 0;
	mov.b32 	%r1559, 0;
	mov.b64 	%rd1493, 0;
	mov.u32 	%r1560, %r1559;
	@%p420 bra 	$L__BB3_288;
	mov.b64 	%rd1493, 0;
	mov.u64 	%rd1490, type;
	mov.b32 	%r1555, 0;
	mov.u16 	%rs642, %rs660;
	mov.u32 	%r1559, %r1555;
$L__BB3_263:
	setp.gt.u64 	%p421, %rd1493, 1844674407370955161;
	@%p421 bra 	$L__BB3_265;
	setp.ne.s64 	%p422, %rd1493, 1844674407370955161;
	cvt.s16.s8 	%rs463, %rs642;
	setp.lt.s16 	%p423, %rs463, 54;
	or.pred  	%p424, %p422, %p423;
	@%p424 bra 	$L__BB3_266;
$L__BB3_265:
	mov.b32 	%r1559, 1;
$L__BB3_266:
	add.s16 	%rs91, %rs642, -48;
	and.b16  	%rs464, %rs91, 255;
	setp.gt.u16 	%p425, %rs464, 9;
	mov.b32 	%r1560, 1;
	@%p425 bra 	$L__BB3_268;
	cvt.u64.u16 	%rd1067, %rs91;
	and.b64  	%rd1068, %rd1067, 255;
	mad.lo.s64 	%rd1493, %rd1493, 10, %rd1068;
	mov.u32 	%r1560, %r1555;
$L__BB3_268:
	add.s64 	%rd223, %rd1490, 1;
	ld.const.u8 	%rs642, [%rd1490+1];
	setp.eq.s16 	%p426, %rs642, 0;
	mov.u32 	%r1555, %r1560;
	mov.u64 	%rd1490, %rd223;
	@%p426 bra 	$L__BB3_288;
	bra.uni 	$L__BB3_263;
$L__BB3_269:
	ld.const.u8 	%rs465, [type+1];
	or.b16  	%rs466, %rs465, 32;
	setp.eq.s16 	%p427, %rs466, 120;
	@%p427 bra 	$L__BB3_277;
	mov.u64 	%rd1078, type;
	add.s64 	%rd1486, %rd1078, 1;
$L__BB3_271:
	mov.u64 	%rd1487, %rd1486;
	ld.const.u8 	%rs641, [%rd1487];
	add.s64 	%rd1486, %rd1487, 1;
	setp.eq.s16 	%p435, %rs641, 48;
	@%p435 bra 	$L__BB3_271;
	setp.eq.s16 	%p436, %rs641, 0;
	@%p436 bra 	$L__BB3_286;
	mov.b64 	%rd1493, 0;
	mov.b32 	%r1552, 0;
	mov.u32 	%r1559, %r1552;
$L__BB3_274:
	setp.gt.u64 	%p437, %rd1493, 2305843009213693951;
	selp.b32 	%r1559, 1, %r1559, %p437;
	and.b16  	%rs472, %rs641, 248;
	setp.ne.s16 	%p438, %rs472, 48;
	mov.b32 	%r1560, 1;
	@%p438 bra 	$L__BB3_276;
	shl.b64 	%rd1081, %rd1493, 3;
	cvt.u64.u16 	%rd1082, %rs641;
	and.b64  	%rd1083, %rd1082, 7;
	or.b64  	%rd1493, %rd1081, %rd1083;
	mov.u32 	%r1560, %r1552;
$L__BB3_276:
	add.s64 	%rd218, %rd1487, 1;
	ld.const.u8 	%rs641, [%rd1487+1];
	setp.eq.s16 	%p439, %rs641, 0;
	mov.u32 	%r1552, %r1560;
	mov.u64 	%rd1487, %rd218;
	@%p439 bra 	$L__BB3_288;
	bra.uni 	$L__BB3_274;
$L__BB3_277:
	mov.u64 	%rd1070, type;
	add.s64 	%rd1482, %rd1070, 2;
$L__BB3_278:
	mov.u64 	%rd1483, %rd1482;
	ld.const.u8 	%rs640, [%rd1483];
	add.s64 	%rd1482, %rd1483, 1;
	setp.eq.s16 	%p428, %rs640, 48;
	@%p428 bra 	$L__BB3_278;
	setp.eq.s16 	%p429, %rs640, 0;
	@%p429 bra 	$L__BB3_287;
	mov.b64 	%rd1493, 0;
	mov.b32 	%r1560, 0;
	mov.u32 	%r1559, %r1560;
$L__BB3_281:
	mov.u64 	%rd206, %rd1483;
	mov.u32 	%r154, %r1560;
	setp.gt.u64 	%p430, %rd1493, 1152921504606846975;
	selp.b32 	%r1559, 1, %r1559, %p430;
	cvt.u32.u16 	%r1126, %rs640;
	add.s16 	%rs468, %rs640, -65;
	and.b16  	%rs469, %rs468, 255;
	setp.lt.u16 	%p431, %rs469, 6;
	add.s16 	%rs470, %rs640, 32;
	cvt.u32.u16 	%r1127, %rs470;
	and.b32  	%r1128, %r1127, 255;
	cvt.s32.s8 	%r1129, %r1126;
	selp.b32 	%r157, %r1128, %r1129, %p431;
	add.s32 	%r1130, %r157, -97;
	setp.gt.u32 	%p432, %r1130, 5;
	@%p432 bra 	$L__BB3_283;
	add.s32 	%r1132, %r157, -87;
	shl.b64 	%rd1075, %rd1493, 4;
	cvt.u64.u32 	%rd1076, %r1132;
	add.s64 	%rd1493, %rd1075, %rd1076;
	mov.u32 	%r1560, %r154;
	bra.uni 	$L__BB3_285;
$L__BB3_283:
	add.s32 	%r158, %r157, -48;
	setp.gt.u32 	%p433, %r158, 9;
	mov.b32 	%r1560, 1;
	@%p433 bra 	$L__BB3_285;
	shl.b64 	%rd1073, %rd1493, 4;
	cvt.u64.u32 	%rd1074, %r158;
	add.s64 	%rd1493, %rd1073, %rd1074;
	mov.u32 	%r1560, %r154;
$L__BB3_285:
	add.s64 	%rd1483, %rd206, 1;
	ld.const.u8 	%rs640, [%rd206+1];
	setp.eq.s16 	%p434, %rs640, 0;
	@%p434 bra 	$L__BB3_288;
	bra.uni 	$L__BB3_281;
$L__BB3_286:
	mov.b32 	%r1559, 0;
	mov.b64 	%rd1493, 0;
	mov.u32 	%r1560, %r1559;
	bra.uni 	$L__BB3_288;
$L__BB3_287:
	mov.b32 	%r1559, 0;
	mov.b64 	%rd1493, 0;
	mov.u32 	%r1560, %r1559;
$L__BB3_288:
	setp.eq.s16 	%p440, %rs660, 48;
	setp.eq.s32 	%p441, %r1559, 0;
	setp.eq.s32 	%p442, %r1560, 0;
	cvt.u32.u64 	%r1136, %rd1493;
	and.b32  	%r1137, %r1136, 4194303;
	or.b32  	%r1138, %r1137, 2143289344;
	selp.b32 	%r1139, %r1138, 2147483647, %p441;
	selp.b32 	%r1140, %r1139, 2143289344, %p442;
	st.global.u32 	[%rd6+4], %r1140;
	@%p440 bra 	$L__BB3_297;
	setp.eq.s16 	%p443, %rs660, 0;
	mov.b32 	%r1571, 0;
	mov.b64 	%rd1505, 0;
	mov.u32 	%r1572, %r1571;
	@%p443 bra 	$L__BB3_316;
	mov.b64 	%rd1505, 0;
	mov.u64 	%rd1502, type;
	mov.b32 	%r1567, 0;
	mov.u16 	%rs645, %rs660;
	mov.u32 	%r1571, %r1567;
$L__BB3_291:
	setp.gt.u64 	%p444, %rd1505, 1844674407370955161;
	@%p444 bra 	$L__BB3_293;
	setp.ne.s64 	%p445, %rd1505, 1844674407370955161;
	cvt.s16.s8 	%rs473, %rs645;
	setp.lt.s16 	%p446, %rs473, 54;
	or.pred  	%p447, %p445, %p446;
	@%p447 bra 	$L__BB3_294;
$L__BB3_293:
	mov.b32 	%r1571, 1;
$L__BB3_294:
	add.s16 	%rs100, %rs645, -48;
	and.b16  	%rs474, %rs100, 255;
	setp.gt.u16 	%p448, %rs474, 9;
	mov.b32 	%r1572, 1;
	@%p448 bra 	$L__BB3_296;
	cvt.u64.u16 	%rd1087, %rs100;
	and.b64  	%rd1088, %rd1087, 255;
	mad.lo.s64 	%rd1505, %rd1505, 10, %rd1088;
	mov.u32 	%r1572, %r1567;
$L__BB3_296:
	add.s64 	%rd244, %rd1502, 1;
	ld.const.u8 	%rs645, [%rd1502+1];
	setp.eq.s16 	%p449, %rs645, 0;
	mov.u32 	%r1567, %r1572;
	mov.u64 	%rd1502, %rd244;
	@%p449 bra 	$L__BB3_316;
	bra.uni 	$L__BB3_291;
$L__BB3_297:
	ld.const.u8 	%rs475, [type+1];
	or.b16  	%rs476, %rs475, 32;
	setp.eq.s16 	%p450, %rs476, 120;
	@%p450 bra 	$L__BB3_305;
	mov.u64 	%rd1098, type;
	add.s64 	%rd1498, %rd1098, 1;
$L__BB3_299:
	mov.u64 	%rd1499, %rd1498;
	ld.const.u8 	%rs644, [%rd1499];
	add.s64 	%rd1498, %rd1499, 1;
	setp.eq.s16 	%p458, %rs644, 48;
	@%p458 bra 	$L__BB3_299;
	setp.eq.s16 	%p459, %rs644, 0;
	@%p459 bra 	$L__BB3_314;
	mov.b64 	%rd1505, 0;
	mov.b32 	%r1564, 0;
	mov.u32 	%r1571, %r1564;
$L__BB3_302:
	setp.gt.u64 	%p460, %rd1505, 2305843009213693951;
	selp.b32 	%r1571, 1, %r1571, %p460;
	and.b16  	%rs482, %rs644, 248;
	setp.ne.s16 	%p461, %rs482, 48;
	mov.b32 	%r1572, 1;
	@%p461 bra 	$L__BB3_304;
	shl.b64 	%rd1101, %rd1505, 3;
	cvt.u64.u16 	%rd1102, %rs644;
	and.b64  	%rd1103, %rd1102, 7;
	or.b64  	%rd1505, %rd1101, %rd1103;
	mov.u32 	%r1572, %r1564;
$L__BB3_304:
	add.s64 	%rd239, %rd1499, 1;
	ld.const.u8 	%rs644, [%rd1499+1];
	setp.eq.s16 	%p462, %rs644, 0;
	mov.u32 	%r1564, %r1572;
	mov.u64 	%rd1499, %rd239;
	@%p462 bra 	$L__BB3_316;
	bra.uni 	$L__BB3_302;
$L__BB3_305:
	mov.u64 	%rd1090, type;
	add.s64 	%rd1494, %rd1090, 2;
$L__BB3_306:
	mov.u64 	%rd1495, %rd1494;
	ld.const.u8 	%rs643, [%rd1495];
	add.s64 	%rd1494, %rd1495, 1;
	setp.eq.s16 	%p451, %rs643, 48;
	@%p451 bra 	$L__BB3_306;
	setp.eq.s16 	%p452, %rs643, 0;
	@%p452 bra 	$L__BB3_315;
	mov.b64 	%rd1505, 0;
	mov.b32 	%r1572, 0;
	mov.u32 	%r1571, %r1572;
$L__BB3_309:
	mov.u64 	%rd227, %rd1495;
	mov.u32 	%r170, %r1572;
	setp.gt.u64 	%p453, %rd1505, 1152921504606846975;
	selp.b32 	%r1571, 1, %r1571, %p453;
	cvt.u32.u16 	%r1147, %rs643;
	add.s16 	%rs478, %rs643, -65;
	and.b16  	%rs479, %rs478, 255;
	setp.lt.u16 	%p454, %rs479, 6;
	add.s16 	%rs480, %rs643, 32;
	cvt.u32.u16 	%r1148, %rs480;
	and.b32  	%r1149, %r1148, 255;
	cvt.s32.s8 	%r1150, %r1147;
	selp.b32 	%r173, %r1149, %r1150, %p454;
	add.s32 	%r1151, %r173, -97;
	setp.gt.u32 	%p455, %r1151, 5;
	@%p455 bra 	$L__BB3_311;
	add.s32 	%r1153, %r173, -87;
	shl.b64 	%rd1095, %rd1505, 4;
	cvt.u64.u32 	%rd1096, %r1153;
	add.s64 	%rd1505, %rd1095, %rd1096;
	mov.u32 	%r1572, %r170;
	bra.uni 	$L__BB3_313;
$L__BB3_311:
	add.s32 	%r174, %r173, -48;
	setp.gt.u32 	%p456, %r174, 9;
	mov.b32 	%r1572, 1;
	@%p456 bra 	$L__BB3_313;
	shl.b64 	%rd1093, %rd1505, 4;
	cvt.u64.u32 	%rd1094, %r174;
	add.s64 	%rd1505, %rd1093, %rd1094;
	mov.u32 	%r1572, %r170;
$L__BB3_313:
	add.s64 	%rd1495, %rd227, 1;
	ld.const.u8 	%rs643, [%rd227+1];
	setp.eq.s16 	%p457, %rs643, 0;
	@%p457 bra 	$L__BB3_316;
	bra.uni 	$L__BB3_309;
$L__BB3_314:
	mov.b32 	%r1571, 0;
	mov.b64 	%rd1505, 0;
	mov.u32 	%r1572, %r1571;
	bra.uni 	$L__BB3_316;
$L__BB3_315:
	mov.b32 	%r1571, 0;
	mov.b64 	%rd1505, 0;
	mov.u32 	%r1572, %r1571;
$L__BB3_316:
	setp.eq.s16 	%p463, %rs660, 48;
	setp.eq.s32 	%p464, %r1571, 0;
	setp.eq.s32 	%p465, %r1572, 0;
	cvt.u32.u64 	%r1157, %rd1505;
	and.b32  	%r1158, %r1157, 4194303;
	or.b32  	%r1159, %r1158, 2143289344;
	selp.b32 	%r1160, %r1159, 2147483647, %p464;
	selp.b32 	%r1161, %r1160, 2143289344, %p465;
	st.global.u32 	[%rd6+8], %r1161;
	@%p463 bra 	$L__BB3_325;
	setp.eq.s16 	%p466, %rs660, 0;
	mov.b32 	%r1583, 0;
	mov.b64 	%rd1517, 0;
	mov.u32 	%r1584, %r1583;
	@%p466 bra 	$L__BB3_344;
	mov.b64 	%rd1517, 0;
	mov.u64 	%rd1514, type;
	mov.b32 	%r1579, 0;
	mov.u16 	%rs648, %rs660;
	mov.u32 	%r1583, %r1579;
$L__BB3_319:
	setp.gt.u64 	%p467, %rd1517, 1844674407370955161;
	@%p467 bra 	$L__BB3_321;
	setp.ne.s64 	%p468, %rd1517, 1844674407370955161;
	cvt.s16.s8 	%rs483, %rs648;
	setp.lt.s16 	%p469, %rs483, 54;
	or.pred  	%p470, %p468, %p469;
	@%p470 bra 	$L__BB3_322;
$L__BB3_321:
	mov.b32 	%r1583, 1;
$L__BB3_322:
	add.s16 	%rs109, %rs648, -48;
	and.b16  	%rs484, %rs109, 255;
	setp.gt.u16 	%p471, %rs484, 9;
	mov.b32 	%r1584, 1;
	@%p471 bra 	$L__BB3_324;
	cvt.u64.u16 	%rd1107, %rs109;
	and.b64  	%rd1108, %rd1107, 255;
	mad.lo.s64 	%rd1517, %rd1517, 10, %rd1108;
	mov.u32 	%r1584, %r1579;
$L__BB3_324:
	add.s64 	%rd265, %rd1514, 1;
	ld.const.u8 	%rs648, [%rd1514+1];
	setp.eq.s16 	%p472, %rs648, 0;
	mov.u32 	%r1579, %r1584;
	mov.u64 	%rd1514, %rd265;
	@%p472 bra 	$L__BB3_344;
	bra.uni 	$L__BB3_319;
$L__BB3_325:
	ld.const.u8 	%rs485, [type+1];
	or.b16  	%rs486, %rs485, 32;
	setp.eq.s16 	%p473, %rs486, 120;
	@%p473 bra 	$L__BB3_333;
	mov.u64 	%rd1118, type;
	add.s64 	%rd1510, %rd1118, 1;
$L__BB3_327:
	mov.u64 	%rd1511, %rd1510;
	ld.const.u8 	%rs647, [%rd1511];
	add.s64 	%rd1510, %rd1511, 1;
	setp.eq.s16 	%p481, %rs647, 48;
	@%p481 bra 	$L__BB3_327;
	setp.eq.s16 	%p482, %rs647, 0;
	@%p482 bra 	$L__BB3_342;
	mov.b64 	%rd1517, 0;
	mov.b32 	%r1576, 0;
	mov.u32 	%r1583, %r1576;
$L__BB3_330:
	setp.gt.u64 	%p483, %rd1517, 2305843009213693951;
	selp.b32 	%r1583, 1, %r1583, %p483;
	and.b16  	%rs492, %rs647, 248;
	setp.ne.s16 	%p484, %rs492, 48;
	mov.b32 	%r1584, 1;
	@%p484 bra 	$L__BB3_332;
	shl.b64 	%rd1121, %rd1517, 3;
	cvt.u64.u16 	%rd1122, %rs647;
	and.b64  	%rd1123, %rd1122, 7;
	or.b64  	%rd1517, %rd1121, %rd1123;
	mov.u32 	%r1584, %r1576;
$L__BB3_332:
	add.s64 	%rd260, %rd1511, 1;
	ld.const.u8 	%rs647, [%rd1511+1];
	setp.eq.s16 	%p485, %rs647, 0;
	mov.u32 	%r1576, %r1584;
	mov.u64 	%rd1511, %rd260;
	@%p485 bra 	$L__BB3_344;
	bra.uni 	$L__BB3_330;
$L__BB3_333:
	mov.u64 	%rd1110, type;
	add.s64 	%rd1506, %rd1110, 2;
$L__BB3_334:
	mov.u64 	%rd1507, %rd1506;
	ld.const.u8 	%rs646, [%rd1507];
	add.s64 	%rd1506, %rd1507, 1;
	setp.eq.s16 	%p474, %rs646, 48;
	@%p474 bra 	$L__BB3_334;
	setp.eq.s16 	%p475, %rs646, 0;
	@%p475 bra 	$L__BB3_343;
	mov.b64 	%rd1517, 0;
	mov.b32 	%r1584, 0;
	mov.u32 	%r1583, %r1584;
$L__BB3_337:
	mov.u64 	%rd248, %rd1507;
	mov.u32 	%r186, %r1584;
	setp.gt.u64 	%p476, %rd1517, 1152921504606846975;
	selp.b32 	%r1583, 1, %r1583, %p476;
	cvt.u32.u16 	%r1168, %rs646;
	add.s16 	%rs488, %rs646, -65;
	and.b16  	%rs489, %rs488, 255;
	setp.lt.u16 	%p477, %rs489, 6;
	add.s16 	%rs490, %rs646, 32;
	cvt.u32.u16 	%r1169, %rs490;
	and.b32  	%r1170, %r1169, 255;
	cvt.s32.s8 	%r1171, %r1168;
	selp.b32 	%r189, %r1170, %r1171, %p477;
	add.s32 	%r1172, %r189, -97;
	setp.gt.u32 	%p478, %r1172, 5;
	@%p478 bra 	$L__BB3_339;
	add.s32 	%r1174, %r189, -87;
	shl.b64 	%rd1115, %rd1517, 4;
	cvt.u64.u32 	%rd1116, %r1174;
	add.s64 	%rd1517, %rd1115, %rd1116;
	mov.u32 	%r1584, %r186;
	bra.uni 	$L__BB3_341;
$L__BB3_339:
	add.s32 	%r190, %r189, -48;
	setp.gt.u32 	%p479, %r190, 9;
	mov.b32 	%r1584, 1;
	@%p479 bra 	$L__BB3_341;
	shl.b64 	%rd1113, %rd1517, 4;
	cvt.u64.u32 	%rd1114, %r190;
	add.s64 	%rd1517, %rd1113, %rd1114;
	mov.u32 	%r1584, %r186;
$L__BB3_341:
	add.s64 	%rd1507, %rd248, 1;
	ld.const.u8 	%rs646, [%rd248+1];
	setp.eq.s16 	%p480, %rs646, 0;
	@%p480 bra 	$L__BB3_344;
	bra.uni 	$L__BB3_337;
$L__BB3_342:
	mov.b32 	%r1583, 0;
	mov.b64 	%rd1517, 0;
	mov.u32 	%r1584, %r1583;
	bra.uni 	$L__BB3_344;
$L__BB3_343:
	mov.b32 	%r1583, 0;
	mov.b64 	%rd1517, 0;
	mov.u32 	%r1584, %r1583;
$L__BB3_344:
	setp.eq.s16 	%p486, %rs660, 48;
	setp.eq.s32 	%p487, %r1583, 0;
	setp.eq.s32 	%p488, %r1584, 0;
	cvt.u32.u64 	%r1178, %rd1517;
	and.b32  	%r1179, %r1178, 4194303;
	or.b32  	%r1180, %r1179, 2143289344;
	selp.b32 	%r1181, %r1180, 2147483647, %p487;
	selp.b32 	%r1182, %r1181, 2143289344, %p488;
	st.global.u32 	[%rd7], %r1182;
	@%p486 bra 	$L__BB3_353;
	setp.eq.s16 	%p489, %rs660, 0;
	mov.b32 	%r1595, 0;
	mov.b64 	%rd1529, 0;
	mov.u32 	%r1596, %r1595;
	@%p489 bra 	$L__BB3_372;
	mov.b64 	%rd1529, 0;
	mov.u64 	%rd1526, type;
	mov.b32 	%r1591, 0;
	mov.u16 	%rs651, %rs660;
	mov.u32 	%r1595, %r1591;
$L__BB3_347:
	setp.gt.u64 	%p490, %rd1529, 1844674407370955161;
	@%p490 bra 	$L__BB3_349;
	setp.ne.s64 	%p491, %rd1529, 1844674407370955161;
	cvt.s16.s8 	%rs493, %rs651;
	setp.lt.s16 	%p492, %rs493, 54;
	or.pred  	%p493, %p491, %p492;
	@%p493 bra 	$L__BB3_350;
$L__BB3_349:
	mov.b32 	%r1595, 1;
$L__BB3_350:
	add.s16 	%rs118, %rs651, -48;
	and.b16  	%rs494, %rs118, 255;
	setp.gt.u16 	%p494, %rs494, 9;
	mov.b32 	%r1596, 1;
	@%p494 bra 	$L__BB3_352;
	cvt.u64.u16 	%rd1127, %rs118;
	and.b64  	%rd1128, %rd1127, 255;
	mad.lo.s64 	%rd1529, %rd1529, 10, %rd1128;
	mov.u32 	%r1596, %r1591;
$L__BB3_352:
	add.s64 	%rd286, %rd1526, 1;
	ld.const.u8 	%rs651, [%rd1526+1];
	setp.eq.s16 	%p495, %rs651, 0;
	mov.u32 	%r1591, %r1596;
	mov.u64 	%rd1526, %rd286;
	@%p495 bra 	$L__BB3_372;
	bra.uni 	$L__BB3_347;
$L__BB3_353:
	ld.const.u8 	%rs495, [type+1];
	or.b16  	%rs496, %rs495, 32;
	setp.eq.s16 	%p496, %rs496, 120;
	@%p496 bra 	$L__BB3_361;
	mov.u64 	%rd1138, type;
	add.s64 	%rd1522, %rd1138, 1;
$L__BB3_355:
	mov.u64 	%rd1523, %rd1522;
	ld.const.u8 	%rs650, [%rd1523];
	add.s64 	%rd1522, %rd1523, 1;
	setp.eq.s16 	%p504, %rs650, 48;
	@%p504 bra 	$L__BB3_355;
	setp.eq.s16 	%p505, %rs650, 0;
	@%p505 bra 	$L__BB3_370;
	mov.b64 	%rd1529, 0;
	mov.b32 	%r1588, 0;
	mov.u32 	%r1595, %r1588;
$L__BB3_358:
	setp.gt.u64 	%p506, %rd1529, 2305843009213693951;
	selp.b32 	%r1595, 1, %r1595, %p506;
	and.b16  	%rs502, %rs650, 248;
	setp.ne.s16 	%p507, %rs502, 48;
	mov.b32 	%r1596, 1;
	@%p507 bra 	$L__BB3_360;
	shl.b64 	%rd1141, %rd1529, 3;
	cvt.u64.u16 	%rd1142, %rs650;
	and.b64  	%rd1143, %rd1142, 7;
	or.b64  	%rd1529, %rd1141, %rd1143;
	mov.u32 	%r1596, %r1588;
$L__BB3_360:
	add.s64 	%rd281, %rd1523, 1;
	ld.const.u8 	%rs650, [%rd1523+1];
	setp.eq.s16 	%p508, %rs650, 0;
	mov.u32 	%r1588, %r1596;
	mov.u64 	%rd1523, %rd281;
	@%p508 bra 	$L__BB3_372;
	bra.uni 	$L__BB3_358;
$L__BB3_361:
	mov.u64 	%rd1130, type;
	add.s64 	%rd1518, %rd1130, 2;
$L__BB3_362:
	mov.u64 	%rd1519, %rd1518;
	ld.const.u8 	%rs649, [%rd1519];
	add.s64 	%rd1518, %rd1519, 1;
	setp.eq.s16 	%p497, %rs649, 48;
	@%p497 bra 	$L__BB3_362;
	setp.eq.s16 	%p498, %rs649, 0;
	@%p498 bra 	$L__BB3_371;
	mov.b64 	%rd1529, 0;
	mov.b32 	%r1596, 0;
	mov.u32 	%r1595, %r1596;
$L__BB3_365:
	mov.u64 	%rd269, %rd1519;
	mov.u32 	%r202, %r1596;
	setp.gt.u64 	%p499, %rd1529, 1152921504606846975;
	selp.b32 	%r1595, 1, %r1595, %p499;
	cvt.u32.u16 	%r1189, %rs649;
	add.s16 	%rs498, %rs649, -65;
	and.b16  	%rs499, %rs498, 255;
	setp.lt.u16 	%p500, %rs499, 6;
	add.s16 	%rs500, %rs649, 32;
	cvt.u32.u16 	%r1190, %rs500;
	and.b32  	%r1191, %r1190, 255;
	cvt.s32.s8 	%r1192, %r1189;
	selp.b32 	%r205, %r1191, %r1192, %p500;
	add.s32 	%r1193, %r205, -97;
	setp.gt.u32 	%p501, %r1193, 5;
	@%p501 bra 	$L__BB3_367;
	add.s32 	%r1195, %r205, -87;
	shl.b64 	%rd1135, %rd1529, 4;
	cvt.u64.u32 	%rd1136, %r1195;
	add.s64 	%rd1529, %rd1135, %rd1136;
	mov.u32 	%r1596, %r202;
	bra.uni 	$L__BB3_369;
$L__BB3_367:
	add.s32 	%r206, %r205, -48;
	setp.gt.u32 	%p502, %r206, 9;
	mov.b32 	%r1596, 1;
	@%p502 bra 	$L__BB3_369;
	shl.b64 	%rd1133, %rd1529, 4;
	cvt.u64.u32 	%rd1134, %r206;
	add.s64 	%rd1529, %rd1133, %rd1134;
	mov.u32 	%r1596, %r202;
$L__BB3_369:
	add.s64 	%rd1519, %rd269, 1;
	ld.const.u8 	%rs649, [%rd269+1];
	setp.eq.s16 	%p503, %rs649, 0;
	@%p503 bra 	$L__BB3_372;
	bra.uni 	$L__BB3_365;
$L__BB3_370:
	mov.b32 	%r1595, 0;
	mov.b64 	%rd1529, 0;
	mov.u32 	%r1596, %r1595;
	bra.uni 	$L__BB3_372;
$L__BB3_371:
	mov.b32 	%r1595, 0;
	mov.b64 	%rd1529, 0;
	mov.u32 	%r1596, %r1595;
$L__BB3_372:
	setp.eq.s16 	%p509, %rs660, 48;
	setp.eq.s32 	%p510, %r1595, 0;
	setp.eq.s32 	%p511, %r1596, 0;
	cvt.u32.u64 	%r1199, %rd1529;
	and.b32  	%r1200, %r1199, 4194303;
	or.b32  	%r1201, %r1200, 2143289344;
	selp.b32 	%r1202, %r1201, 2147483647, %p510;
	selp.b32 	%r1203, %r1202, 2143289344, %p511;
	st.global.u32 	[%rd7+4], %r1203;
	@%p509 bra 	$L__BB3_381;
	setp.eq.s16 	%p512, %rs660, 0;
	mov.b32 	%r1607, 0;
	mov.b64 	%rd1541, 0;
	mov.u32 	%r1608, %r1607;
	@%p512 bra 	$L__BB3_400;
	mov.b64 	%rd1541, 0;
	mov.u64 	%rd1538, type;
	mov.b32 	%r1603, 0;
	mov.u16 	%rs654, %rs660;
	mov.u32 	%r1607, %r1603;
$L__BB3_375:
	setp.gt.u64 	%p513, %rd1541, 1844674407370955161;
	@%p513 bra 	$L__BB3_377;
	setp.ne.s64 	%p514, %rd1541, 1844674407370955161;
	cvt.s16.s8 	%rs503, %rs654;
	setp.lt.s16 	%p515, %rs503, 54;
	or.pred  	%p516, %p514, %p515;
	@%p516 bra 	$L__BB3_378;
$L__BB3_377:
	mov.b32 	%r1607, 1;
$L__BB3_378:
	add.s16 	%rs127, %rs654, -48;
	and.b16  	%rs504, %rs127, 255;
	setp.gt.u16 	%p517, %rs504, 9;
	mov.b32 	%r1608, 1;
	@%p517 bra 	$L__BB3_380;
	cvt.u64.u16 	%rd1147, %rs127;
	and.b64  	%rd1148, %rd1147, 255;
	mad.lo.s64 	%rd1541, %rd1541, 10, %rd1148;
	mov.u32 	%r1608, %r1603;
$L__BB3_380:
	add.s64 	%rd307, %rd1538, 1;
	ld.const.u8 	%rs654, [%rd1538+1];
	setp.eq.s16 	%p518, %rs654, 0;
	mov.u32 	%r1603, %r1608;
	mov.u64 	%rd1538, %rd307;
	@%p518 bra 	$L__BB3_400;
	bra.uni 	$L__BB3_375;
$L__BB3_381:
	ld.const.u8 	%rs505, [type+1];
	or.b16  	%rs506, %rs505, 32;
	setp.eq.s16 	%p519, %rs506, 120;
	@%p519 bra 	$L__BB3_389;
	mov.u64 	%rd1158, type;
	add.s64 	%rd1534, %rd1158, 1;
$L__BB3_383:
	mov.u64 	%rd1535, %rd1534;
	ld.const.u8 	%rs653, [%rd1535];
	add.s64 	%rd1534, %rd1535, 1;
	setp.eq.s16 	%p527, %rs653, 48;
	@%p527 bra 	$L__BB3_383;
	setp.eq.s16 	%p528, %rs653, 0;
	@%p528 bra 	$L__BB3_398;
	mov.b64 	%rd1541, 0;
	mov.b32 	%r1600, 0;
	mov.u32 	%r1607, %r1600;
$L__BB3_386:
	setp.gt.u64 	%p529, %rd1541, 2305843009213693951;
	selp.b32 	%r1607, 1, %r1607, %p529;
	and.b16  	%rs512, %rs653, 248;
	setp.ne.s16 	%p530, %rs512, 48;
	mov.b32 	%r1608, 1;
	@%p530 bra 	$L__BB3_388;
	shl.b64 	%rd1161, %rd1541, 3;
	cvt.u64.u16 	%rd1162, %rs653;
	and.b64  	%rd1163, %rd1162, 7;
	or.b64  	%rd1541, %rd1161, %rd1163;
	mov.u32 	%r1608, %r1600;
$L__BB3_388:
	add.s64 	%rd302, %rd1535, 1;
	ld.const.u8 	%rs653, [%rd1535+1];
	setp.eq.s16 	%p531, %rs653, 0;
	mov.u32 	%r1600, %r1608;
	mov.u64 	%rd1535, %rd302;
	@%p531 bra 	$L__BB3_400;
	bra.uni 	$L__BB3_386;
$L__BB3_389:
	mov.u64 	%rd1150, type;
	add.s64 	%rd1530, %rd1150, 2;
$L__BB3_390:
	mov.u64 	%rd1531, %rd1530;
	ld.const.u8 	%rs652, [%rd1531];
	add.s64 	%rd1530, %rd1531, 1;
	setp.eq.s16 	%p520, %rs652, 48;
	@%p520 bra 	$L__BB3_390;
	setp.eq.s16 	%p521, %rs652, 0;
	@%p521 bra 	$L__BB3_399;
	mov.b64 	%rd1541, 0;
	mov.b32 	%r1608, 0;
	mov.u32 	%r1607, %r1608;
$L__BB3_393:
	mov.u64 	%rd290, %rd1531;
	mov.u32 	%r218, %r1608;
	setp.gt.u64 	%p522, %rd1541, 1152921504606846975;
	selp.b32 	%r1607, 1, %r1607, %p522;
	cvt.u32.u16 	%r1210, %rs652;
	add.s16 	%rs508, %rs652, -65;
	and.b16  	%rs509, %rs508, 255;
	setp.lt.u16 	%p523, %rs509, 6;
	add.s16 	%rs510, %rs652, 32;
	cvt.u32.u16 	%r1211, %rs510;
	and.b32  	%r1212, %r1211, 255;
	cvt.s32.s8 	%r1213, %r1210;
	selp.b32 	%r221, %r1212, %r1213, %p523;
	add.s32 	%r1214, %r221, -97;
	setp.gt.u32 	%p524, %r1214, 5;
	@%p524 bra 	$L__BB3_395;
	add.s32 	%r1216, %r221, -87;
	shl.b64 	%rd1155, %rd1541, 4;
	cvt.u64.u32 	%rd1156, %r1216;
	add.s64 	%rd1541, %rd1155, %rd1156;
	mov.u32 	%r1608, %r218;
	bra.uni 	$L__BB3_397;
$L__BB3_395:
	add.s32 	%r222, %r221, -48;
	setp.gt.u32 	%p525, %r222, 9;
	mov.b32 	%r1608, 1;
	@%p525 bra 	$L__BB3_397;
	shl.b64 	%rd1153, %rd1541, 4;
	cvt.u64.u32 	%rd1154, %r222;
	add.s64 	%rd1541, %rd1153, %rd1154;
	mov.u32 	%r1608, %r218;
$L__BB3_397:
	add.s64 	%rd1531, %rd290, 1;
	ld.const.u8 	%rs652, [%rd290+1];
	setp.eq.s16 	%p526, %rs652, 0;
	@%p526 bra 	$L__BB3_400;
	bra.uni 	$L__BB3_393;
$L__BB3_398:
	mov.b32 	%r1607, 0;
	mov.b64 	%rd1541, 0;
	mov.u32 	%r1608, %r1607;
	bra.uni 	$L__BB3_400;
$L__BB3_399:
	mov.b32 	%r1607, 0;
	mov.b64 	%rd1541, 0;
	mov.u32 	%r1608, %r1607;
$L__BB3_400:
	setp.eq.s16 	%p532, %rs660, 48;
	setp.eq.s32 	%p533, %r1607, 0;
	setp.eq.s32 	%p534, %r1608, 0;
	cvt.u32.u64 	%r1220, %rd1541;
	and.b32  	%r1221, %r1220, 4194303;
	or.b32  	%r1222, %r1221, 2143289344;
	selp.b32 	%r1223, %r1222, 2147483647, %p533;
	selp.b32 	%r1224, %r1223, 2143289344, %p534;
	st.global.u32 	[%rd7+8], %r1224;
	@%p532 bra 	$L__BB3_409;
	setp.eq.s16 	%p535, %rs660, 0;
	mov.b32 	%r1619, 0;
	mov.b64 	%rd1553, 0;
	mov.u32 	%r1620, %r1619;
	@%p535 bra 	$L__BB3_428;
	mov.b64 	%rd1553, 0;
	mov.u64 	%rd1550, type;
	mov.b32 	%r1615, 0;
	mov.u16 	%rs657, %rs660;
	mov.u32 	%r1619, %r1615;
$L__BB3_403:
	setp.gt.u64 	%p536, %rd1553, 1844674407370955161;
	@%p536 bra 	$L__BB3_405;
	setp.ne.s64 	%p537, %rd1553, 1844674407370955161;
	cvt.s16.s8 	%rs513, %rs657;
	setp.lt.s16 	%p538, %rs513, 54;
	or.pred  	%p539, %p537, %p538;
	@%p539 bra 	$L__BB3_406;
$L__BB3_405:
	mov.b32 	%r1619, 1;
$L__BB3_406:
	add.s16 	%rs136, %rs657, -48;
	and.b16  	%rs514, %rs136, 255;
	setp.gt.u16 	%p540, %rs514, 9;
	mov.b32 	%r1620, 1;
	@%p540 bra 	$L__BB3_408;
	cvt.u64.u16 	%rd1167, %rs136;
	and.b64  	%rd1168, %rd1167, 255;
	mad.lo.s64 	%rd1553, %rd1553, 10, %rd1168;
	mov.u32 	%r1620, %r1615;
$L__BB3_408:
	add.s64 	%rd328, %rd1550, 1;
	ld.const.u8 	%rs657, [%rd1550+1];
	setp.eq.s16 	%p541, %rs657, 0;
	mov.u32 	%r1615, %r1620;
	mov.u64 	%rd1550, %rd328;
	@%p541 bra 	$L__BB3_428;
	bra.uni 	$L__BB3_403;
$L__BB3_409:
	ld.const.u8 	%rs515, [type+1];
	or.b16  	%rs516, %rs515, 32;
	setp.eq.s16 	%p542, %rs516, 120;
	@%p542 bra 	$L__BB3_417;
	mov.u64 	%rd1178, type;
	add.s64 	%rd1546, %rd1178, 1;
$L__BB3_411:
	mov.u64 	%rd1547, %rd1546;
	ld.const.u8 	%rs656, [%rd1547];
	add.s64 	%rd1546, %rd1547, 1;
	setp.eq.s16 	%p550, %rs656, 48;
	@%p550 bra 	$L__BB3_411;
	setp.eq.s16 	%p551, %rs656, 0;
	@%p551 bra 	$L__BB3_426;
	mov.b64 	%rd1553, 0;
	mov.b32 	%r1612, 0;
	mov.u32 	%r1619, %r1612;
$L__BB3_414:
	setp.gt.u64 	%p552, %rd1553, 2305843009213693951;
	selp.b32 	%r1619, 1, %r1619, %p552;
	and.b16  	%rs522, %rs656, 248;
	setp.ne.s16 	%p553, %rs522, 48;
	mov.b32 	%r1620, 1;
	@%p553 bra 	$L__BB3_416;
	shl.b64 	%rd1181, %rd1553, 3;
	cvt.u64.u16 	%rd1182, %rs656;
	and.b64  	%rd1183, %rd1182, 7;
	or.b64  	%rd1553, %rd1181, %rd1183;
	mov.u32 	%r1620, %r1612;
$L__BB3_416:
	add.s64 	%rd323, %rd1547, 1;
	ld.const.u8 	%rs656, [%rd1547+1];
	setp.eq.s16 	%p554, %rs656, 0;
	mov.u32 	%r1612, %r1620;
	mov.u64 	%rd1547, %rd323;
	@%p554 bra 	$L__BB3_428;
	bra.uni 	$L__BB3_414;
$L__BB3_417:
	mov.u64 	%rd1170, type;
	add.s64 	%rd1542, %rd1170, 2;
$L__BB3_418:
	mov.u64 	%rd1543, %rd1542;
	ld.const.u8 	%rs655, [%rd1543];
	add.s64 	%rd1542, %rd1543, 1;
	setp.eq.s16 	%p543, %rs655, 48;
	@%p543 bra 	$L__BB3_418;
	setp.eq.s16 	%p544, %rs655, 0;
	@%p544 bra 	$L__BB3_427;
	mov.b64 	%rd1553, 0;
	mov.b32 	%r1620, 0;
	mov.u32 	%r1619, %r1620;
$L__BB3_421:
	mov.u64 	%rd311, %rd1543;
	mov.u32 	%r234, %r1620;
	setp.gt.u64 	%p545, %rd1553, 1152921504606846975;
	selp.b32 	%r1619, 1, %r1619, %p545;
	cvt.u32.u16 	%r1231, %rs655;
	add.s16 	%rs518, %rs655, -65;
	and.b16  	%rs519, %rs518, 255;
	setp.lt.u16 	%p546, %rs519, 6;
	add.s16 	%rs520, %rs655, 32;
	cvt.u32.u16 	%r1232, %rs520;
	and.b32  	%r1233, %r1232, 255;
	cvt.s32.s8 	%r1234, %r1231;
	selp.b32 	%r237, %r1233, %r1234, %p546;
	add.s32 	%r1235, %r237, -97;
	setp.gt.u32 	%p547, %r1235, 5;
	@%p547 bra 	$L__BB3_423;
	add.s32 	%r1237, %r237, -87;
	shl.b64 	%rd1175, %rd1553, 4;
	cvt.u64.u32 	%rd1176, %r1237;
	add.s64 	%rd1553, %rd1175, %rd1176;
	mov.u32 	%r1620, %r234;
	bra.uni 	$L__BB3_425;
$L__BB3_423:
	add.s32 	%r238, %r237, -48;
	setp.gt.u32 	%p548, %r238, 9;
	mov.b32 	%r1620, 1;
	@%p548 bra 	$L__BB3_425;
	shl.b64 	%rd1173, %rd1553, 4;
	cvt.u64.u32 	%rd1174, %r238;
	add.s64 	%rd1553, %rd1173, %rd1174;
	mov.u32 	%r1620, %r234;
$L__BB3_425:
	add.s64 	%rd1543, %rd311, 1;
	ld.const.u8 	%rs655, [%rd311+1];
	setp.eq.s16 	%p549, %rs655, 0;
	@%p549 bra 	$L__BB3_428;
	bra.uni 	$L__BB3_421;
$L__BB3_426:
	mov.b32 	%r1619, 0;
	mov.b64 	%rd1553, 0;
	mov.u32 	%r1620, %r1619;
	bra.uni 	$L__BB3_428;
$L__BB3_427:
	mov.b32 	%r1619, 0;
	mov.b64 	%rd1553, 0;
	mov.u32 	%r1620, %r1619;
$L__BB3_428:
	setp.eq.s16 	%p555, %rs660, 48;
	setp.eq.s32 	%p556, %r1619, 0;
	setp.eq.s32 	%p557, %r1620, 0;
	cvt.u32.u64 	%r1241, %rd1553;
	and.b32  	%r1242, %r1241, 4194303;
	or.b32  	%r1243, %r1242, 2143289344;
	selp.b32 	%r1244, %r1243, 2147483647, %p556;
	selp.b32 	%r1245, %r1244, 2143289344, %p557;
	st.global.u32 	[%rd182], %r1245;
	@%p555 bra 	$L__BB3_437;
	setp.eq.s16 	%p558, %rs660, 0;
	mov.b32 	%r1631, 0;
	mov.b64 	%rd1565, 0;
	mov.u32 	%r1632, %r1631;
	@%p558 bra 	$L__BB3_456;
	mov.b64 	%rd1565, 0;
	mov.u64 	%rd1562, type;
	mov.b32 	%r1627, 0;
	mov.u32 	%r1631, %r1627;
$L__BB3_431:
	setp.gt.u64 	%p559, %rd1565, 1844674407370955161;
	@%p559 bra 	$L__BB3_433;
	setp.ne.s64 	%p560, %rd1565, 1844674407370955161;
	cvt.s16.s8 	%rs523, %rs660;
	setp.lt.s16 	%p561, %rs523, 54;
	or.pred  	%p562, %p560, %p561;
	@%p562 bra 	$L__BB3_434;
$L__BB3_433:
	mov.b32 	%r1631, 1;
$L__BB3_434:
	add.s16 	%rs145, %rs660, -48;
	and.b16  	%rs524, %rs145, 255;
	setp.gt.u16 	%p563, %rs524, 9;
	mov.b32 	%r1632, 1;
	@%p563 bra 	$L__BB3_436;
	cvt.u64.u16 	%rd1187, %rs145;
	and.b64  	%rd1188, %rd1187, 255;
	mad.lo.s64 	%rd1565, %rd1565, 10, %rd1188;
	mov.u32 	%r1632, %r1627;
$L__BB3_436:
	add.s64 	%rd349, %rd1562, 1;
	ld.const.u8 	%rs660, [%rd1562+1];
	setp.eq.s16 	%p564, %rs660, 0;
	mov.u32 	%r1627, %r1632;
	mov.u64 	%rd1562, %rd349;
	@%p564 bra 	$L__BB3_456;
	bra.uni 	$L__BB3_431;
$L__BB3_437:
	ld.const.u8 	%rs525, [type+1];
	or.b16  	%rs526, %rs525, 32;
	setp.eq.s16 	%p565, %rs526, 120;
	@%p565 bra 	$L__BB3_445;
	mov.u64 	%rd1198, type;
	add.s64 	%rd1558, %rd1198, 1;
$L__BB3_439:
	mov.u64 	%rd1559, %rd1558;
	ld.const.u8 	%rs659, [%rd1559];
	add.s64 	%rd1558, %rd1559, 1;
	setp.eq.s16 	%p573, %rs659, 48;
	@%p573 bra 	$L__BB3_439;
	setp.eq.s16 	%p574, %rs659, 0;
	@%p574 bra 	$L__BB3_454;
	mov.b64 	%rd1565, 0;
	mov.b32 	%r1624, 0;
	mov.u32 	%r1631, %r1624;
$L__BB3_442:
	setp.gt.u64 	%p575, %rd1565, 2305843009213693951;
	selp.b32 	%r1631, 1, %r1631, %p575;
	and.b16  	%rs532, %rs659, 248;
	setp.ne.s16 	%p576, %rs532, 48;
	mov.b32 	%r1632, 1;
	@%p576 bra 	$L__BB3_444;
	shl.b64 	%rd1201, %rd1565, 3;
	cvt.u64.u16 	%rd1202, %rs659;
	and.b64  	%rd1203, %rd1202, 7;
	or.b64  	%rd1565, %rd1201, %rd1203;
	mov.u32 	%r1632, %r1624;
$L__BB3_444:
	add.s64 	%rd344, %rd1559, 1;
	ld.const.u8 	%rs659, [%rd1559+1];
	setp.eq.s16 	%p577, %rs659, 0;
	mov.u32 	%r1624, %r1632;
	mov.u64 	%rd1559, %rd344;
	@%p577 bra 	$L__BB3_456;
	bra.uni 	$L__BB3_442;
$L__BB3_445:
	mov.u64 	%rd1190, type;
	add.s64 	%rd1554, %rd1190, 2;
$L__BB3_446:
	mov.u64 	%rd1555, %rd1554;
	ld.const.u8 	%rs658, [%rd1555];
	add.s64 	%rd1554, %rd1555, 1;
	setp.eq.s16 	%p566, %rs658, 48;
	@%p566 bra 	$L__BB3_446;
	setp.eq.s16 	%p567, %rs658, 0;
	@%p567 bra 	$L__BB3_455;
	mov.b64 	%rd1565, 0;
	mov.b32 	%r1632, 0;
	mov.u32 	%r1631, %r1632;
$L__BB3_449:
	mov.u64 	%rd332, %rd1555;
	mov.u32 	%r250, %r1632;
	setp.gt.u64 	%p568, %rd1565, 1152921504606846975;
	selp.b32 	%r1631, 1, %r1631, %p568;
	cvt.u32.u16 	%r1252, %rs658;
	add.s16 	%rs528, %rs658, -65;
	and.b16  	%rs529, %rs528, 255;
	setp.lt.u16 	%p569, %rs529, 6;
	add.s16 	%rs530, %rs658, 32;
	cvt.u32.u16 	%r1253, %rs530;
	and.b32  	%r1254, %r1253, 255;
	cvt.s32.s8 	%r1255, %r1252;
	selp.b32 	%r253, %r1254, %r1255, %p569;
	add.s32 	%r1256, %r253, -97;
	setp.gt.u32 	%p570, %r1256, 5;
	@%p570 bra 	$L__BB3_451;
	add.s32 	%r1258, %r253, -87;
	shl.b64 	%rd1195, %rd1565, 4;
	cvt.u64.u32 	%rd1196, %r1258;
	add.s64 	%rd1565, %rd1195, %rd1196;
	mov.u32 	%r1632, %r250;
	bra.uni 	$L__BB3_453;
$L__BB3_451:
	add.s32 	%r254, %r253, -48;
	setp.gt.u32 	%p571, %r254, 9;
	mov.b32 	%r1632, 1;
	@%p571 bra 	$L__BB3_453;
	shl.b64 	%rd1193, %rd1565, 4;
	cvt.u64.u32 	%rd1194, %r254;
	add.s64 	%rd1565, %rd1193, %rd1194;
	mov.u32 	%r1632, %r250;
$L__BB3_453:
	add.s64 	%rd1555, %rd332, 1;
	ld.const.u8 	%rs658, [%rd332+1];
	setp.eq.s16 	%p572, %rs658, 0;
	@%p572 bra 	$L__BB3_456;
	bra.uni 	$L__BB3_449;
$L__BB3_454:
	mov.b32 	%r1631, 0;
	mov.b64 	%rd1565, 0;
	mov.u32 	%r1632, %r1631;
	bra.uni 	$L__BB3_456;
$L__BB3_455:
	mov.b32 	%r1631, 0;
	mov.b64 	%rd1565, 0;
	mov.u32 	%r1632, %r1631;
$L__BB3_456:
	setp.eq.s32 	%p578, %r1631, 0;
	setp.eq.s32 	%p579, %r1632, 0;
	cvt.u32.u64 	%r1262, %rd1565;
	and.b32  	%r1263, %r1262, 4194303;
	or.b32  	%r1264, %r1263, 2143289344;
	selp.b32 	%r1265, %r1264, 2147483647, %p578;
	selp.b32 	%r1266, %r1265, 2143289344, %p579;
	st.global.u32 	[%rd5], %r1266;
	add.s64 	%rd1205, %rd4, %rd701;
	mov.b32 	%r1267, -1;
	st.global.u32 	[%rd1205], %r1267;
	bra.uni 	$L__BB3_928;
$L__BB3_457:
	add.f32 	%f163, %f32, %f24;
	add.f32 	%f164, %f32, %f25;
	add.f32 	%f165, %f33, %f34;
	div.rn.f32 	%f166, %f163, %f165;
	cvt.rmi.f32.f32 	%f26, %f166;
	div.rn.f32 	%f167, %f164, %f165;
	cvt.rmi.f32.f32 	%f27, %f167;
	add.f32 	%f168, %f26, 0f3F800000;
	mul.f32 	%f169, %f33, %f168;
	fma.rn.f32 	%f170, %f34, %f26, %f169;
	add.f32 	%f171, %f27, 0f3F800000;
	mul.f32 	%f172, %f33, %f171;
	fma.rn.f32 	%f173, %f34, %f27, %f172;
	setp.leu.f32 	%p12, %f163, %f170;
	setp.leu.f32 	%p13, %f164, %f173;
	and.pred  	%p14, %p12, %p13;
	@%p14 bra 	$L__BB3_683;
	ld.const.u8 	%rs684, [type];
	setp.eq.s16 	%p212, %rs684, 48;
	@%p212 bra 	$L__BB3_467;
	setp.eq.s16 	%p213, %rs684, 0;
	mov.b32 	%r1643, 0;
	mov.b64 	%rd1577, 0;
	mov.u32 	%r1644, %r1643;
	@%p213 bra 	$L__BB3_486;
	mov.b64 	%rd1577, 0;
	mov.u64 	%rd1574, type;
	mov.b32 	%r1639, 0;
	mov.u16 	%rs663, %rs684;
	mov.u32 	%r1643, %r1639;
$L__BB3_461:
	setp.gt.u64 	%p214, %rd1577, 1844674407370955161;
	@%p214 bra 	$L__BB3_463;
	setp.ne.s64 	%p215, %rd1577, 1844674407370955161;
	cvt.s16.s8 	%rs373, %rs663;
	setp.lt.s16 	%p216, %rs373, 54;
	or.pred  	%p217, %p215, %p216;
	@%p217 bra 	$L__BB3_464;
$L__BB3_463:
	mov.b32 	%r1643, 1;
$L__BB3_464:
	add.s16 	%rs155, %rs663, -48;
	and.b16  	%rs374, %rs155, 255;
	setp.gt.u16 	%p218, %rs374, 9;
	mov.b32 	%r1644, 1;
	@%p218 bra 	$L__BB3_466;
	cvt.u64.u16 	%rd885, %rs155;
	and.b64  	%rd886, %rd885, 255;
	mad.lo.s64 	%rd1577, %rd1577, 10, %rd886;
	mov.u32 	%r1644, %r1639;
$L__BB3_466:
	add.s64 	%rd370, %rd1574, 1;
	ld.const.u8 	%rs663, [%rd1574+1];
	setp.eq.s16 	%p219, %rs663, 0;
	mov.u32 	%r1639, %r1644;
	mov.u64 	%rd1574, %rd370;
	@%p219 bra 	$L__BB3_486;
	bra.uni 	$L__BB3_461;
$L__BB3_467:
	ld.const.u8 	%rs375, [type+1];
	or.b16  	%rs376, %rs375, 32;
	setp.eq.s16 	%p220, %rs376, 120;
	@%p220 bra 	$L__BB3_475;
	mov.u64 	%rd896, type;
	add.s64 	%rd1570, %rd896, 1;
$L__BB3_469:
	mov.u64 	%rd1571, %rd1570;
	ld.const.u8 	%rs662, [%rd1571];
	add.s64 	%rd1570, %rd1571, 1;
	setp.eq.s16 	%p228, %rs662, 48;
	@%p228 bra 	$L__BB3_469;
	setp.eq.s16 	%p229, %rs662, 0;
	@%p229 bra 	$L__BB3_484;
	mov.b64 	%rd1577, 0;
	mov.b32 	%r1636, 0;
	mov.u32 	%r1643, %r1636;
$L__BB3_472:
	setp.gt.u64 	%p230, %rd1577, 2305843009213693951;
	selp.b32 	%r1643, 1, %r1643, %p230;
	and.b16  	%rs382, %rs662, 248;
	setp.ne.s16 	%p231, %rs382, 48;
	mov.b32 	%r1644, 1;
	@%p231 bra 	$L__BB3_474;
	shl.b64 	%rd899, %rd1577, 3;
	cvt.u64.u16 	%rd900, %rs662;
	and.b64  	%rd901, %rd900, 7;
	or.b64  	%rd1577, %rd899, %rd901;
	mov.u32 	%r1644, %r1636;
$L__BB3_474:
	add.s64 	%rd365, %rd1571, 1;
	ld.const.u8 	%rs662, [%rd1571+1];
	setp.eq.s16 	%p232, %rs662, 0;
	mov.u32 	%r1636, %r1644;
	mov.u64 	%rd1571, %rd365;
	@%p232 bra 	$L__BB3_486;
	bra.uni 	$L__BB3_472;
$L__BB3_475:
	mov.u64 	%rd888, type;
	add.s64 	%rd1566, %rd888, 2;
$L__BB3_476:
	mov.u64 	%rd1567, %rd1566;
	ld.const.u8 	%rs661, [%rd1567];
	add.s64 	%rd1566, %rd1567, 1;
	setp.eq.s16 	%p221, %rs661, 48;
	@%p221 bra 	$L__BB3_476;
	setp.eq.s16 	%p222, %rs661, 0;
	@%p222 bra 	$L__BB3_485;
	mov.b64 	%rd1577, 0;
	mov.b32 	%r1644, 0;
	mov.u32 	%r1643, %r1644;
$L__BB3_479:
	mov.u64 	%rd353, %rd1567;
	mov.u32 	%r266, %r1644;
	setp.gt.u64 	%p223, %rd1577, 1152921504606846975;
	selp.b32 	%r1643, 1, %r1643, %p223;
	cvt.u32.u16 	%r936, %rs661;
	add.s16 	%rs378, %rs661, -65;
	and.b16  	%rs379, %rs378, 255;
	setp.lt.u16 	%p224, %rs379, 6;
	add.s16 	%rs380, %rs661, 32;
	cvt.u32.u16 	%r937, %rs380;
	and.b32  	%r938, %r937, 255;
	cvt.s32.s8 	%r939, %r936;
	selp.b32 	%r269, %r938, %r939, %p224;
	add.s32 	%r940, %r269, -97;
	setp.gt.u32 	%p225, %r940, 5;
	@%p225 bra 	$L__BB3_481;
	add.s32 	%r942, %r269, -87;
	shl.b64 	%rd893, %rd1577, 4;
	cvt.u64.u32 	%rd894, %r942;
	add.s64 	%rd1577, %rd893, %rd894;
	mov.u32 	%r1644, %r266;
	bra.uni 	$L__BB3_483;
$L__BB3_481:
	add.s32 	%r270, %r269, -48;
	setp.gt.u32 	%p226, %r270, 9;
	mov.b32 	%r1644, 1;
	@%p226 bra 	$L__BB3_483;
	shl.b64 	%rd891, %rd1577, 4;
	cvt.u64.u32 	%rd892, %r270;
	add.s64 	%rd1577, %rd891, %rd892;
	mov.u32 	%r1644, %r266;
$L__BB3_483:
	add.s64 	%rd1567, %rd353, 1;
	ld.const.u8 	%rs661, [%rd353+1];
	setp.eq.s16 	%p227, %rs661, 0;
	@%p227 bra 	$L__BB3_486;
	bra.uni 	$L__BB3_479;
$L__BB3_484:
	mov.b32 	%r1643, 0;
	mov.b64 	%rd1577, 0;
	mov.u32 	%r1644, %r1643;
	bra.uni 	$L__BB3_486;
$L__BB3_485:
	mov.b32 	%r1643, 0;
	mov.b64 	%rd1577, 0;
	mov.u32 	%r1644, %r1643;
$L__BB3_486:
	setp.eq.s16 	%p233, %rs684, 48;
	setp.eq.s32 	%p234, %r1643, 0;
	setp.eq.s32 	%p235, %r1644, 0;
	cvt.u32.u64 	%r946, %rd1577;
	and.b32  	%r947, %r946, 4194303;
	or.b32  	%r948, %r947, 2143289344;
	selp.b32 	%r949, %r948, 2147483647, %p234;
	selp.b32 	%r950, %r949, 2143289344, %p235;
	st.global.u32 	[%rd6], %r950;
	@%p233 bra 	$L__BB3_495;
	setp.eq.s16 	%p236, %rs684, 0;
	mov.b32 	%r1655, 0;
	mov.b64 	%rd1589, 0;
	mov.u32 	%r1656, %r1655;
	@%p236 bra 	$L__BB3_514;
	mov.b64 	%rd1589, 0;
	mov.u64 	%rd1586, type;
	mov.b32 	%r1651, 0;
	mov.u16 	%rs666, %rs684;
	mov.u32 	%r1655, %r1651;
$L__BB3_489:
	setp.gt.u64 	%p237, %rd1589, 1844674407370955161;
	@%p237 bra 	$L__BB3_491;
	setp.ne.s64 	%p238, %rd1589, 1844674407370955161;
	cvt.s16.s8 	%rs383, %rs666;
	setp.lt.s16 	%p239, %rs383, 54;
	or.pred  	%p240, %p238, %p239;
	@%p240 bra 	$L__BB3_492;
$L__BB3_491:
	mov.b32 	%r1655, 1;
$L__BB3_492:
	add.s16 	%rs164, %rs666, -48;
	and.b16  	%rs384, %rs164, 255;
	setp.gt.u16 	%p241, %rs384, 9;
	mov.b32 	%r1656, 1;
	@%p241 bra 	$L__BB3_494;
	cvt.u64.u16 	%rd905, %rs164;
	and.b64  	%rd906, %rd905, 255;
	mad.lo.s64 	%rd1589, %rd1589, 10, %rd906;
	mov.u32 	%r1656, %r1651;
$L__BB3_494:
	add.s64 	%rd391, %rd1586, 1;
	ld.const.u8 	%rs666, [%rd1586+1];
	setp.eq.s16 	%p242, %rs666, 0;
	mov.u32 	%r1651, %r1656;
	mov.u64 	%rd1586, %rd391;
	@%p242 bra 	$L__BB3_514;
	bra.uni 	$L__BB3_489;
$L__BB3_495:
	ld.const.u8 	%rs385, [type+1];
	or.b16  	%rs386, %rs385, 32;
	setp.eq.s16 	%p243, %rs386, 120;
	@%p243 bra 	$L__BB3_503;
	mov.u64 	%rd916, type;
	add.s64 	%rd1582, %rd916, 1;
$L__BB3_497:
	mov.u64 	%rd1583, %rd1582;
	ld.const.u8 	%rs665, [%rd1583];
	add.s64 	%rd1582, %rd1583, 1;
	setp.eq.s16 	%p251, %rs665, 48;
	@%p251 bra 	$L__BB3_497;
	setp.eq.s16 	%p252, %rs665, 0;
	@%p252 bra 	$L__BB3_512;
	mov.b64 	%rd1589, 0;
	mov.b32 	%r1648, 0;
	mov.u32 	%r1655, %r1648;
$L__BB3_500:
	setp.gt.u64 	%p253, %rd1589, 2305843009213693951;
	selp.b32 	%r1655, 1, %r1655, %p253;
	and.b16  	%rs392, %rs665, 248;
	setp.ne.s16 	%p254, %rs392, 48;
	mov.b32 	%r1656, 1;
	@%p254 bra 	$L__BB3_502;
	shl.b64 	%rd919, %rd1589, 3;
	cvt.u64.u16 	%rd920, %rs665;
	and.b64  	%rd921, %rd920, 7;
	or.b64  	%rd1589, %rd919, %rd921;
	mov.u32 	%r1656, %r1648;
$L__BB3_502:
	add.s64 	%rd386, %rd1583, 1;
	ld.const.u8 	%rs665, [%rd1583+1];
	setp.eq.s16 	%p255, %rs665, 0;
	mov.u32 	%r1648, %r1656;
	mov.u64 	%rd1583, %rd386;
	@%p255 bra 	$L__BB3_514;
	bra.uni 	$L__BB3_500;
$L__BB3_503:
	mov.u64 	%rd908, type;
	add.s64 	%rd1578, %rd908, 2;
$L__BB3_504:
	mov.u64 	%rd1579, %rd1578;
	ld.const.u8 	%rs664, [%rd1579];
	add.s64 	%rd1578, %rd1579, 1;
	setp.eq.s16 	%p244, %rs664, 48;
	@%p244 bra 	$L__BB3_504;
	setp.eq.s16 	%p245, %rs664, 0;
	@%p245 bra 	$L__BB3_513;
	mov.b64 	%rd1589, 0;
	mov.b32 	%r1656, 0;
	mov.u32 	%r1655, %r1656;
$L__BB3_507:
	mov.u64 	%rd374, %rd1579;
	mov.u32 	%r282, %r1656;
	setp.gt.u64 	%p246, %rd1589, 1152921504606846975;
	selp.b32 	%r1655, 1, %r1655, %p246;
	cvt.u32.u16 	%r957, %rs664;
	add.s16 	%rs388, %rs664, -65;
	and.b16  	%rs389, %rs388, 255;
	setp.lt.u16 	%p247, %rs389, 6;
	add.s16 	%rs390, %rs664, 32;
	cvt.u32.u16 	%r958, %rs390;
	and.b32  	%r959, %r958, 255;
	cvt.s32.s8 	%r960, %r957;
	selp.b32 	%r285, %r959, %r960, %p247;
	add.s32 	%r961, %r285, -97;
	setp.gt.u32 	%p248, %r961, 5;
	@%p248 bra 	$L__BB3_509;
	add.s32 	%r963, %r285, -87;
	shl.b64 	%rd913, %rd1589, 4;
	cvt.u64.u32 	%rd914, %r963;
	add.s64 	%rd1589, %rd913, %rd914;
	mov.u32 	%r1656, %r282;
	bra.uni 	$L__BB3_511;
$L__BB3_509:
	add.s32 	%r286, %r285, -48;
	setp.gt.u32 	%p249, %r286, 9;
	mov.b32 	%r1656, 1;
	@%p249 bra 	$L__BB3_511;
	shl.b64 	%rd911, %rd1589, 4;
	cvt.u64.u32 	%rd912, %r286;
	add.s64 	%rd1589, %rd911, %rd912;
	mov.u32 	%r1656, %r282;
$L__BB3_511:
	add.s64 	%rd1579, %rd374, 1;
	ld.const.u8 	%rs664, [%rd374+1];
	setp.eq.s16 	%p250, %rs664, 0;
	@%p250 bra 	$L__BB3_514;
	bra.uni 	$L__BB3_507;
$L__BB3_512:
	mov.b32 	%r1655, 0;
	mov.b64 	%rd1589, 0;
	mov.u32 	%r1656, %r1655;
	bra.uni 	$L__BB3_514;
$L__BB3_513:
	mov.b32 	%r1655, 0;
	mov.b64 	%rd1589, 0;
	mov.u32 	%r1656, %r1655;
$L__BB3_514:
	setp.eq.s16 	%p256, %rs684, 48;
	setp.eq.s32 	%p257, %r1655, 0;
	setp.eq.s32 	%p258, %r1656, 0;
	cvt.u32.u64 	%r967, %rd1589;
	and.b32  	%r968, %r967, 4194303;
	or.b32  	%r969, %r968, 2143289344;
	selp.b32 	%r970, %r969, 2147483647, %p257;
	selp.b32 	%r971, %r970, 2143289344, %p258;
	st.global.u32 	[%rd6+4], %r971;
	@%p256 bra 	$L__BB3_523;
	setp.eq.s16 	%p259, %rs684, 0;
	mov.b32 	%r1667, 0;
	mov.b64 	%rd1601, 0;
	mov.u32 	%r1668, %r1667;
	@%p259 bra 	$L__BB3_542;
	mov.b64 	%rd1601, 0;
	mov.u64 	%rd1598, type;
	mov.b32 	%r1663, 0;
	mov.u16 	%rs669, %rs684;
	mov.u32 	%r1667, %r1663;
$L__BB3_517:
	setp.gt.u64 	%p260, %rd1601, 1844674407370955161;
	@%p260 bra 	$L__BB3_519;
	setp.ne.s64 	%p261, %rd1601, 1844674407370955161;
	cvt.s16.s8 	%rs393, %rs669;
	setp.lt.s16 	%p262, %rs393, 54;
	or.pred  	%p263, %p261, %p262;
	@%p263 bra 	$L__BB3_520;
$L__BB3_519:
	mov.b32 	%r1667, 1;
$L__BB3_520:
	add.s16 	%rs173, %rs669, -48;
	and.b16  	%rs394, %rs173, 255;
	setp.gt.u16 	%p264, %rs394, 9;
	mov.b32 	%r1668, 1;
	@%p264 bra 	$L__BB3_522;
	cvt.u64.u16 	%rd925, %rs173;
	and.b64  	%rd926, %rd925, 255;
	mad.lo.s64 	%rd1601, %rd1601, 10, %rd926;
	mov.u32 	%r1668, %r1663;
$L__BB3_522:
	add.s64 	%rd412, %rd1598, 1;
	ld.const.u8 	%rs669, [%rd1598+1];
	setp.eq.s16 	%p265, %rs669, 0;
	mov.u32 	%r1663, %r1668;
	mov.u64 	%rd1598, %rd412;
	@%p265 bra 	$L__BB3_542;
	bra.uni 	$L__BB3_517;
$L__BB3_523:
	ld.const.u8 	%rs395, [type+1];
	or.b16  	%rs396, %rs395, 32;
	setp.eq.s16 	%p266, %rs396, 120;
	@%p266 bra 	$L__BB3_531;
	mov.u64 	%rd936, type;
	add.s64 	%rd1594, %rd936, 1;
$L__BB3_525:
	mov.u64 	%rd1595, %rd1594;
	ld.const.u8 	%rs668, [%rd1595];
	add.s64 	%rd1594, %rd1595, 1;
	setp.eq.s16 	%p274, %rs668, 48;
	@%p274 bra 	$L__BB3_525;
	setp.eq.s16 	%p275, %rs668, 0;
	@%p275 bra 	$L__BB3_540;
	mov.b64 	%rd1601, 0;
	mov.b32 	%r1660, 0;
	mov.u32 	%r1667, %r1660;
$L__BB3_528:
	setp.gt.u64 	%p276, %rd1601, 2305843009213693951;
	selp.b32 	%r1667, 1, %r1667, %p276;
	and.b16  	%rs402, %rs668, 248;
	setp.ne.s16 	%p277, %rs402, 48;
	mov.b32 	%r1668, 1;
	@%p277 bra 	$L__BB3_530;
	shl.b64 	%rd939, %rd1601, 3;
	cvt.u64.u16 	%rd940, %rs668;
	and.b64  	%rd941, %rd940, 7;
	or.b64  	%rd1601, %rd939, %rd941;
	mov.u32 	%r1668, %r1660;
$L__BB3_530:
	add.s64 	%rd407, %rd1595, 1;
	ld.const.u8 	%rs668, [%rd1595+1];
	setp.eq.s16 	%p278, %rs668, 0;
	mov.u32 	%r1660, %r1668;
	mov.u64 	%rd1595, %rd407;
	@%p278 bra 	$L__BB3_542;
	bra.uni 	$L__BB3_528;
$L__BB3_531:
	mov.u64 	%rd928, type;
	add.s64 	%rd1590, %rd928, 2;
$L__BB3_532:
	mov.u64 	%rd1591, %rd1590;
	ld.const.u8 	%rs667, [%rd1591];
	add.s64 	%rd1590, %rd1591, 1;
	setp.eq.s16 	%p267, %rs667, 48;
	@%p267 bra 	$L__BB3_532;
	setp.eq.s16 	%p268, %rs667, 0;
	@%p268 bra 	$L__BB3_541;
	mov.b64 	%rd1601, 0;
	mov.b32 	%r1668, 0;
	mov.u32 	%r1667, %r1668;
$L__BB3_535:
	mov.u64 	%rd395, %rd1591;
	mov.u32 	%r298, %r1668;
	setp.gt.u64 	%p269, %rd1601, 1152921504606846975;
	selp.b32 	%r1667, 1, %r1667, %p269;
	cvt.u32.u16 	%r978, %rs667;
	add.s16 	%rs398, %rs667, -65;
	and.b16  	%rs399, %rs398, 255;
	setp.lt.u16 	%p270, %rs399, 6;
	add.s16 	%rs400, %rs667, 32;
	cvt.u32.u16 	%r979, %rs400;
	and.b32  	%r980, %r979, 255;
	cvt.s32.s8 	%r981, %r978;
	selp.b32 	%r301, %r980, %r981, %p270;
	add.s32 	%r982, %r301, -97;
	setp.gt.u32 	%p271, %r982, 5;
	@%p271 bra 	$L__BB3_537;
	add.s32 	%r984, %r301, -87;
	shl.b64 	%rd933, %rd1601, 4;
	cvt.u64.u32 	%rd934, %r984;
	add.s64 	%rd1601, %rd933, %rd934;
	mov.u32 	%r1668, %r298;
	bra.uni 	$L__BB3_539;
$L__BB3_537:
	add.s32 	%r302, %r301, -48;
	setp.gt.u32 	%p272, %r302, 9;
	mov.b32 	%r1668, 1;
	@%p272 bra 	$L__BB3_539;
	shl.b64 	%rd931, %rd1601, 4;
	cvt.u64.u32 	%rd932, %r302;
	add.s64 	%rd1601, %rd931, %rd932;
	mov.u32 	%r1668, %r298;
$L__BB3_539:
	add.s64 	%rd1591, %rd395, 1;
	ld.const.u8 	%rs667, [%rd395+1];
	setp.eq.s16 	%p273, %rs667, 0;
	@%p273 bra 	$L__BB3_542;
	bra.uni 	$L__BB3_535;
$L__BB3_540:
	mov.b32 	%r1667, 0;
	mov.b64 	%rd1601, 0;
	mov.u32 	%r1668, %r1667;
	bra.uni 	$L__BB3_542;
$L__BB3_541:
	mov.b32 	%r1667, 0;
	mov.b64 	%rd1601, 0;
	mov.u32 	%r1668, %r1667;
$L__BB3_542:
	setp.eq.s16 	%p279, %rs684, 48;
	setp.eq.s32 	%p280, %r1667, 0;
	setp.eq.s32 	%p281, %r1668, 0;
	cvt.u32.u64 	%r988, %rd1601;
	and.b32  	%r989, %r988, 4194303;
	or.b32  	%r990, %r989, 2143289344;
	selp.b32 	%r991, %r990, 2147483647, %p280;
	selp.b32 	%r992, %r991, 2143289344, %p281;
	st.global.u32 	[%rd6+8], %r992;
	@%p279 bra 	$L__BB3_551;
	setp.eq.s16 	%p282, %rs684, 0;
	mov.b32 	%r1679, 0;
	mov.b64 	%rd1613, 0;
	mov.u32 	%r1680, %r1679;
	@%p282 bra 	$L__BB3_570;
	mov.b64 	%rd1613, 0;
	mov.u64 	%rd1610, type;
	mov.b32 	%r1675, 0;
	mov.u16 	%rs672, %rs684;
	mov.u32 	%r1679, %r1675;
$L__BB3_545:
	setp.gt.u64 	%p283, %rd1613, 1844674407370955161;
	@%p283 bra 	$L__BB3_547;
	setp.ne.s64 	%p284, %rd1613, 1844674407370955161;
	cvt.s16.s8 	%rs403, %rs672;
	setp.lt.s16 	%p285, %rs403, 54;
	or.pred  	%p286, %p284, %p285;
	@%p286 bra 	$L__BB3_548;
$L__BB3_547:
	mov.b32 	%r1679, 1;
$L__BB3_548:
	add.s16 	%rs182, %rs672, -48;
	and.b16  	%rs404, %rs182, 255;
	setp.gt.u16 	%p287, %rs404, 9;
	mov.b32 	%r1680, 1;
	@%p287 bra 	$L__BB3_550;
	cvt.u64.u16 	%rd945, %rs182;
	and.b64  	%rd946, %rd945, 255;
	mad.lo.s64 	%rd1613, %rd1613, 10, %rd946;
	mov.u32 	%r1680, %r1675;
$L__BB3_550:
	add.s64 	%rd433, %rd1610, 1;
	ld.const.u8 	%rs672, [%rd1610+1];
	setp.eq.s16 	%p288, %rs672, 0;
	mov.u32 	%r1675, %r1680;
	mov.u64 	%rd1610, %rd433;
	@%p288 bra 	$L__BB3_570;
	bra.uni 	$L__BB3_545;
$L__BB3_551:
	ld.const.u8 	%rs405, [type+1];
	or.b16  	%rs406, %rs405, 32;
	setp.eq.s16 	%p289, %rs406, 120;
	@%p289 bra 	$L__BB3_559;
	mov.u64 	%rd956, type;
	add.s64 	%rd1606, %rd956, 1;
$L__BB3_553:
	mov.u64 	%rd1607, %rd1606;
	ld.const.u8 	%rs671, [%rd1607];
	add.s64 	%rd1606, %rd1607, 1;
	setp.eq.s16 	%p297, %rs671, 48;
	@%p297 bra 	$L__BB3_553;
	setp.eq.s16 	%p298, %rs671, 0;
	@%p298 bra 	$L__BB3_568;
	mov.b64 	%rd1613, 0;
	mov.b32 	%r1672, 0;
	mov.u32 	%r1679, %r1672;
$L__BB3_556:
	setp.gt.u64 	%p299, %rd1613, 2305843009213693951;
	selp.b32 	%r1679, 1, %r1679, %p299;
	and.b16  	%rs412, %rs671, 248;
	setp.ne.s16 	%p300, %rs412, 48;
	mov.b32 	%r1680, 1;
	@%p300 bra 	$L__BB3_558;
	shl.b64 	%rd959, %rd1613, 3;
	cvt.u64.u16 	%rd960, %rs671;
	and.b64  	%rd961, %rd960, 7;
	or.b64  	%rd1613, %rd959, %rd961;
	mov.u32 	%r1680, %r1672;
$L__BB3_558:
	add.s64 	%rd428, %rd1607, 1;
	ld.const.u8 	%rs671, [%rd1607+1];
	setp.eq.s16 	%p301, %rs671, 0;
	mov.u32 	%r1672, %r1680;
	mov.u64 	%rd1607, %rd428;
	@%p301 bra 	$L__BB3_570;
	bra.uni 	$L__BB3_556;
$L__BB3_559:
	mov.u64 	%rd948, type;
	add.s64 	%rd1602, %rd948, 2;
$L__BB3_560:
	mov.u64 	%rd1603, %rd1602;
	ld.const.u8 	%rs670, [%rd1603];
	add.s64 	%rd1602, %rd1603, 1;
	setp.eq.s16 	%p290, %rs670, 48;
	@%p290 bra 	$L__BB3_560;
	setp.eq.s16 	%p291, %rs670, 0;
	@%p291 bra 	$L__BB3_569;
	mov.b64 	%rd1613, 0;
	mov.b32 	%r1680, 0;
	mov.u32 	%r1679, %r1680;
$L__BB3_563:
	mov.u64 	%rd416, %rd1603;
	mov.u32 	%r314, %r1680;
	setp.gt.u64 	%p292, %rd1613, 1152921504606846975;
	selp.b32 	%r1679, 1, %r1679, %p292;
	cvt.u32.u16 	%r999, %rs670;
	add.s16 	%rs408, %rs670, -65;
	and.b16  	%rs409, %rs408, 255;
	setp.lt.u16 	%p293, %rs409, 6;
	add.s16 	%rs410, %rs670, 32;
	cvt.u32.u16 	%r1000, %rs410;
	and.b32  	%r1001, %r1000, 255;
	cvt.s32.s8 	%r1002, %r999;
	selp.b32 	%r317, %r1001, %r1002, %p293;
	add.s32 	%r1003, %r317, -97;
	setp.gt.u32 	%p294, %r1003, 5;
	@%p294 bra 	$L__BB3_565;
	add.s32 	%r1005, %r317, -87;
	shl.b64 	%rd953, %rd1613, 4;
	cvt.u64.u32 	%rd954, %r1005;
	add.s64 	%rd1613, %rd953, %rd954;
	mov.u32 	%r1680, %r314;
	bra.uni 	$L__BB3_567;
$L__BB3_565:
	add.s32 	%r318, %r317, -48;
	setp.gt.u32 	%p295, %r318, 9;
	mov.b32 	%r1680, 1;
	@%p295 bra 	$L__BB3_567;
	shl.b64 	%rd951, %rd1613, 4;
	cvt.u64.u32 	%rd952, %r318;
	add.s64 	%rd1613, %rd951, %rd952;
	mov.u32 	%r1680, %r314;
$L__BB3_567:
	add.s64 	%rd1603, %rd416, 1;
	ld.const.u8 	%rs670, [%rd416+1];
	setp.eq.s16 	%p296, %rs670, 0;
	@%p296 bra 	$L__BB3_570;
	bra.uni 	$L__BB3_563;
$L__BB3_568:
	mov.b32 	%r1679, 0;
	mov.b64 	%rd1613, 0;
	mov.u32 	%r1680, %r1679;
	bra.uni 	$L__BB3_570;
$L__BB3_569:
	mov.b32 	%r1679, 0;
	mov.b64 	%rd1613, 0;
	mov.u32 	%r1680, %r1679;
$L__BB3_570:
	setp.eq.s16 	%p302, %rs684, 48;
	setp.eq.s32 	%p303, %r1679, 0;
	setp.eq.s32 	%p304, %r1680, 0;
	cvt.u32.u64 	%r1009, %rd1613;
	and.b32  	%r1010, %r1009, 4194303;
	or.b32  	%r1011, %r1010, 2143289344;
	selp.b32 	%r1012, %r1011, 2147483647, %p303;
	selp.b32 	%r1013, %r1012, 2143289344, %p304;
	st.global.u32 	[%rd7], %r1013;
	@%p302 bra 	$L__BB3_579;
	setp.eq.s16 	%p305, %rs684, 0;
	mov.b32 	%r1691, 0;
	mov.b64 	%rd1625, 0;
	mov.u32 	%r1692, %r1691;
	@%p305 bra 	$L__BB3_598;
	mov.b64 	%rd1625, 0;
	mov.u64 	%rd1622, type;
	mov.b32 	%r1687, 0;
	mov.u16 	%rs675, %rs684;
	mov.u32 	%r1691, %r1687;
$L__BB3_573:
	setp.gt.u64 	%p306, %rd1625, 1844674407370955161;
	@%p306 bra 	$L__BB3_575;
	setp.ne.s64 	%p307, %rd1625, 1844674407370955161;
	cvt.s16.s8 	%rs413, %rs675;
	setp.lt.s16 	%p308, %rs413, 54;
	or.pred  	%p309, %p307, %p308;
	@%p309 bra 	$L__BB3_576;
$L__BB3_575:
	mov.b32 	%r1691, 1;
$L__BB3_576:
	add.s16 	%rs191, %rs675, -48;
	and.b16  	%rs414, %rs191, 255;
	setp.gt.u16 	%p310, %rs414, 9;
	mov.b32 	%r1692, 1;
	@%p310 bra 	$L__BB3_578;
	cvt.u64.u16 	%rd965, %rs191;
	and.b64  	%rd966, %rd965, 255;
	mad.lo.s64 	%rd1625, %rd1625, 10, %rd966;
	mov.u32 	%r1692, %r1687;
$L__BB3_578:
	add.s64 	%rd454, %rd1622, 1;
	ld.const.u8 	%rs675, [%rd1622+1];
	setp.eq.s16 	%p311, %rs675, 0;
	mov.u32 	%r1687, %r1692;
	mov.u64 	%rd1622, %rd454;
	@%p311 bra 	$L__BB3_598;
	bra.uni 	$L__BB3_573;
$L__BB3_579:
	ld.const.u8 	%rs415, [type+1];
	or.b16  	%rs416, %rs415, 32;
	setp.eq.s16 	%p312, %rs416, 120;
	@%p312 bra 	$L__BB3_587;
	mov.u64 	%rd976, type;
	add.s64 	%rd1618, %rd976, 1;
$L__BB3_581:
	mov.u64 	%rd1619, %rd1618;
	ld.const.u8 	%rs674, [%rd1619];
	add.s64 	%rd1618, %rd1619, 1;
	setp.eq.s16 	%p320, %rs674, 48;
	@%p320 bra 	$L__BB3_581;
	setp.eq.s16 	%p321, %rs674, 0;
	@%p321 bra 	$L__BB3_596;
	mov.b64 	%rd1625, 0;
	mov.b32 	%r1684, 0;
	mov.u32 	%r1691, %r1684;
$L__BB3_584:
	setp.gt.u64 	%p322, %rd1625, 2305843009213693951;
	selp.b32 	%r1691, 1, %r1691, %p322;
	and.b16  	%rs422, %rs674, 248;
	setp.ne.s16 	%p323, %rs422, 48;
	mov.b32 	%r1692, 1;
	@%p323 bra 	$L__BB3_586;
	shl.b64 	%rd979, %rd1625, 3;
	cvt.u64.u16 	%rd980, %rs674;
	and.b64  	%rd981, %rd980, 7;
	or.b64  	%rd1625, %rd979, %rd981;
	mov.u32 	%r1692, %r1684;
$L__BB3_586:
	add.s64 	%rd449, %rd1619, 1;
	ld.const.u8 	%rs674, [%rd1619+1];
	setp.eq.s16 	%p324, %rs674, 0;
	mov.u32 	%r1684, %r1692;
	mov.u64 	%rd1619, %rd449;
	@%p324 bra 	$L__BB3_598;
	bra.uni 	$L__BB3_584;
$L__BB3_587:
	mov.u64 	%rd968, type;
	add.s64 	%rd1614, %rd968, 2;
$L__BB3_588:
	mov.u64 	%rd1615, %rd1614;
	ld.const.u8 	%rs673, [%rd1615];
	add.s64 	%rd1614, %rd1615, 1;
	setp.eq.s16 	%p313, %rs673, 48;
	@%p313 bra 	$L__BB3_588;
	setp.eq.s16 	%p314, %rs673, 0;
	@%p314 bra 	$L__BB3_597;
	mov.b64 	%rd1625, 0;
	mov.b32 	%r1692, 0;
	mov.u32 	%r1691, %r1692;
$L__BB3_591:
	mov.u64 	%rd437, %rd1615;
	mov.u32 	%r330, %r1692;
	setp.gt.u64 	%p315, %rd1625, 1152921504606846975;
	selp.b32 	%r1691, 1, %r1691, %p315;
	cvt.u32.u16 	%r1020, %rs673;
	add.s16 	%rs418, %rs673, -65;
	and.b16  	%rs419, %rs418, 255;
	setp.lt.u16 	%p316, %rs419, 6;
	add.s16 	%rs420, %rs673, 32;
	cvt.u32.u16 	%r1021, %rs420;
	and.b32  	%r1022, %r1021, 255;
	cvt.s32.s8 	%r1023, %r1020;
	selp.b32 	%r333, %r1022, %r1023, %p316;
	add.s32 	%r1024, %r333, -97;
	setp.gt.u32 	%p317, %r1024, 5;
	@%p317 bra 	$L__BB3_593;
	add.s32 	%r1026, %r333, -87;
	shl.b64 	%rd973, %rd1625, 4;
	cvt.u64.u32 	%rd974, %r1026;
	add.s64 	%rd1625, %rd973, %rd974;
	mov.u32 	%r1692, %r330;
	bra.uni 	$L__BB3_595;
$L__BB3_593:
	add.s32 	%r334, %r333, -48;
	setp.gt.u32 	%p318, %r334, 9;
	mov.b32 	%r1692, 1;
	@%p318 bra 	$L__BB3_595;
	shl.b64 	%rd971, %rd1625, 4;
	cvt.u64.u32 	%rd972, %r334;
	add.s64 	%rd1625, %rd971, %rd972;
	mov.u32 	%r1692, %r330;
$L__BB3_595:
	add.s64 	%rd1615, %rd437, 1;
	ld.const.u8 	%rs673, [%rd437+1];
	setp.eq.s16 	%p319, %rs673, 0;
	@%p319 bra 	$L__BB3_598;
	bra.uni 	$L__BB3_591;
$L__BB3_596:
	mov.b32 	%r1691, 0;
	mov.b64 	%rd1625, 0;
	mov.u32 	%r1692, %r1691;
	bra.uni 	$L__BB3_598;
$L__BB3_597:
	mov.b32 	%r1691, 0;
	mov.b64 	%rd1625, 0;
	mov.u32 	%r1692, %r1691;
$L__BB3_598:
	setp.eq.s16 	%p325, %rs684, 48;
	setp.eq.s32 	%p326, %r1691, 0;
	setp.eq.s32 	%p327, %r1692, 0;
	cvt.u32.u64 	%r1030, %rd1625;
	and.b32  	%r1031, %r1030, 4194303;
	or.b32  	%r1032, %r1031, 2143289344;
	selp.b32 	%r1033, %r1032, 2147483647, %p326;
	selp.b32 	%r1034, %r1033, 2143289344, %p327;
	st.global.u32 	[%rd7+4], %r1034;
	@%p325 bra 	$L__BB3_607;
	setp.eq.s16 	%p328, %rs684, 0;
	mov.b32 	%r1703, 0;
	mov.b64 	%rd1637, 0;
	mov.u32 	%r1704, %r1703;
	@%p328 bra 	$L__BB3_626;
	mov.b64 	%rd1637, 0;
	mov.u64 	%rd1634, type;
	mov.b32 	%r1699, 0;
	mov.u16 	%rs678, %rs684;
	mov.u32 	%r1703, %r1699;
$L__BB3_601:
	setp.gt.u64 	%p329, %rd1637, 1844674407370955161;
	@%p329 bra 	$L__BB3_603;
	setp.ne.s64 	%p330, %rd1637, 1844674407370955161;
	cvt.s16.s8 	%rs423, %rs678;
	setp.lt.s16 	%p331, %rs423, 54;
	or.pred  	%p332, %p330, %p331;
	@%p332 bra 	$L__BB3_604;
$L__BB3_603:
	mov.b32 	%r1703, 1;
$L__BB3_604:
	add.s16 	%rs200, %rs678, -48;
	and.b16  	%rs424, %rs200, 255;
	setp.gt.u16 	%p333, %rs424, 9;
	mov.b32 	%r1704, 1;
	@%p333 bra 	$L__BB3_606;
	cvt.u64.u16 	%rd985, %rs200;
	and.b64  	%rd986, %rd985, 255;
	mad.lo.s64 	%rd1637, %rd1637, 10, %rd986;
	mov.u32 	%r1704, %r1699;
$L__BB3_606:
	add.s64 	%rd475, %rd1634, 1;
	ld.const.u8 	%rs678, [%rd1634+1];
	setp.eq.s16 	%p334, %rs678, 0;
	mov.u32 	%r1699, %r1704;
	mov.u64 	%rd1634, %rd475;
	@%p334 bra 	$L__BB3_626;
	bra.uni 	$L__BB3_601;
$L__BB3_607:
	ld.const.u8 	%rs425, [type+1];
	or.b16  	%rs426, %rs425, 32;
	setp.eq.s16 	%p335, %rs426, 120;
	@%p335 bra 	$L__BB3_615;
	mov.u64 	%rd996, type;
	add.s64 	%rd1630, %rd996, 1;
$L__BB3_609:
	mov.u64 	%rd1631, %rd1630;
	ld.const.u8 	%rs677, [%rd1631];
	add.s64 	%rd1630, %rd1631, 1;
	setp.eq.s16 	%p343, %rs677, 48;
	@%p343 bra 	$L__BB3_609;
	setp.eq.s16 	%p344, %rs677, 0;
	@%p344 bra 	$L__BB3_624;
	mov.b64 	%rd1637, 0;
	mov.b32 	%r1696, 0;
	mov.u32 	%r1703, %r1696;
$L__BB3_612:
	setp.gt.u64 	%p345, %rd1637, 2305843009213693951;
	selp.b32 	%r1703, 1, %r1703, %p345;
	and.b16  	%rs432, %rs677, 248;
	setp.ne.s16 	%p346, %rs432, 48;
	mov.b32 	%r1704, 1;
	@%p346 bra 	$L__BB3_614;
	shl.b64 	%rd999, %rd1637, 3;
	cvt.u64.u16 	%rd1000, %rs677;
	and.b64  	%rd1001, %rd1000, 7;
	or.b64  	%rd1637, %rd999, %rd1001;
	mov.u32 	%r1704, %r1696;
$L__BB3_614:
	add.s64 	%rd470, %rd1631, 1;
	ld.const.u8 	%rs677, [%rd1631+1];
	setp.eq.s16 	%p347, %rs677, 0;
	mov.u32 	%r1696, %r1704;
	mov.u64 	%rd1631, %rd470;
	@%p347 bra 	$L__BB3_626;
	bra.uni 	$L__BB3_612;
$L__BB3_615:
	mov.u64 	%rd988, type;
	add.s64 	%rd1626, %rd988, 2;
$L__BB3_616:
	mov.u64 	%rd1627, %rd1626;
	ld.const.u8 	%rs676, [%rd1627];
	add.s64 	%rd1626, %rd1627, 1;
	setp.eq.s16 	%p336, %rs676, 48;
	@%p336 bra 	$L__BB3_616;
	setp.eq.s16 	%p337, %rs676, 0;
	@%p337 bra 	$L__BB3_625;
	mov.b64 	%rd1637, 0;
	mov.b32 	%r1704, 0;
	mov.u32 	%r1703, %r1704;
$L__BB3_619:
	mov.u64 	%rd458, %rd1627;
	mov.u32 	%r346, %r1704;
	setp.gt.u64 	%p338, %rd1637, 1152921504606846975;
	selp.b32 	%r1703, 1, %r1703, %p338;
	cvt.u32.u16 	%r1041, %rs676;
	add.s16 	%rs428, %rs676, -65;
	and.b16  	%rs429, %rs428, 255;
	setp.lt.u16 	%p339, %rs429, 6;
	add.s16 	%rs430, %rs676, 32;
	cvt.u32.u16 	%r1042, %rs430;
	and.b32  	%r1043, %r1042, 255;
	cvt.s32.s8 	%r1044, %r1041;
	selp.b32 	%r349, %r1043, %r1044, %p339;
	add.s32 	%r1045, %r349, -97;
	setp.gt.u32 	%p340, %r1045, 5;
	@%p340 bra 	$L__BB3_621;
	add.s32 	%r1047, %r349, -87;
	shl.b64 	%rd993, %rd1637, 4;
	cvt.u64.u32 	%rd994, %r1047;
	add.s64 	%rd1637, %rd993, %rd994;
	mov.u32 	%r1704, %r346;
	bra.uni 	$L__BB3_623;
$L__BB3_621:
	add.s32 	%r350, %r349, -48;
	setp.gt.u32 	%p341, %r350, 9;
	mov.b32 	%r1704, 1;
	@%p341 bra 	$L__BB3_623;
	shl.b64 	%rd991, %rd1637, 4;
	cvt.u64.u32 	%rd992, %r350;
	add.s64 	%rd1637, %rd991, %rd992;
	mov.u32 	%r1704, %r346;
$L__BB3_623:
	add.s64 	%rd1627, %rd458, 1;
	ld.const.u8 	%rs676, [%rd458+1];
	setp.eq.s16 	%p342, %rs676, 0;
	@%p342 bra 	$L__BB3_626;
	bra.uni 	$L__BB3_619;
$L__BB3_624:
	mov.b32 	%r1703, 0;
	mov.b64 	%rd1637, 0;
	mov.u32 	%r1704, %r1703;
	bra.uni 	$L__BB3_626;
$L__BB3_625:
	mov.b32 	%r1703, 0;
	mov.b64 	%rd1637, 0;
	mov.u32 	%r1704, %r1703;
$L__BB3_626:
	setp.eq.s16 	%p348, %rs684, 48;
	setp.eq.s32 	%p349, %r1703, 0;
	setp.eq.s32 	%p350, %r1704, 0;
	cvt.u32.u64 	%r1051, %rd1637;
	and.b32  	%r1052, %r1051, 4194303;
	or.b32  	%r1053, %r1052, 2143289344;
	selp.b32 	%r1054, %r1053, 2147483647, %p349;
	selp.b32 	%r1055, %r1054, 2143289344, %p350;
	st.global.u32 	[%rd7+8], %r1055;
	@%p348 bra 	$L__BB3_635;
	setp.eq.s16 	%p351, %rs684, 0;
	mov.b32 	%r1715, 0;
	mov.b64 	%rd1649, 0;
	mov.u32 	%r1716, %r1715;
	@%p351 bra 	$L__BB3_654;
	mov.b64 	%rd1649, 0;
	mov.u64 	%rd1646, type;
	mov.b32 	%r1711, 0;
	mov.u16 	%rs681, %rs684;
	mov.u32 	%r1715, %r1711;
$L__BB3_629:
	setp.gt.u64 	%p352, %rd1649, 1844674407370955161;
	@%p352 bra 	$L__BB3_631;
	setp.ne.s64 	%p353, %rd1649, 1844674407370955161;
	cvt.s16.s8 	%rs433, %rs681;
	setp.lt.s16 	%p354, %rs433, 54;
	or.pred  	%p355, %p353, %p354;
	@%p355 bra 	$L__BB3_632;
$L__BB3_631:
	mov.b32 	%r1715, 1;
$L__BB3_632:
	add.s16 	%rs209, %rs681, -48;
	and.b16  	%rs434, %rs209, 255;
	setp.gt.u16 	%p356, %rs434, 9;
	mov.b32 	%r1716, 1;
	@%p356 bra 	$L__BB3_634;
	cvt.u64.u16 	%rd1005, %rs209;
	and.b64  	%rd1006, %rd1005, 255;
	mad.lo.s64 	%rd1649, %rd1649, 10, %rd1006;
	mov.u32 	%r1716, %r1711;
$L__BB3_634:
	add.s64 	%rd496, %rd1646, 1;
	ld.const.u8 	%rs681, [%rd1646+1];
	setp.eq.s16 	%p357, %rs681, 0;
	mov.u32 	%r1711, %r1716;
	mov.u64 	%rd1646, %rd496;
	@%p357 bra 	$L__BB3_654;
	bra.uni 	$L__BB3_629;
$L__BB3_635:
	ld.const.u8 	%rs435, [type+1];
	or.b16  	%rs436, %rs435, 32;
	setp.eq.s16 	%p358, %rs436, 120;
	@%p358 bra 	$L__BB3_643;
	mov.u64 	%rd1016, type;
	add.s64 	%rd1642, %rd1016, 1;
$L__BB3_637:
	mov.u64 	%rd1643, %rd1642;
	ld.const.u8 	%rs680, [%rd1643];
	add.s64 	%rd1642, %rd1643, 1;
	setp.eq.s16 	%p366, %rs680, 48;
	@%p366 bra 	$L__BB3_637;
	setp.eq.s16 	%p367, %rs680, 0;
	@%p367 bra 	$L__BB3_652;
	mov.b64 	%rd1649, 0;
	mov.b32 	%r1708, 0;
	mov.u32 	%r1715, %r1708;
$L__BB3_640:
	setp.gt.u64 	%p368, %rd1649, 2305843009213693951;
	selp.b32 	%r1715, 1, %r1715, %p368;
	and.b16  	%rs442, %rs680, 248;
	setp.ne.s16 	%p369, %rs442, 48;
	mov.b32 	%r1716, 1;
	@%p369 bra 	$L__BB3_642;
	shl.b64 	%rd1019, %rd1649, 3;
	cvt.u64.u16 	%rd1020, %rs680;
	and.b64  	%rd1021, %rd1020, 7;
	or.b64  	%rd1649, %rd1019, %rd1021;
	mov.u32 	%r1716, %r1708;
$L__BB3_642:
	add.s64 	%rd491, %rd1643, 1;
	ld.const.u8 	%rs680, [%rd1643+1];
	setp.eq.s16 	%p370, %rs680, 0;
	mov.u32 	%r1708, %r1716;
	mov.u64 	%rd1643, %rd491;
	@%p370 bra 	$L__BB3_654;
	bra.uni 	$L__BB3_640;
$L__BB3_643:
	mov.u64 	%rd1008, type;
	add.s64 	%rd1638, %rd1008, 2;
$L__BB3_644:
	mov.u64 	%rd1639, %rd1638;
	ld.const.u8 	%rs679, [%rd1639];
	add.s64 	%rd1638, %rd1639, 1;
	setp.eq.s16 	%p359, %rs679, 48;
	@%p359 bra 	$L__BB3_644;
	setp.eq.s16 	%p360, %rs679, 0;
	@%p360 bra 	$L__BB3_653;
	mov.b64 	%rd1649, 0;
	mov.b32 	%r1716, 0;
	mov.u32 	%r1715, %r1716;
$L__BB3_647:
	mov.u64 	%rd479, %rd1639;
	mov.u32 	%r362, %r1716;
	setp.gt.u64 	%p361, %rd1649, 1152921504606846975;
	selp.b32 	%r1715, 1, %r1715, %p361;
	cvt.u32.u16 	%r1062, %rs679;
	add.s16 	%rs438, %rs679, -65;
	and.b16  	%rs439, %rs438, 255;
	setp.lt.u16 	%p362, %rs439, 6;
	add.s16 	%rs440, %rs679, 32;
	cvt.u32.u16 	%r1063, %rs440;
	and.b32  	%r1064, %r1063, 255;
	cvt.s32.s8 	%r1065, %r1062;
	selp.b32 	%r365, %r1064, %r1065, %p362;
	add.s32 	%r1066, %r365, -97;
	setp.gt.u32 	%p363, %r1066, 5;
	@%p363 bra 	$L__BB3_649;
	add.s32 	%r1068, %r365, -87;
	shl.b64 	%rd1013, %rd1649, 4;
	cvt.u64.u32 	%rd1014, %r1068;
	add.s64 	%rd1649, %rd1013, %rd1014;
	mov.u32 	%r1716, %r362;
	bra.uni 	$L__BB3_651;
$L__BB3_649:
	add.s32 	%r366, %r365, -48;
	setp.gt.u32 	%p364, %r366, 9;
	mov.b32 	%r1716, 1;
	@%p364 bra 	$L__BB3_651;
	shl.b64 	%rd1011, %rd1649, 4;
	cvt.u64.u32 	%rd1012, %r366;
	add.s64 	%rd1649, %rd1011, %rd1012;
	mov.u32 	%r1716, %r362;
$L__BB3_651:
	add.s64 	%rd1639, %rd479, 1;
	ld.const.u8 	%rs679, [%rd479+1];
	setp.eq.s16 	%p365, %rs679, 0;
	@%p365 bra 	$L__BB3_654;
	bra.uni 	$L__BB3_647;
$L__BB3_652:
	mov.b32 	%r1715, 0;
	mov.b64 	%rd1649, 0;
	mov.u32 	%r1716, %r1715;
	bra.uni 	$L__BB3_654;
$L__BB3_653:
	mov.b32 	%r1715, 0;
	mov.b64 	%rd1649, 0;
	mov.u32 	%r1716, %r1715;
$L__BB3_654:
	setp.eq.s16 	%p371, %rs684, 48;
	setp.eq.s32 	%p372, %r1715, 0;
	setp.eq.s32 	%p373, %r1716, 0;
	cvt.u32.u64 	%r1072, %rd1649;
	and.b32  	%r1073, %r1072, 4194303;
	or.b32  	%r1074, %r1073, 2143289344;
	selp.b32 	%r1075, %r1074, 2147483647, %p372;
	selp.b32 	%r1076, %r1075, 2143289344, %p373;
	st.global.u32 	[%rd182], %r1076;
	@%p371 bra 	$L__BB3_663;
	setp.eq.s16 	%p374, %rs684, 0;
	mov.b32 	%r1727, 0;
	mov.b64 	%rd1661, 0;
	mov.u32 	%r1728, %r1727;
	@%p374 bra 	$L__BB3_682;
	mov.b64 	%rd1661, 0;
	mov.u64 	%rd1658, type;
	mov.b32 	%r1723, 0;
	mov.u32 	%r1727, %r1723;
$L__BB3_657:
	setp.gt.u64 	%p375, %rd1661, 1844674407370955161;
	@%p375 bra 	$L__BB3_659;
	setp.ne.s64 	%p376, %rd1661, 1844674407370955161;
	cvt.s16.s8 	%rs443, %rs684;
	setp.lt.s16 	%p377, %rs443, 54;
	or.pred  	%p378, %p376, %p377;
	@%p378 bra 	$L__BB3_660;
$L__BB3_659:
	mov.b32 	%r1727, 1;
$L__BB3_660:
	add.s16 	%rs218, %rs684, -48;
	and.b16  	%rs444, %rs218, 255;
	setp.gt.u16 	%p379, %rs444, 9;
	mov.b32 	%r1728, 1;
	@%p379 bra 	$L__BB3_662;
	cvt.u64.u16 	%rd1025, %rs218;
	and.b64  	%rd1026, %rd1025, 255;
	mad.lo.s64 	%rd1661, %rd1661, 10, %rd1026;
	mov.u32 	%r1728, %r1723;
$L__BB3_662:
	add.s64 	%rd517, %rd1658, 1;
	ld.const.u8 	%rs684, [%rd1658+1];
	setp.eq.s16 	%p380, %rs684, 0;
	mov.u32 	%r1723, %r1728;
	mov.u64 	%rd1658, %rd517;
	@%p380 bra 	$L__BB3_682;
	bra.uni 	$L__BB3_657;
$L__BB3_663:
	ld.const.u8 	%rs445, [type+1];
	or.b16  	%rs446, %rs445, 32;
	setp.eq.s16 	%p381, %rs446, 120;
	@%p381 bra 	$L__BB3_671;
	mov.u64 	%rd1036, type;
	add.s64 	%rd1654, %rd1036, 1;
$L__BB3_665:
	mov.u64 	%rd1655, %rd1654;
	ld.const.u8 	%rs683, [%rd1655];
	add.s64 	%rd1654, %rd1655, 1;
	setp.eq.s16 	%p389, %rs683, 48;
	@%p389 bra 	$L__BB3_665;
	setp.eq.s16 	%p390, %rs683, 0;
	@%p390 bra 	$L__BB3_680;
	mov.b64 	%rd1661, 0;
	mov.b32 	%r1720, 0;
	mov.u32 	%r1727, %r1720;
$L__BB3_668:
	setp.gt.u64 	%p391, %rd1661, 2305843009213693951;
	selp.b32 	%r1727, 1, %r1727, %p391;
	and.b16  	%rs452, %rs683, 248;
	setp.ne.s16 	%p392, %rs452, 48;
	mov.b32 	%r1728, 1;
	@%p392 bra 	$L__BB3_670;
	shl.b64 	%rd1039, %rd1661, 3;
	cvt.u64.u16 	%rd1040, %rs683;
	and.b64  	%rd1041, %rd1040, 7;
	or.b64  	%rd1661, %rd1039, %rd1041;
	mov.u32 	%r1728, %r1720;
$L__BB3_670:
	add.s64 	%rd512, %rd1655, 1;
	ld.const.u8 	%rs683, [%rd1655+1];
	setp.eq.s16 	%p393, %rs683, 0;
	mov.u32 	%r1720, %r1728;
	mov.u64 	%rd1655, %rd512;
	@%p393 bra 	$L__BB3_682;
	bra.uni 	$L__BB3_668;
$L__BB3_671:
	mov.u64 	%rd1028, type;
	add.s64 	%rd1650, %rd1028, 2;
$L__BB3_672:
	mov.u64 	%rd1651, %rd1650;
	ld.const.u8 	%rs682, [%rd1651];
	add.s64 	%rd1650, %rd1651, 1;
	setp.eq.s16 	%p382, %rs682, 48;
	@%p382 bra 	$L__BB3_672;
	setp.eq.s16 	%p383, %rs682, 0;
	@%p383 bra 	$L__BB3_681;
	mov.b64 	%rd1661, 0;
	mov.b32 	%r1728, 0;
	mov.u32 	%r1727, %r1728;
$L__BB3_675:
	mov.u64 	%rd500, %rd1651;
	mov.u32 	%r378, %r1728;
	setp.gt.u64 	%p384, %rd1661, 1152921504606846975;
	selp.b32 	%r1727, 1, %r1727, %p384;
	cvt.u32.u16 	%r1083, %rs682;
	add.s16 	%rs448, %rs682, -65;
	and.b16  	%rs449, %rs448, 255;
	setp.lt.u16 	%p385, %rs449, 6;
	add.s16 	%rs450, %rs682, 32;
	cvt.u32.u16 	%r1084, %rs450;
	and.b32  	%r1085, %r1084, 255;
	cvt.s32.s8 	%r1086, %r1083;
	selp.b32 	%r381, %r1085, %r1086, %p385;
	add.s32 	%r1087, %r381, -97;
	setp.gt.u32 	%p386, %r1087, 5;
	@%p386 bra 	$L__BB3_677;
	add.s32 	%r1089, %r381, -87;
	shl.b64 	%rd1033, %rd1661, 4;
	cvt.u64.u32 	%rd1034, %r1089;
	add.s64 	%rd1661, %rd1033, %rd1034;
	mov.u32 	%r1728, %r378;
	bra.uni 	$L__BB3_679;
$L__BB3_677:
	add.s32 	%r382, %r381, -48;
	setp.gt.u32 	%p387, %r382, 9;
	mov.b32 	%r1728, 1;
	@%p387 bra 	$L__BB3_679;
	shl.b64 	%rd1031, %rd1661, 4;
	cvt.u64.u32 	%rd1032, %r382;
	add.s64 	%rd1661, %rd1031, %rd1032;
	mov.u32 	%r1728, %r378;
$L__BB3_679:
	add.s64 	%rd1651, %rd500, 1;
	ld.const.u8 	%rs682, [%rd500+1];
	setp.eq.s16 	%p388, %rs682, 0;
	@%p388 bra 	$L__BB3_682;
	bra.uni 	$L__BB3_675;
$L__BB3_680:
	mov.b32 	%r1727, 0;
	mov.b64 	%rd1661, 0;
	mov.u32 	%r1728, %r1727;
	bra.uni 	$L__BB3_682;
$L__BB3_681:
	mov.b32 	%r1727, 0;
	mov.b64 	%rd1661, 0;
	mov.u32 	%r1728, %r1727;
$L__BB3_682:
	setp.eq.s32 	%p394, %r1727, 0;
	setp.eq.s32 	%p395, %r1728, 0;
	cvt.u32.u64 	%r1093, %rd1661;
	and.b32  	%r1094, %r1093, 4194303;
	or.b32  	%r1095, %r1094, 2143289344;
	selp.b32 	%r1096, %r1095, 2147483647, %p394;
	selp.b32 	%r1097, %r1096, 2143289344, %p395;
	st.global.u32 	[%rd5], %r1097;
	add.s64 	%rd1043, %rd4, %rd701;
	mov.b32 	%r1098, -1;
	st.global.u32 	[%rd1043], %r1098;
	bra.uni 	$L__BB3_928;
$L__BB3_683:
	setp.leu.f32 	%p15, %f35, 0f00000000;
	mov.f32 	%f222, 0f00000000;
	@%p15 bra 	$L__BB3_927;
	ld.param.u64 	%rd1371, [trace_onto_sipm_modules_param_14];
	ld.global.f32 	%f175, [%rd182];
	cvta.to.global.u64 	%rd712, %rd1371;
	ld.global.f32 	%f176, [%rd712];
	sub.f32 	%f28, %f175, %f176;
	setp.lt.f32 	%p16, %f28, 0f00000000;
	@%p16 bra 	$L__BB3_687;
	mul.f32 	%f29, %f35, %f28;
	cvt.rzi.s32.f32 	%r394, %f29;
	add.s32 	%r598, %r588, -1;
	setp.ge.s32 	%p17, %r394, %r598;
	@%p17 bra 	$L__BB3_687;
	cvta.to.global.u64 	%rd713, %rd693;
	mul.wide.s32 	%rd714, %r394, 4;
	add.s64 	%rd715, %rd713, %rd714;
	ld.global.f32 	%f178, [%rd715];
	ld.global.f32 	%f179, [%rd715+4];
	cvt.rzi.f32.f32 	%f180, %f29;
	sub.f32 	%f181, %f29, %f180;
	neg.f32 	%f182, %f181;
	fma.rn.f32 	%f183, %f182, %f178, %f178;
	fma.rn.f32 	%f222, %f181, %f179, %f183;
$L__BB3_687:
	ld.param.u64 	%rd1370, [trace_onto_sipm_modules_param_4];
	cvt.u32.u64 	%r395, %rd695;
	{ .reg .b32 tmp; mov.b64 {tmp, %r396}, %rd695; }
	shr.s32 	%r1749, %r1, 31;
	add.s32 	%r398, %r395, -1640531527;
	add.s32 	%r399, %r396, -1150833019;
	add.s32 	%r400, %r395, 1013904242;
	add.s32 	%r401, %r396, 1993301258;
	add.s32 	%r402, %r395, -626627285;
	add.s32 	%r403, %r396, 842468239;
	add.s32 	%r404, %r395, 2027808484;
	add.s32 	%r405, %r396, -308364780;
	add.s32 	%r406, %r395, 387276957;
	add.s32 	%r407, %r396, -1459197799;
	add.s32 	%r408, %r395, -1253254570;
	add.s32 	%r409, %r396, 1684936478;
	add.s32 	%r410, %r395, 1401181199;
	add.s32 	%r411, %r396, 534103459;
	add.s32 	%r412, %r395, -239350328;
	add.s32 	%r413, %r396, -616729560;
	add.s32 	%r414, %r395, -1879881855;
	add.s32 	%r415, %r396, -1767562579;
	cvta.to.global.u64 	%rd716, %rd1370;
	add.s64 	%rd519, %rd716, %rd701;
	ld.global.u32 	%r1753, [%rd519];
	setp.lt.s32 	%p18, %r1753, 1;
	@%p18 bra 	$L__BB3_702;
	mov.b32 	%r600, -845247145;
	mul.hi.u32 	%r601, %r600, %r1;
	xor.b32  	%r602, %r601, %r395;
	mov.b32 	%r1752, 0;
	mov.b32 	%r603, -766435501;
	mul.hi.u32 	%r604, %r603, %r1752;
	xor.b32  	%r605, %r1749, %r604;
	xor.b32  	%r606, %r605, %r396;
	mul.hi.u32 	%r607, %r600, %r606;
	mul.lo.s32 	%r608, %r1, -845247145;
	xor.b32  	%r609, %r608, %r607;
	xor.b32  	%r610, %r609, %r398;
	mul.hi.u32 	%r611, %r603, %r602;
	xor.b32  	%r612, %r611, %r399;
	mul.hi.u32 	%r613, %r600, %r612;
	mul.lo.s32 	%r614, %r606, -845247145;
	xor.b32  	%r615, %r614, %r613;
	xor.b32  	%r616, %r615, %r400;
	mul.hi.u32 	%r617, %r603, %r610;
	mul.lo.s32 	%r618, %r602, -766435501;
	xor.b32  	%r619, %r618, %r617;
	xor.b32  	%r620, %r619, %r401;
	mul.hi.u32 	%r621, %r600, %r620;
	mul.lo.s32 	%r622, %r612, -845247145;
	xor.b32  	%r623, %r622, %r621;
	xor.b32  	%r624, %r623, %r402;
	mul.hi.u32 	%r625, %r603, %r616;
	mul.lo.s32 	%r626, %r610, -766435501;
	xor.b32  	%r627, %r626, %r625;
	xor.b32  	%r628, %r627, %r403;
	mul.hi.u32 	%r629, %r600, %r628;
	mul.lo.s32 	%r630, %r620, -845247145;
	xor.b32  	%r631, %r630, %r629;
	xor.b32  	%r632, %r631, %r404;
	mul.hi.u32 	%r633, %r603, %r624;
	mul.lo.s32 	%r634, %r616, -766435501;
	xor.b32  	%r635, %r634, %r633;
	xor.b32  	%r636, %r635, %r405;
	mul.hi.u32 	%r637, %r600, %r636;
	mul.lo.s32 	%r638, %r628, -845247145;
	xor.b32  	%r639, %r638, %r637;
	xor.b32  	%r640, %r639, %r406;
	mul.hi.u32 	%r641, %r603, %r632;
	mul.lo.s32 	%r642, %r624, -766435501;
	xor.b32  	%r643, %r642, %r641;
	xor.b32  	%r644, %r643, %r407;
	mul.hi.u32 	%r645, %r600, %r644;
	mul.lo.s32 	%r646, %r636, -845247145;
	xor.b32  	%r647, %r646, %r645;
	xor.b32  	%r648, %r647, %r408;
	mul.hi.u32 	%r649, %r603, %r640;
	mul.lo.s32 	%r650, %r632, -766435501;
	xor.b32  	%r651, %r650, %r649;
	xor.b32  	%r652, %r651, %r409;
	mul.hi.u32 	%r653, %r600, %r652;
	mul.lo.s32 	%r654, %r644, -845247145;
	xor.b32  	%r655, %r654, %r653;
	xor.b32  	%r656, %r655, %r410;
	mul.hi.u32 	%r657, %r603, %r648;
	mul.lo.s32 	%r658, %r640, -766435501;
	xor.b32  	%r659, %r658, %r657;
	xor.b32  	%r660, %r659, %r411;
	mul.hi.u32 	%r661, %r600, %r660;
	mul.lo.s32 	%r662, %r652, -845247145;
	xor.b32  	%r663, %r662, %r661;
	xor.b32  	%r664, %r663, %r412;
	mul.hi.u32 	%r665, %r603, %r656;
	mul.lo.s32 	%r666, %r648, -766435501;
	xor.b32  	%r667, %r666, %r665;
	xor.b32  	%r668, %r667, %r413;
	mul.lo.s32 	%r1747, %r668, -845247145;
	mul.lo.s32 	%r1745, %r664, -766435501;
	neg.s32 	%r1729, %r1753;
	mul.hi.u32 	%r669, %r603, %r664;
	mul.lo.s32 	%r670, %r656, -766435501;
	xor.b32  	%r671, %r670, %r669;
	xor.b32  	%r1746, %r671, %r415;
	mul.hi.u32 	%r672, %r600, %r668;
	mul.lo.s32 	%r673, %r660, -845247145;
	xor.b32  	%r674, %r673, %r672;
	xor.b32  	%r1748, %r674, %r414;
	mov.u32 	%r1751, %r1752;
	mov.u32 	%r1750, %r1;
	mov.u32 	%r1739, %r1752;
$L__BB3_689:
	mov.b32 	%r1744, 2;
	setp.eq.s32 	%p19, %r1739, 1;
	mov.u32 	%r1743, %r1747;
	@%p19 bra 	$L__BB3_698;
	setp.eq.s32 	%p20, %r1739, 3;
	@%p20 bra 	$L__BB3_694;
	setp.ne.s32 	%p21, %r1739, 2;
	@%p21 bra 	$L__BB3_693;
	mov.b32 	%r1744, 3;
	mov.u32 	%r1743, %r1746;
	bra.uni 	$L__BB3_698;
$L__BB3_693:
	add.s32 	%r1744, %r1739, 1;
	mov.u32 	%r1743, %r1748;
	bra.uni 	$L__BB3_698;
$L__BB3_694:
	add.s32 	%r1752, %r1752, 1;
	setp.ne.s32 	%p22, %r1752, 0;
	@%p22 bra 	$L__BB3_697;
	add.s32 	%r1751, %r1751, 1;
	setp.ne.s32 	%p23, %r1751, 0;
	@%p23 bra 	$L__BB3_697;
	add.s32 	%r1750, %r1750, 1;
	setp.eq.s32 	%p24, %r1750, 0;
	selp.u32 	%r677, 1, 0, %p24;
	add.s32 	%r1749, %r1749, %r677;
	mov.b32 	%r1751, 0;
$L__BB3_697:
	mov.b32 	%r679, -766435501;
	mul.hi.u32 	%r680, %r679, %r1752;
	mul.lo.s32 	%r681, %r1752, -766435501;
	mov.b32 	%r682, -845247145;
	mul.hi.u32 	%r683, %r682, %r1750;
	mul.lo.s32 	%r684, %r1750, -845247145;
	xor.b32  	%r685, %r683, %r395;
	xor.b32  	%r686, %r685, %r1751;
	xor.b32  	%r687, %r680, %r396;
	xor.b32  	%r688, %r687, %r1749;
	mul.hi.u32 	%r689, %r679, %r686;
	mul.lo.s32 	%r690, %r686, -766435501;
	mul.hi.u32 	%r691, %r682, %r688;
	mul.lo.s32 	%r692, %r688, -845247145;
	xor.b32  	%r693, %r684, %r691;
	xor.b32  	%r694, %r693, %r398;
	xor.b32  	%r695, %r681, %r689;
	xor.b32  	%r696, %r695, %r399;
	mul.hi.u32 	%r697, %r679, %r694;
	mul.lo.s32 	%r698, %r694, -766435501;
	mul.hi.u32 	%r699, %r682, %r696;
	mul.lo.s32 	%r700, %r696, -845247145;
	xor.b32  	%r701, %r692, %r699;
	xor.b32  	%r702, %r701, %r400;
	xor.b32  	%r703, %r690, %r697;
	xor.b32  	%r704, %r703, %r401;
	mul.hi.u32 	%r705, %r679, %r702;
	mul.lo.s32 	%r706, %r702, -766435501;
	mul.hi.u32 	%r707, %r682, %r704;
	mul.lo.s32 	%r708, %r704, -845247145;
	xor.b32  	%r709, %r700, %r707;
	xor.b32  	%r710, %r709, %r402;
	xor.b32  	%r711, %r698, %r705;
	xor.b32  	%r712, %r711, %r403;
	mul.hi.u32 	%r713, %r679, %r710;
	mul.lo.s32 	%r714, %r710, -766435501;
	mul.hi.u32 	%r715, %r682, %r712;
	mul.lo.s32 	%r716, %r712, -845247145;
	xor.b32  	%r717, %r708, %r715;
	xor.b32  	%r718, %r717, %r404;
	xor.b32  	%r719, %r706, %r713;
	xor.b32  	%r720, %r719, %r405;
	mul.hi.u32 	%r721, %r679, %r718;
	mul.lo.s32 	%r722, %r718, -766435501;
	mul.hi.u32 	%r723, %r682, %r720;
	mul.lo.s32 	%r724, %r720, -845247145;
	xor.b32  	%r725, %r716, %r723;
	xor.b32  	%r726, %r725, %r406;
	xor.b32  	%r727, %r714, %r721;
	xor.b32  	%r728, %r727, %r407;
	mul.hi.u32 	%r729, %r679, %r726;
	mul.lo.s32 	%r730, %r726, -766435501;
	mul.hi.u32 	%r731, %r682, %r728;
	mul.lo.s32 	%r732, %r728, -845247145;
	xor.b32  	%r733, %r724, %r731;
	xor.b32  	%r734, %r733, %r408;
	xor.b32  	%r735, %r722, %r729;
	xor.b32  	%r736, %r735, %r409;
	mul.hi.u32 	%r737, %r679, %r734;
	mul.lo.s32 	%r738, %r734, -766435501;
	mul.hi.u32 	%r739, %r682, %r736;
	mul.lo.s32 	%r740, %r736, -845247145;
	xor.b32  	%r741, %r732, %r739;
	xor.b32  	%r742, %r741, %r410;
	xor.b32  	%r743, %r730, %r737;
	xor.b32  	%r744, %r743, %r411;
	mul.hi.u32 	%r745, %r679, %r742;
	mul.lo.s32 	%r746, %r742, -766435501;
	mul.hi.u32 	%r747, %r682, %r744;
	mul.lo.s32 	%r748, %r744, -845247145;
	xor.b32  	%r749, %r740, %r747;
	xor.b32  	%r750, %r749, %r412;
	xor.b32  	%r751, %r738, %r745;
	xor.b32  	%r752, %r751, %r413;
	mul.hi.u32 	%r753, %r679, %r750;
	mul.lo.s32 	%r441, %r750, -766435501;
	mul.hi.u32 	%r754, %r682, %r752;
	mul.lo.s32 	%r1747, %r752, -845247145;
	xor.b32  	%r755, %r748, %r754;
	xor.b32  	%r1748, %r755, %r414;
	xor.b32  	%r756, %r746, %r753;
	xor.b32  	%r1746, %r756, %r415;
	mov.b32 	%r1744, 0;
	mov.u32 	%r1743, %r1745;
	mov.u32 	%r1745, %r441;
$L__BB3_698:
	cvt.rn.f32.u32 	%f184, %r1743;
	fma.rn.f32 	%f185, %f184, 0f2F800000, 0f2F000000;
	setp.leu.f32 	%p25, %f185, %f222;
	@%p25 bra 	$L__BB3_700;
	add.s32 	%r1753, %r1753, -1;
	st.global.u32 	[%rd519], %r1753;
$L__BB3_700:
	add.s32 	%r1729, %r1729, 1;
	setp.ne.s32 	%p26, %r1729, 0;
	mov.u32 	%r1739, %r1744;
	@%p26 bra 	$L__BB3_689;
	setp.gt.s32 	%p27, %r1753, 0;
	@%p27 bra 	$L__BB3_927;
$L__BB3_702:
	ld.const.u8 	%rs708, [type];
	setp.eq.s16 	%p28, %rs708, 48;
	@%p28 bra 	$L__BB3_711;
	setp.eq.s16 	%p29, %rs708, 0;
	mov.b32 	%r1764, 0;
	mov.b64 	%rd1673, 0;
	mov.u32 	%r1765, %r1764;
	@%p29 bra 	$L__BB3_730;
	mov.b64 	%rd1673, 0;
	mov.u64 	%rd1670, type;
	mov.b32 	%r1760, 0;
	mov.u16 	%rs687, %rs708;
	mov.u32 	%r1764, %r1760;
$L__BB3_705:
	setp.gt.u64 	%p30, %rd1673, 1844674407370955161;
	@%p30 bra 	$L__BB3_707;
	setp.ne.s64 	%p31, %rd1673, 1844674407370955161;
	cvt.s16.s8 	%rs293, %rs687;
	setp.lt.s16 	%p32, %rs293, 54;
	or.pred  	%p33, %p31, %p32;
	@%p33 bra 	$L__BB3_708;
$L__BB3_707:
	mov.b32 	%r1764, 1;
$L__BB3_708:
	add.s16 	%rs228, %rs687, -48;
	and.b16  	%rs294, %rs228, 255;
	setp.gt.u16 	%p34, %rs294, 9;
	mov.b32 	%r1765, 1;
	@%p34 bra 	$L__BB3_710;
	cvt.u64.u16 	%rd723, %rs228;
	and.b64  	%rd724, %rd723, 255;
	mad.lo.s64 	%rd1673, %rd1673, 10, %rd724;
	mov.u32 	%r1765, %r1760;
$L__BB3_710:
	add.s64 	%rd539, %rd1670, 1;
	ld.const.u8 	%rs687, [%rd1670+1];
	setp.eq.s16 	%p35, %rs687, 0;
	mov.u32 	%r1760, %r1765;
	mov.u64 	%rd1670, %rd539;
	@%p35 bra 	$L__BB3_730;
	bra.uni 	$L__BB3_705;
$L__BB3_711:
	ld.const.u8 	%rs295, [type+1];
	or.b16  	%rs296, %rs295, 32;
	setp.eq.s16 	%p36, %rs296, 120;
	@%p36 bra 	$L__BB3_719;
	mov.u64 	%rd734, type;
	add.s64 	%rd1666, %rd734, 1;
$L__BB3_713:
	mov.u64 	%rd1667, %rd1666;
	ld.const.u8 	%rs686, [%rd1667];
	add.s64 	%rd1666, %rd1667, 1;
	setp.eq.s16 	%p44, %rs686, 48;
	@%p44 bra 	$L__BB3_713;
	setp.eq.s16 	%p45, %rs686, 0;
	@%p45 bra 	$L__BB3_728;
	mov.b64 	%rd1673, 0;
	mov.b32 	%r1757, 0;
	mov.u32 	%r1764, %r1757;
$L__BB3_716:
	setp.gt.u64 	%p46, %rd1673, 2305843009213693951;
	selp.b32 	%r1764, 1, %r1764, %p46;
	and.b16  	%rs302, %rs686, 248;
	setp.ne.s16 	%p47, %rs302, 48;
	mov.b32 	%r1765, 1;
	@%p47 bra 	$L__BB3_718;
	shl.b64 	%rd737, %rd1673, 3;
	cvt.u64.u16 	%rd738, %rs686;
	and.b64  	%rd739, %rd738, 7;
	or.b64  	%rd1673, %rd737, %rd739;
	mov.u32 	%r1765, %r1757;
$L__BB3_718:
	add.s64 	%rd534, %rd1667, 1;
	ld.const.u8 	%rs686, [%rd1667+1];
	setp.eq.s16 	%p48, %rs686, 0;
	mov.u32 	%r1757, %r1765;
	mov.u64 	%rd1667, %rd534;
	@%p48 bra 	$L__BB3_730;
	bra.uni 	$L__BB3_716;
$L__BB3_719:
	mov.u64 	%rd726, type;
	add.s64 	%rd1662, %rd726, 2;
$L__BB3_720:
	mov.u64 	%rd1663, %rd1662;
	ld.const.u8 	%rs685, [%rd1663];
	add.s64 	%rd1662, %rd1663, 1;
	setp.eq.s16 	%p37, %rs685, 48;
	@%p37 bra 	$L__BB3_720;
	setp.eq.s16 	%p38, %rs685, 0;
	@%p38 bra 	$L__BB3_729;
	mov.b64 	%rd1673, 0;
	mov.b32 	%r1765, 0;
	mov.u32 	%r1764, %r1765;
$L__BB3_723:
	mov.u64 	%rd522, %rd1663;
	mov.u32 	%r458, %r1765;
	setp.gt.u64 	%p39, %rd1673, 1152921504606846975;
	selp.b32 	%r1764, 1, %r1764, %p39;
	cvt.u32.u16 	%r767, %rs685;
	add.s16 	%rs298, %rs685, -65;
	and.b16  	%rs299, %rs298, 255;
	setp.lt.u16 	%p40, %rs299, 6;
	add.s16 	%rs300, %rs685, 32;
	cvt.u32.u16 	%r768, %rs300;
	and.b32  	%r769, %r768, 255;
	cvt.s32.s8 	%r770, %r767;
	selp.b32 	%r461, %r769, %r770, %p40;
	add.s32 	%r771, %r461, -97;
	setp.gt.u32 	%p41, %r771, 5;
	@%p41 bra 	$L__BB3_725;
	add.s32 	%r773, %r461, -87;
	shl.b64 	%rd731, %rd1673, 4;
	cvt.u64.u32 	%rd732, %r773;
	add.s64 	%rd1673, %rd731, %rd732;
	mov.u32 	%r1765, %r458;
	bra.uni 	$L__BB3_727;
$L__BB3_725:
	add.s32 	%r462, %r461, -48;
	setp.gt.u32 	%p42, %r462, 9;
	mov.b32 	%r1765, 1;
	@%p42 bra 	$L__BB3_727;
	shl.b64 	%rd729, %rd1673, 4;
	cvt.u64.u32 	%rd730, %r462;
	add.s64 	%rd1673, %rd729, %rd730;
	mov.u32 	%r1765, %r458;
$L__BB3_727:
	add.s64 	%rd1663, %rd522, 1;
	ld.const.u8 	%rs685, [%rd522+1];
	setp.eq.s16 	%p43, %rs685, 0;
	@%p43 bra 	$L__BB3_730;
	bra.uni 	$L__BB3_723;
$L__BB3_728:
	mov.b32 	%r1764, 0;
	mov.b64 	%rd1673, 0;
	mov.u32 	%r1765, %r1764;
	bra.uni 	$L__BB3_730;
$L__BB3_729:
	mov.b32 	%r1764, 0;
	mov.b64 	%rd1673, 0;
	mov.u32 	%r1765, %r1764;
$L__BB3_730:
	setp.eq.s16 	%p49, %rs708, 48;
	setp.eq.s32 	%p50, %r1764, 0;
	setp.eq.s32 	%p51, %r1765, 0;
	cvt.u32.u64 	%r777, %rd1673;
	and.b32  	%r778, %r777, 4194303;
	or.b32  	%r779, %r778, 2143289344;
	selp.b32 	%r780, %r779, 2147483647, %p50;
	selp.b32 	%r781, %r780, 2143289344, %p51;
	st.global.u32 	[%rd6], %r781;
	@%p49 bra 	$L__BB3_739;
	setp.eq.s16 	%p52, %rs708, 0;
	mov.b32 	%r1776, 0;
	mov.b64 	%rd1685, 0;
	mov.u32 	%r1777, %r1776;
	@%p52 bra 	$L__BB3_758;
	mov.b64 	%rd1685, 0;
	mov.u64 	%rd1682, type;
	mov.b32 	%r1772, 0;
	mov.u16 	%rs690, %rs708;
	mov.u32 	%r1776, %r1772;
$L__BB3_733:
	setp.gt.u64 	%p53, %rd1685, 1844674407370955161;
	@%p53 bra 	$L__BB3_735;
	setp.ne.s64 	%p54, %rd1685, 1844674407370955161;
	cvt.s16.s8 	%rs303, %rs690;
	setp.lt.s16 	%p55, %rs303, 54;
	or.pred  	%p56, %p54, %p55;
	@%p56 bra 	$L__BB3_736;
$L__BB3_735:
	mov.b32 	%r1776, 1;
$L__BB3_736:
	add.s16 	%rs237, %rs690, -48;
	and.b16  	%rs304, %rs237, 255;
	setp.gt.u16 	%p57, %rs304, 9;
	mov.b32 	%r1777, 1;
	@%p57 bra 	$L__BB3_738;
	cvt.u64.u16 	%rd743, %rs237;
	and.b64  	%rd744, %rd743, 255;
	mad.lo.s64 	%rd1685, %rd1685, 10, %rd744;
	mov.u32 	%r1777, %r1772;
$L__BB3_738:
	add.s64 	%rd560, %rd1682, 1;
	ld.const.u8 	%rs690, [%rd1682+1];
	setp.eq.s16 	%p58, %rs690, 0;
	mov.u32 	%r1772, %r1777;
	mov.u64 	%rd1682, %rd560;
	@%p58 bra 	$L__BB3_758;
	bra.uni 	$L__BB3_733;
$L__BB3_739:
	ld.const.u8 	%rs305, [type+1];
	or.b16  	%rs306, %rs305, 32;
	setp.eq.s16 	%p59, %rs306, 120;
	@%p59 bra 	$L__BB3_747;
	mov.u64 	%rd754, type;
	add.s64 	%rd1678, %rd754, 1;
$L__BB3_741:
	mov.u64 	%rd1679, %rd1678;
	ld.const.u8 	%rs689, [%rd1679];
	add.s64 	%rd1678, %rd1679, 1;
	setp.eq.s16 	%p67, %rs689, 48;
	@%p67 bra 	$L__BB3_741;
	setp.eq.s16 	%p68, %rs689, 0;
	@%p68 bra 	$L__BB3_756;
	mov.b64 	%rd1685, 0;
	mov.b32 	%r1769, 0;
	mov.u32 	%r1776, %r1769;
$L__BB3_744:
	setp.gt.u64 	%p69, %rd1685, 2305843009213693951;
	selp.b32 	%r1776, 1, %r1776, %p69;
	and.b16  	%rs312, %rs689, 248;
	setp.ne.s16 	%p70, %rs312, 48;
	mov.b32 	%r1777, 1;
	@%p70 bra 	$L__BB3_746;
	shl.b64 	%rd757, %rd1685, 3;
	cvt.u64.u16 	%rd758, %rs689;
	and.b64  	%rd759, %rd758, 7;
	or.b64  	%rd1685, %rd757, %rd759;
	mov.u32 	%r1777, %r1769;
$L__BB3_746:
	add.s64 	%rd555, %rd1679, 1;
	ld.const.u8 	%rs689, [%rd1679+1];
	setp.eq.s16 	%p71, %rs689, 0;
	mov.u32 	%r1769, %r1777;
	mov.u64 	%rd1679, %rd555;
	@%p71 bra 	$L__BB3_758;
	bra.uni 	$L__BB3_744;
$L__BB3_747:
	mov.u64 	%rd746, type;
	add.s64 	%rd1674, %rd746, 2;
$L__BB3_748:
	mov.u64 	%rd1675, %rd1674;
	ld.const.u8 	%rs688, [%rd1675];
	add.s64 	%rd1674, %rd1675, 1;
	setp.eq.s16 	%p60, %rs688, 48;
	@%p60 bra 	$L__BB3_748;
	setp.eq.s16 	%p61, %rs688, 0;
	@%p61 bra 	$L__BB3_757;
	mov.b64 	%rd1685, 0;
	mov.b32 	%r1777, 0;
	mov.u32 	%r1776, %r1777;
$L__BB3_751:
	mov.u64 	%rd543, %rd1675;
	mov.u32 	%r474, %r1777;
	setp.gt.u64 	%p62, %rd1685, 1152921504606846975;
	selp.b32 	%r1776, 1, %r1776, %p62;
	cvt.u32.u16 	%r788, %rs688;
	add.s16 	%rs308, %rs688, -65;
	and.b16  	%rs309, %rs308, 255;
	setp.lt.u16 	%p63, %rs309, 6;
	add.s16 	%rs310, %rs688, 32;
	cvt.u32.u16 	%r789, %rs310;
	and.b32  	%r790, %r789, 255;
	cvt.s32.s8 	%r791, %r788;
	selp.b32 	%r477, %r790, %r791, %p63;
	add.s32 	%r792, %r477, -97;
	setp.gt.u32 	%p64, %r792, 5;
	@%p64 bra 	$L__BB3_753;
	add.s32 	%r794, %r477, -87;
	shl.b64 	%rd751, %rd1685, 4;
	cvt.u64.u32 	%rd752, %r794;
	add.s64 	%rd1685, %rd751, %rd752;
	mov.u32 	%r1777, %r474;
	bra.uni 	$L__BB3_755;
$L__BB3_753:
	add.s32 	%r478, %r477, -48;
	setp.gt.u32 	%p65, %r478, 9;
	mov.b32 	%r1777, 1;
	@%p65 bra 	$L__BB3_755;
	shl.b64 	%rd749, %rd1685, 4;
	cvt.u64.u32 	%rd750, %r478;
	add.s64 	%rd1685, %rd749, %rd750;
	mov.u32 	%r1777, %r474;
$L__BB3_755:
	add.s64 	%rd1675, %rd543, 1;
	ld.const.u8 	%rs688, [%rd543+1];
	setp.eq.s16 	%p66, %rs688, 0;
	@%p66 bra 	$L__BB3_758;
	bra.uni 	$L__BB3_751;
$L__BB3_756:
	mov.b32 	%r1776, 0;
	mov.b64 	%rd1685, 0;
	mov.u32 	%r1777, %r1776;
	bra.uni 	$L__BB3_758;
$L__BB3_757:
	mov.b32 	%r1776, 0;
	mov.b64 	%rd1685, 0;
	mov.u32 	%r1777, %r1776;
$L__BB3_758:
	setp.eq.s16 	%p72, %rs708, 48;
	setp.eq.s32 	%p73, %r1776, 0;
	setp.eq.s32 	%p74, %r1777, 0;
	cvt.u32.u64 	%r798, %rd1685;
	and.b32  	%r799, %r798, 4194303;
	or.b32  	%r800, %r799, 2143289344;
	selp.b32 	%r801, %r800, 2147483647, %p73;
	selp.b32 	%r802, %r801, 2143289344, %p74;
	st.global.u32 	[%rd6+4], %r802;
	@%p72 bra 	$L__BB3_767;
	setp.eq.s16 	%p75, %rs708, 0;
	mov.b32 	%r1788, 0;
	mov.b64 	%rd1697, 0;
	mov.u32 	%r1789, %r1788;
	@%p75 bra 	$L__BB3_786;
	mov.b64 	%rd1697, 0;
	mov.u64 	%rd1694, type;
	mov.b32 	%r1784, 0;
	mov.u16 	%rs693, %rs708;
	mov.u32 	%r1788, %r1784;
$L__BB3_761:
	setp.gt.u64 	%p76, %rd1697, 1844674407370955161;
	@%p76 bra 	$L__BB3_763;
	setp.ne.s64 	%p77, %rd1697, 1844674407370955161;
	cvt.s16.s8 	%rs313, %rs693;
	setp.lt.s16 	%p78, %rs313, 54;
	or.pred  	%p79, %p77, %p78;
	@%p79 bra 	$L__BB3_764;
$L__BB3_763:
	mov.b32 	%r1788, 1;
$L__BB3_764:
	add.s16 	%rs246, %rs693, -48;
	and.b16  	%rs314, %rs246, 255;
	setp.gt.u16 	%p80, %rs314, 9;
	mov.b32 	%r1789, 1;
	@%p80 bra 	$L__BB3_766;
	cvt.u64.u16 	%rd763, %rs246;
	and.b64  	%rd764, %rd763, 255;
	mad.lo.s64 	%rd1697, %rd1697, 10, %rd764;
	mov.u32 	%r1789, %r1784;
$L__BB3_766:
	add.s64 	%rd581, %rd1694, 1;
	ld.const.u8 	%rs693, [%rd1694+1];
	setp.eq.s16 	%p81, %rs693, 0;
	mov.u32 	%r1784, %r1789;
	mov.u64 	%rd1694, %rd581;
	@%p81 bra 	$L__BB3_786;
	bra.uni 	$L__BB3_761;
$L__BB3_767:
	ld.const.u8 	%rs315, [type+1];
	or.b16  	%rs316, %rs315, 32;
	setp.eq.s16 	%p82, %rs316, 120;
	@%p82 bra 	$L__BB3_775;
	mov.u64 	%rd774, type;
	add.s64 	%rd1690, %rd774, 1;
$L__BB3_769:
	mov.u64 	%rd1691, %rd1690;
	ld.const.u8 	%rs692, [%rd1691];
	add.s64 	%rd1690, %rd1691, 1;
	setp.eq.s16 	%p90, %rs692, 48;
	@%p90 bra 	$L__BB3_769;
	setp.eq.s16 	%p91, %rs692, 0;
	@%p91 bra 	$L__BB3_784;
	mov.b64 	%rd1697, 0;
	mov.b32 	%r1781, 0;
	mov.u32 	%r1788, %r1781;
$L__BB3_772:
	setp.gt.u64 	%p92, %rd1697, 2305843009213693951;
	selp.b32 	%r1788, 1, %r1788, %p92;
	and.b16  	%rs322, %rs692, 248;
	setp.ne.s16 	%p93, %rs322, 48;
	mov.b32 	%r1789, 1;
	@%p93 bra 	$L__BB3_774;
	shl.b64 	%rd777, %rd1697, 3;
	cvt.u64.u16 	%rd778, %rs692;
	and.b64  	%rd779, %rd778, 7;
	or.b64  	%rd1697, %rd777, %rd779;
	mov.u32 	%r1789, %r1781;
$L__BB3_774:
	add.s64 	%rd576, %rd1691, 1;
	ld.const.u8 	%rs692, [%rd1691+1];
	setp.eq.s16 	%p94, %rs692, 0;
	mov.u32 	%r1781, %r1789;
	mov.u64 	%rd1691, %rd576;
	@%p94 bra 	$L__BB3_786;
	bra.uni 	$L__BB3_772;
$L__BB3_775:
	mov.u64 	%rd766, type;
	add.s64 	%rd1686, %rd766, 2;
$L__BB3_776:
	mov.u64 	%rd1687, %rd1686;
	ld.const.u8 	%rs691, [%rd1687];
	add.s64 	%rd1686, %rd1687, 1;
	setp.eq.s16 	%p83, %rs691, 48;
	@%p83 bra 	$L__BB3_776;
	setp.eq.s16 	%p84, %rs691, 0;
	@%p84 bra 	$L__BB3_785;
	mov.b64 	%rd1697, 0;
	mov.b32 	%r1789, 0;
	mov.u32 	%r1788, %r1789;
$L__BB3_779:
	mov.u64 	%rd564, %rd1687;
	mov.u32 	%r490, %r1789;
	setp.gt.u64 	%p85, %rd1697, 1152921504606846975;
	selp.b32 	%r1788, 1, %r1788, %p85;
	cvt.u32.u16 	%r809, %rs691;
	add.s16 	%rs318, %rs691, -65;
	and.b16  	%rs319, %rs318, 255;
	setp.lt.u16 	%p86, %rs319, 6;
	add.s16 	%rs320, %rs691, 32;
	cvt.u32.u16 	%r810, %rs320;
	and.b32  	%r811, %r810, 255;
	cvt.s32.s8 	%r812, %r809;
	selp.b32 	%r493, %r811, %r812, %p86;
	add.s32 	%r813, %r493, -97;
	setp.gt.u32 	%p87, %r813, 5;
	@%p87 bra 	$L__BB3_781;
	add.s32 	%r815, %r493, -87;
	shl.b64 	%rd771, %rd1697, 4;
	cvt.u64.u32 	%rd772, %r815;
	add.s64 	%rd1697, %rd771, %rd772;
	mov.u32 	%r1789, %r490;
	bra.uni 	$L__BB3_783;
$L__BB3_781:
	add.s32 	%r494, %r493, -48;
	setp.gt.u32 	%p88, %r494, 9;
	mov.b32 	%r1789, 1;
	@%p88 bra 	$L__BB3_783;
	shl.b64 	%rd769, %rd1697, 4;
	cvt.u64.u32 	%rd770, %r494;
	add.s64 	%rd1697, %rd769, %rd770;
	mov.u32 	%r1789, %r490;
$L__BB3_783:
	add.s64 	%rd1687, %rd564, 1;
	ld.const.u8 	%rs691, [%rd564+1];
	setp.eq.s16 	%p89, %rs691, 0;
	@%p89 bra 	$L__BB3_786;
	bra.uni 	$L__BB3_779;
$L__BB3_784:
	mov.b32 	%r1788, 0;
	mov.b64 	%rd1697, 0;
	mov.u32 	%r1789, %r1788;
	bra.uni 	$L__BB3_786;
$L__BB3_785:
	mov.b32 	%r1788, 0;
	mov.b64 	%rd1697, 0;
	mov.u32 	%r1789, %r1788;
$L__BB3_786:
	setp.eq.s16 	%p95, %rs708, 48;
	setp.eq.s32 	%p96, %r1788, 0;
	setp.eq.s32 	%p97, %r1789, 0;
	cvt.u32.u64 	%r819, %rd1697;
	and.b32  	%r820, %r819, 4194303;
	or.b32  	%r821, %r820, 2143289344;
	selp.b32 	%r822, %r821, 2147483647, %p96;
	selp.b32 	%r823, %r822, 2143289344, %p97;
	st.global.u32 	[%rd6+8], %r823;
	@%p95 bra 	$L__BB3_795;
	setp.eq.s16 	%p98, %rs708, 0;
	mov.b32 	%r1800, 0;
	mov.b64 	%rd1709, 0;
	mov.u32 	%r1801, %r1800;
	@%p98 bra 	$L__BB3_814;
	mov.b64 	%rd1709, 0;
	mov.u64 	%rd1706, type;
	mov.b32 	%r1796, 0;
	mov.u16 	%rs696, %rs708;
	mov.u32 	%r1800, %r1796;
$L__BB3_789:
	setp.gt.u64 	%p99, %rd1709, 1844674407370955161;
	@%p99 bra 	$L__BB3_791;
	setp.ne.s64 	%p100, %rd1709, 1844674407370955161;
	cvt.s16.s8 	%rs323, %rs696;
	setp.lt.s16 	%p101, %rs323, 54;
	or.pred  	%p102, %p100, %p101;
	@%p102 bra 	$L__BB3_792;
$L__BB3_791:
	mov.b32 	%r1800, 1;
$L__BB3_792:
	add.s16 	%rs255, %rs696, -48;
	and.b16  	%rs324, %rs255, 255;
	setp.gt.u16 	%p103, %rs324, 9;
	mov.b32 	%r1801, 1;
	@%p103 bra 	$L__BB3_794;
	cvt.u64.u16 	%rd783, %rs255;
	and.b64  	%rd784, %rd783, 255;
	mad.lo.s64 	%rd1709, %rd1709, 10, %rd784;
	mov.u32 	%r1801, %r1796;
$L__BB3_794:
	add.s64 	%rd602, %rd1706, 1;
	ld.const.u8 	%rs696, [%rd1706+1];
	setp.eq.s16 	%p104, %rs696, 0;
	mov.u32 	%r1796, %r1801;
	mov.u64 	%rd1706, %rd602;
	@%p104 bra 	$L__BB3_814;
	bra.uni 	$L__BB3_789;
$L__BB3_795:
	ld.const.u8 	%rs325, [type+1];
	or.b16  	%rs326, %rs325, 32;
	setp.eq.s16 	%p105, %rs326, 120;
	@%p105 bra 	$L__BB3_803;
	mov.u64 	%rd794, type;
	add.s64 	%rd1702, %rd794, 1;
$L__BB3_797:
	mov.u64 	%rd1703, %rd1702;
	ld.const.u8 	%rs695, [%rd1703];
	add.s64 	%rd1702, %rd1703, 1;
	setp.eq.s16 	%p113, %rs695, 48;
	@%p113 bra 	$L__BB3_797;
	setp.eq.s16 	%p114, %rs695, 0;
	@%p114 bra 	$L__BB3_812;
	mov.b64 	%rd1709, 0;
	mov.b32 	%r1793, 0;
	mov.u32 	%r1800, %r1793;
$L__BB3_800:
	setp.gt.u64 	%p115, %rd1709, 2305843009213693951;
	selp.b32 	%r1800, 1, %r1800, %p115;
	and.b16  	%rs332, %rs695, 248;
	setp.ne.s16 	%p116, %rs332, 48;
	mov.b32 	%r1801, 1;
	@%p116 bra 	$L__BB3_802;
	shl.b64 	%rd797, %rd1709, 3;
	cvt.u64.u16 	%rd798, %rs695;
	and.b64  	%rd799, %rd798, 7;
	or.b64  	%rd1709, %rd797, %rd799;
	mov.u32 	%r1801, %r1793;
$L__BB3_802:
	add.s64 	%rd597, %rd1703, 1;
	ld.const.u8 	%rs695, [%rd1703+1];
	setp.eq.s16 	%p117, %rs695, 0;
	mov.u32 	%r1793, %r1801;
	mov.u64 	%rd1703, %rd597;
	@%p117 bra 	$L__BB3_814;
	bra.uni 	$L__BB3_800;
$L__BB3_803:
	mov.u64 	%rd786, type;
	add.s64 	%rd1698, %rd786, 2;
$L__BB3_804:
	mov.u64 	%rd1699, %rd1698;
	ld.const.u8 	%rs694, [%rd1699];
	add.s64 	%rd1698, %rd1699, 1;
	setp.eq.s16 	%p106, %rs694, 48;
	@%p106 bra 	$L__BB3_804;
	setp.eq.s16 	%p107, %rs694, 0;
	@%p107 bra 	$L__BB3_813;
	mov.b64 	%rd1709, 0;
	mov.b32 	%r1801, 0;
	mov.u32 	%r1800, %r1801;
$L__BB3_807:
	mov.u64 	%rd585, %rd1699;
	mov.u32 	%r506, %r1801;
	setp.gt.u64 	%p108, %rd1709, 1152921504606846975;
	selp.b32 	%r1800, 1, %r1800, %p108;
	cvt.u32.u16 	%r830, %rs694;
	add.s16 	%rs328, %rs694, -65;
	and.b16  	%rs329, %rs328, 255;
	setp.lt.u16 	%p109, %rs329, 6;
	add.s16 	%rs330, %rs694, 32;
	cvt.u32.u16 	%r831, %rs330;
	and.b32  	%r832, %r831, 255;
	cvt.s32.s8 	%r833, %r830;
	selp.b32 	%r509, %r832, %r833, %p109;
	add.s32 	%r834, %r509, -97;
	setp.gt.u32 	%p110, %r834, 5;
	@%p110 bra 	$L__BB3_809;
	add.s32 	%r836, %r509, -87;
	shl.b64 	%rd791, %rd1709, 4;
	cvt.u64.u32 	%rd792, %r836;
	add.s64 	%rd1709, %rd791, %rd792;
	mov.u32 	%r1801, %r506;
	bra.uni 	$L__BB3_811;
$L__BB3_809:
	add.s32 	%r510, %r509, -48;
	setp.gt.u32 	%p111, %r510, 9;
	mov.b32 	%r1801, 1;
	@%p111 bra 	$L__BB3_811;
	shl.b64 	%rd789, %rd1709, 4;
	cvt.u64.u32 	%rd790, %r510;
	add.s64 	%rd1709, %rd789, %rd790;
	mov.u32 	%r1801, %r506;
$L__BB3_811:
	add.s64 	%rd1699, %rd585, 1;
	ld.const.u8 	%rs694, [%rd585+1];
	setp.eq.s16 	%p112, %rs694, 0;
	@%p112 bra 	$L__BB3_814;
	bra.uni 	$L__BB3_807;
$L__BB3_812:
	mov.b32 	%r1800, 0;
	mov.b64 	%rd1709, 0;
	mov.u32 	%r1801, %r1800;
	bra.uni 	$L__BB3_814;
$L__BB3_813:
	mov.b32 	%r1800, 0;
	mov.b64 	%rd1709, 0;
	mov.u32 	%r1801, %r1800;
$L__BB3_814:
	setp.eq.s16 	%p118, %rs708, 48;
	setp.eq.s32 	%p119, %r1800, 0;
	setp.eq.s32 	%p120, %r1801, 0;
	cvt.u32.u64 	%r840, %rd1709;
	and.b32  	%r841, %r840, 4194303;
	or.b32  	%r842, %r841, 2143289344;
	selp.b32 	%r843, %r842, 2147483647, %p119;
	selp.b32 	%r844, %r843, 2143289344, %p120;
	st.global.u32 	[%rd7], %r844;
	@%p118 bra 	$L__BB3_823;
	setp.eq.s16 	%p121, %rs708, 0;
	mov.b32 	%r1812, 0;
	mov.b64 	%rd1721, 0;
	mov.u32 	%r1813, %r1812;
	@%p121 bra 	$L__BB3_842;
	mov.b64 	%rd1721, 0;
	mov.u64 	%rd1718, type;
	mov.b32 	%r1808, 0;
	mov.u16 	%rs699, %rs708;
	mov.u32 	%r1812, %r1808;
$L__BB3_817:
	setp.gt.u64 	%p122, %rd1721, 1844674407370955161;
	@%p122 bra 	$L__BB3_819;
	setp.ne.s64 	%p123, %rd1721, 1844674407370955161;
	cvt.s16.s8 	%rs333, %rs699;
	setp.lt.s16 	%p124, %rs333, 54;
	or.pred  	%p125, %p123, %p124;
	@%p125 bra 	$L__BB3_820;
$L__BB3_819:
	mov.b32 	%r1812, 1;
$L__BB3_820:
	add.s16 	%rs264, %rs699, -48;
	and.b16  	%rs334, %rs264, 255;
	setp.gt.u16 	%p126, %rs334, 9;
	mov.b32 	%r1813, 1;
	@%p126 bra 	$L__BB3_822;
	cvt.u64.u16 	%rd803, %rs264;
	and.b64  	%rd804, %rd803, 255;
	mad.lo.s64 	%rd1721, %rd1721, 10, %rd804;
	mov.u32 	%r1813, %r1808;
$L__BB3_822:
	add.s64 	%rd623, %rd1718, 1;
	ld.const.u8 	%rs699, [%rd1718+1];
	setp.eq.s16 	%p127, %rs699, 0;
	mov.u32 	%r1808, %r1813;
	mov.u64 	%rd1718, %rd623;
	@%p127 bra 	$L__BB3_842;
	bra.uni 	$L__BB3_817;
$L__BB3_823:
	ld.const.u8 	%rs335, [type+1];
	or.b16  	%rs336, %rs335, 32;
	setp.eq.s16 	%p128, %rs336, 120;
	@%p128 bra 	$L__BB3_831;
	mov.u64 	%rd814, type;
	add.s64 	%rd1714, %rd814, 1;
$L__BB3_825:
	mov.u64 	%rd1715, %rd1714;
	ld.const.u8 	%rs698, [%rd1715];
	add.s64 	%rd1714, %rd1715, 1;
	setp.eq.s16 	%p136, %rs698, 48;
	@%p136 bra 	$L__BB3_825;
	setp.eq.s16 	%p137, %rs698, 0;
	@%p137 bra 	$L__BB3_840;
	mov.b64 	%rd1721, 0;
	mov.b32 	%r1805, 0;
	mov.u32 	%r1812, %r1805;
$L__BB3_828:
	setp.gt.u64 	%p138, %rd1721, 2305843009213693951;
	selp.b32 	%r1812, 1, %r1812, %p138;
	and.b16  	%rs342, %rs698, 248;
	setp.ne.s16 	%p139, %rs342, 48;
	mov.b32 	%r1813, 1;
	@%p139 bra 	$L__BB3_830;
	shl.b64 	%rd817, %rd1721, 3;
	cvt.u64.u16 	%rd818, %rs698;
	and.b64  	%rd819, %rd818, 7;
	or.b64  	%rd1721, %rd817, %rd819;
	mov.u32 	%r1813, %r1805;
$L__BB3_830:
	add.s64 	%rd618, %rd1715, 1;
	ld.const.u8 	%rs698, [%rd1715+1];
	setp.eq.s16 	%p140, %rs698, 0;
	mov.u32 	%r1805, %r1813;
	mov.u64 	%rd1715, %rd618;
	@%p140 bra 	$L__BB3_842;
	bra.uni 	$L__BB3_828;
$L__BB3_831:
	mov.u64 	%rd806, type;
	add.s64 	%rd1710, %rd806, 2;
$L__BB3_832:
	mov.u64 	%rd1711, %rd1710;
	ld.const.u8 	%rs697, [%rd1711];
	add.s64 	%rd1710, %rd1711, 1;
	setp.eq.s16 	%p129, %rs697, 48;
	@%p129 bra 	$L__BB3_832;
	setp.eq.s16 	%p130, %rs697, 0;
	@%p130 bra 	$L__BB3_841;
	mov.b64 	%rd1721, 0;
	mov.b32 	%r1813, 0;
	mov.u32 	%r1812, %r1813;
$L__BB3_835:
	mov.u64 	%rd606, %rd1711;
	mov.u32 	%r522, %r1813;
	setp.gt.u64 	%p131, %rd1721, 1152921504606846975;
	selp.b32 	%r1812, 1, %r1812, %p131;
	cvt.u32.u16 	%r851, %rs697;
	add.s16 	%rs338, %rs697, -65;
	and.b16  	%rs339, %rs338, 255;
	setp.lt.u16 	%p132, %rs339, 6;
	add.s16 	%rs340, %rs697, 32;
	cvt.u32.u16 	%r852, %rs340;
	and.b32  	%r853, %r852, 255;
	cvt.s32.s8 	%r854, %r851;
	selp.b32 	%r525, %r853, %r854, %p132;
	add.s32 	%r855, %r525, -97;
	setp.gt.u32 	%p133, %r855, 5;
	@%p133 bra 	$L__BB3_837;
	add.s32 	%r857, %r525, -87;
	shl.b64 	%rd811, %rd1721, 4;
	cvt.u64.u32 	%rd812, %r857;
	add.s64 	%rd1721, %rd811, %rd812;
	mov.u32 	%r1813, %r522;
	bra.uni 	$L__BB3_839;
$L__BB3_837:
	add.s32 	%r526, %r525, -48;
	setp.gt.u32 	%p134, %r526, 9;
	mov.b32 	%r1813, 1;
	@%p134 bra 	$L__BB3_839;
	shl.b64 	%rd809, %rd1721, 4;
	cvt.u64.u32 	%rd810, %r526;
	add.s64 	%rd1721, %rd809, %rd810;
	mov.u32 	%r1813, %r522;
$L__BB3_839:
	add.s64 	%rd1711, %rd606, 1;
	ld.const.u8 	%rs697, [%rd606+1];
	setp.eq.s16 	%p135, %rs697, 0;
	@%p135 bra 	$L__BB3_842;
	bra.uni 	$L__BB3_835;
$L__BB3_840:
	mov.b32 	%r1812, 0;
	mov.b64 	%rd1721, 0;
	mov.u32 	%r1813, %r1812;
	bra.uni 	$L__BB3_842;
$L__BB3_841:
	mov.b32 	%r1812, 0;
	mov.b64 	%rd1721, 0;
	mov.u32 	%r1813, %r1812;
$L__BB3_842:
	setp.eq.s16 	%p141, %rs708, 48;
	setp.eq.s32 	%p142, %r1812, 0;
	setp.eq.s32 	%p143, %r1813, 0;
	cvt.u32.u64 	%r861, %rd1721;
	and.b32  	%r862, %r861, 4194303;
	or.b32  	%r863, %r862, 2143289344;
	selp.b32 	%r864, %r863, 2147483647, %p142;
	selp.b32 	%r865, %r864, 2143289344, %p143;
	st.global.u32 	[%rd7+4], %r865;
	@%p141 bra 	$L__BB3_851;
	setp.eq.s16 	%p144, %rs708, 0;
	mov.b32 	%r1824, 0;
	mov.b64 	%rd1733, 0;
	mov.u32 	%r1825, %r1824;
	@%p144 bra 	$L__BB3_870;
	mov.b64 	%rd1733, 0;
	mov.u64 	%rd1730, type;
	mov.b32 	%r1820, 0;
	mov.u16 	%rs702, %rs708;
	mov.u32 	%r1824, %r1820;
$L__BB3_845:
	setp.gt.u64 	%p145, %rd1733, 1844674407370955161;
	@%p145 bra 	$L__BB3_847;
	setp.ne.s64 	%p146, %rd1733, 1844674407370955161;
	cvt.s16.s8 	%rs343, %rs702;
	setp.lt.s16 	%p147, %rs343, 54;
	or.pred  	%p148, %p146, %p147;
	@%p148 bra 	$L__BB3_848;
$L__BB3_847:
	mov.b32 	%r1824, 1;
$L__BB3_848:
	add.s16 	%rs273, %rs702, -48;
	and.b16  	%rs344, %rs273, 255;
	setp.gt.u16 	%p149, %rs344, 9;
	mov.b32 	%r1825, 1;
	@%p149 bra 	$L__BB3_850;
	cvt.u64.u16 	%rd823, %rs273;
	and.b64  	%rd824, %rd823, 255;
	mad.lo.s64 	%rd1733, %rd1733, 10, %rd824;
	mov.u32 	%r1825, %r1820;
$L__BB3_850:
	add.s64 	%rd644, %rd1730, 1;
	ld.const.u8 	%rs702, [%rd1730+1];
	setp.eq.s16 	%p150, %rs702, 0;
	mov.u32 	%r1820, %r1825;
	mov.u64 	%rd1730, %rd644;
	@%p150 bra 	$L__BB3_870;
	bra.uni 	$L__BB3_845;
$L__BB3_851:
	ld.const.u8 	%rs345, [type+1];
	or.b16  	%rs346, %rs345, 32;
	setp.eq.s16 	%p151, %rs346, 120;
	@%p151 bra 	$L__BB3_859;
	mov.u64 	%rd834, type;
	add.s64 	%rd1726, %rd834, 1;
$L__BB3_853:
	mov.u64 	%rd1727, %rd1726;
	ld.const.u8 	%rs701, [%rd1727];
	add.s64 	%rd1726, %rd1727, 1;
	setp.eq.s16 	%p159, %rs701, 48;
	@%p159 bra 	$L__BB3_853;
	setp.eq.s16 	%p160, %rs701, 0;
	@%p160 bra 	$L__BB3_868;
	mov.b64 	%rd1733, 0;
	mov.b32 	%r1817, 0;
	mov.u32 	%r1824, %r1817;
$L__BB3_856:
	setp.gt.u64 	%p161, %rd1733, 2305843009213693951;
	selp.b32 	%r1824, 1, %r1824, %p161;
	and.b16  	%rs352, %rs701, 248;
	setp.ne.s16 	%p162, %rs352, 48;
	mov.b32 	%r1825, 1;
	@%p162 bra 	$L__BB3_858;
	shl.b64 	%rd837, %rd1733, 3;
	cvt.u64.u16 	%rd838, %rs701;
	and.b64  	%rd839, %rd838, 7;
	or.b64  	%rd1733, %rd837, %rd839;
	mov.u32 	%r1825, %r1817;
$L__BB3_858:
	add.s64 	%rd639, %rd1727, 1;
	ld.const.u8 	%rs701, [%rd1727+1];
	setp.eq.s16 	%p163, %rs701, 0;
	mov.u32 	%r1817, %r1825;
	mov.u64 	%rd1727, %rd639;
	@%p163 bra 	$L__BB3_870;
	bra.uni 	$L__BB3_856;
$L__BB3_859:
	mov.u64 	%rd826, type;
	add.s64 	%rd1722, %rd826, 2;
$L__BB3_860:
	mov.u64 	%rd1723, %rd1722;
	ld.const.u8 	%rs700, [%rd1723];
	add.s64 	%rd1722, %rd1723, 1;
	setp.eq.s16 	%p152, %rs700, 48;
	@%p152 bra 	$L__BB3_860;
	setp.eq.s16 	%p153, %rs700, 0;
	@%p153 bra 	$L__BB3_869;
	mov.b64 	%rd1733, 0;
	mov.b32 	%r1825, 0;
	mov.u32 	%r1824, %r1825;
$L__BB3_863:
	mov.u64 	%rd627, %rd1723;
	mov.u32 	%r538, %r1825;
	setp.gt.u64 	%p154, %rd1733, 1152921504606846975;
	selp.b32 	%r1824, 1, %r1824, %p154;
	cvt.u32.u16 	%r872, %rs700;
	add.s16 	%rs348, %rs700, -65;
	and.b16  	%rs349, %rs348, 255;
	setp.lt.u16 	%p155, %rs349, 6;
	add.s16 	%rs350, %rs700, 32;
	cvt.u32.u16 	%r873, %rs350;
	and.b32  	%r874, %r873, 255;
	cvt.s32.s8 	%r875, %r872;
	selp.b32 	%r541, %r874, %r875, %p155;
	add.s32 	%r876, %r541, -97;
	setp.gt.u32 	%p156, %r876, 5;
	@%p156 bra 	$L__BB3_865;
	add.s32 	%r878, %r541, -87;
	shl.b64 	%rd831, %rd1733, 4;
	cvt.u64.u32 	%rd832, %r878;
	add.s64 	%rd1733, %rd831, %rd832;
	mov.u32 	%r1825, %r538;
	bra.uni 	$L__BB3_867;
$L__BB3_865:
	add.s32 	%r542, %r541, -48;
	setp.gt.u32 	%p157, %r542, 9;
	mov.b32 	%r1825, 1;
	@%p157 bra 	$L__BB3_867;
	shl.b64 	%rd829, %rd1733, 4;
	cvt.u64.u32 	%rd830, %r542;
	add.s64 	%rd1733, %rd829, %rd830;
	mov.u32 	%r1825, %r538;
$L__BB3_867:
	add.s64 	%rd1723, %rd627, 1;
	ld.const.u8 	%rs700, [%rd627+1];
	setp.eq.s16 	%p158, %rs700, 0;
	@%p158 bra 	$L__BB3_870;
	bra.uni 	$L__BB3_863;
$L__BB3_868:
	mov.b32 	%r1824, 0;
	mov.b64 	%rd1733, 0;
	mov.u32 	%r1825, %r1824;
	bra.uni 	$L__BB3_870;
$L__BB3_869:
	mov.b32 	%r1824, 0;
	mov.b64 	%rd1733, 0;
	mov.u32 	%r1825, %r1824;
$L__BB3_870:
	setp.eq.s16 	%p164, %rs708, 48;
	setp.eq.s32 	%p165, %r1824, 0;
	setp.eq.s32 	%p166, %r1825, 0;
	cvt.u32.u64 	%r882, %rd1733;
	and.b32  	%r883, %r882, 4194303;
	or.b32  	%r884, %r883, 2143289344;
	selp.b32 	%r885, %r884, 2147483647, %p165;
	selp.b32 	%r886, %r885, 2143289344, %p166;
	st.global.u32 	[%rd7+8], %r886;
	@%p164 bra 	$L__BB3_879;
	setp.eq.s16 	%p167, %rs708, 0;
	mov.b32 	%r1836, 0;
	mov.b64 	%rd1745, 0;
	mov.u32 	%r1837, %r1836;
	@%p167 bra 	$L__BB3_898;
	mov.b64 	%rd1745, 0;
	mov.u64 	%rd1742, type;
	mov.b32 	%r1832, 0;
	mov.u16 	%rs705, %rs708;
	mov.u32 	%r1836, %r1832;
$L__BB3_873:
	setp.gt.u64 	%p168, %rd1745, 1844674407370955161;
	@%p168 bra 	$L__BB3_875;
	setp.ne.s64 	%p169, %rd1745, 1844674407370955161;
	cvt.s16.s8 	%rs353, %rs705;
	setp.lt.s16 	%p170, %rs353, 54;
	or.pred  	%p171, %p169, %p170;
	@%p171 bra 	$L__BB3_876;
$L__BB3_875:
	mov.b32 	%r1836, 1;
$L__BB3_876:
	add.s16 	%rs282, %rs705, -48;
	and.b16  	%rs354, %rs282, 255;
	setp.gt.u16 	%p172, %rs354, 9;
	mov.b32 	%r1837, 1;
	@%p172 bra 	$L__BB3_878;
	cvt.u64.u16 	%rd843, %rs282;
	and.b64  	%rd844, %rd843, 255;
	mad.lo.s64 	%rd1745, %rd1745, 10, %rd844;
	mov.u32 	%r1837, %r1832;
$L__BB3_878:
	add.s64 	%rd665, %rd1742, 1;
	ld.const.u8 	%rs705, [%rd1742+1];
	setp.eq.s16 	%p173, %rs705, 0;
	mov.u32 	%r1832, %r1837;
	mov.u64 	%rd1742, %rd665;
	@%p173 bra 	$L__BB3_898;
	bra.uni 	$L__BB3_873;
$L__BB3_879:
	ld.const.u8 	%rs355, [type+1];
	or.b16  	%rs356, %rs355, 32;
	setp.eq.s16 	%p174, %rs356, 120;
	@%p174 bra 	$L__BB3_887;
	mov.u64 	%rd854, type;
	add.s64 	%rd1738, %rd854, 1;
$L__BB3_881:
	mov.u64 	%rd1739, %rd1738;
	ld.const.u8 	%rs704, [%rd1739];
	add.s64 	%rd1738, %rd1739, 1;
	setp.eq.s16 	%p182, %rs704, 48;
	@%p182 bra 	$L__BB3_881;
	setp.eq.s16 	%p183, %rs704, 0;
	@%p183 bra 	$L__BB3_896;
	mov.b64 	%rd1745, 0;
	mov.b32 	%r1829, 0;
	mov.u32 	%r1836, %r1829;
$L__BB3_884:
	setp.gt.u64 	%p184, %rd1745, 2305843009213693951;
	selp.b32 	%r1836, 1, %r1836, %p184;
	and.b16  	%rs362, %rs704, 248;
	setp.ne.s16 	%p185, %rs362, 48;
	mov.b32 	%r1837, 1;
	@%p185 bra 	$L__BB3_886;
	shl.b64 	%rd857, %rd1745, 3;
	cvt.u64.u16 	%rd858, %rs704;
	and.b64  	%rd859, %rd858, 7;
	or.b64  	%rd1745, %rd857, %rd859;
	mov.u32 	%r1837, %r1829;
$L__BB3_886:
	add.s64 	%rd660, %rd1739, 1;
	ld.const.u8 	%rs704, [%rd1739+1];
	setp.eq.s16 	%p186, %rs704, 0;
	mov.u32 	%r1829, %r1837;
	mov.u64 	%rd1739, %rd660;
	@%p186 bra 	$L__BB3_898;
	bra.uni 	$L__BB3_884;
$L__BB3_887:
	mov.u64 	%rd846, type;
	add.s64 	%rd1734, %rd846, 2;
$L__BB3_888:
	mov.u64 	%rd1735, %rd1734;
	ld.const.u8 	%rs703, [%rd1735];
	add.s64 	%rd1734, %rd1735, 1;
	setp.eq.s16 	%p175, %rs703, 48;
	@%p175 bra 	$L__BB3_888;
	setp.eq.s16 	%p176, %rs703, 0;
	@%p176 bra 	$L__BB3_897;
	mov.b64 	%rd1745, 0;
	mov.b32 	%r1837, 0;
	mov.u32 	%r1836, %r1837;
$L__BB3_891:
	mov.u64 	%rd648, %rd1735;
	mov.u32 	%r554, %r1837;
	setp.gt.u64 	%p177, %rd1745, 1152921504606846975;
	selp.b32 	%r1836, 1, %r1836, %p177;
	cvt.u32.u16 	%r893, %rs703;
	add.s16 	%rs358, %rs703, -65;
	and.b16  	%rs359, %rs358, 255;
	setp.lt.u16 	%p178, %rs359, 6;
	add.s16 	%rs360, %rs703, 32;
	cvt.u32.u16 	%r894, %rs360;
	and.b32  	%r895, %r894, 255;
	cvt.s32.s8 	%r896, %r893;
	selp.b32 	%r557, %r895, %r896, %p178;
	add.s32 	%r897, %r557, -97;
	setp.gt.u32 	%p179, %r897, 5;
	@%p179 bra 	$L__BB3_893;
	add.s32 	%r899, %r557, -87;
	shl.b64 	%rd851, %rd1745, 4;
	cvt.u64.u32 	%rd852, %r899;
	add.s64 	%rd1745, %rd851, %rd852;
	mov.u32 	%r1837, %r554;
	bra.uni 	$L__BB3_895;
$L__BB3_893:
	add.s32 	%r558, %r557, -48;
	setp.gt.u32 	%p180, %r558, 9;
	mov.b32 	%r1837, 1;
	@%p180 bra 	$L__BB3_895;
	shl.b64 	%rd849, %rd1745, 4;
	cvt.u64.u32 	%rd850, %r558;
	add.s64 	%rd1745, %rd849, %rd850;
	mov.u32 	%r1837, %r554;
$L__BB3_895:
	add.s64 	%rd1735, %rd648, 1;
	ld.const.u8 	%rs703, [%rd648+1];
	setp.eq.s16 	%p181, %rs703, 0;
	@%p181 bra 	$L__BB3_898;
	bra.uni 	$L__BB3_891;
$L__BB3_896:
	mov.b32 	%r1836, 0;
	mov.b64 	%rd1745, 0;
	mov.u32 	%r1837, %r1836;
	bra.uni 	$L__BB3_898;
$L__BB3_897:
	mov.b32 	%r1836, 0;
	mov.b64 	%rd1745, 0;
	mov.u32 	%r1837, %r1836;
$L__BB3_898:
	setp.eq.s16 	%p187, %rs708, 48;
	setp.eq.s32 	%p188, %r1836, 0;
	setp.eq.s32 	%p189, %r1837, 0;
	cvt.u32.u64 	%r903, %rd1745;
	and.b32  	%r904, %r903, 4194303;
	or.b32  	%r905, %r904, 2143289344;
	selp.b32 	%r906, %r905, 2147483647, %p188;
	selp.b32 	%r907, %r906, 2143289344, %p189;
	st.global.u32 	[%rd182], %r907;
	@%p187 bra 	$L__BB3_907;
	setp.eq.s16 	%p190, %rs708, 0;
	mov.b32 	%r1848, 0;
	mov.b64 	%rd1757, 0;
	mov.u32 	%r1849, %r1848;
	@%p190 bra 	$L__BB3_926;
	mov.b64 	%rd1757, 0;
	mov.u64 	%rd1754, type;
	mov.b32 	%r1844, 0;
	mov.u32 	%r1848, %r1844;
$L__BB3_901:
	setp.gt.u64 	%p191, %rd1757, 1844674407370955161;
	@%p191 bra 	$L__BB3_903;
	setp.ne.s64 	%p192, %rd1757, 1844674407370955161;
	cvt.s16.s8 	%rs363, %rs708;
	setp.lt.s16 	%p193, %rs363, 54;
	or.pred  	%p194, %p192, %p193;
	@%p194 bra 	$L__BB3_904;
$L__BB3_903:
	mov.b32 	%r1848, 1;
$L__BB3_904:
	add.s16 	%rs291, %rs708, -48;
	and.b16  	%rs364, %rs291, 255;
	setp.gt.u16 	%p195, %rs364, 9;
	mov.b32 	%r1849, 1;
	@%p195 bra 	$L__BB3_906;
	cvt.u64.u16 	%rd863, %rs291;
	and.b64  	%rd864, %rd863, 255;
	mad.lo.s64 	%rd1757, %rd1757, 10, %rd864;
	mov.u32 	%r1849, %r1844;
$L__BB3_906:
	add.s64 	%rd686, %rd1754, 1;
	ld.const.u8 	%rs708, [%rd1754+1];
	setp.eq.s16 	%p196, %rs708, 0;
	mov.u32 	%r1844, %r1849;
	mov.u64 	%rd1754, %rd686;
	@%p196 bra 	$L__BB3_926;
	bra.uni 	$L__BB3_901;
$L__BB3_907:
	ld.const.u8 	%rs365, [type+1];
	or.b16  	%rs366, %rs365, 32;
	setp.eq.s16 	%p197, %rs366, 120;
	@%p197 bra 	$L__BB3_915;
	mov.u64 	%rd874, type;
	add.s64 	%rd1750, %rd874, 1;
$L__BB3_909:
	mov.u64 	%rd1751, %rd1750;
	ld.const.u8 	%rs707, [%rd1751];
	add.s64 	%rd1750, %rd1751, 1;
	setp.eq.s16 	%p205, %rs707, 48;
	@%p205 bra 	$L__BB3_909;
	setp.eq.s16 	%p206, %rs707, 0;
	@%p206 bra 	$L__BB3_924;
	mov.b64 	%rd1757, 0;
	mov.b32 	%r1841, 0;
	mov.u32 	%r1848, %r1841;
$L__BB3_912:
	setp.gt.u64 	%p207, %rd1757, 2305843009213693951;
	selp.b32 	%r1848, 1, %r1848, %p207;
	and.b16  	%rs372, %rs707, 248;
	setp.ne.s16 	%p208, %rs372, 48;
	mov.b32 	%r1849, 1;
	@%p208 bra 	$L__BB3_914;
	shl.b64 	%rd877, %rd1757, 3;
	cvt.u64.u16 	%rd878, %rs707;
	and.b64  	%rd879, %rd878, 7;
	or.b64  	%rd1757, %rd877, %rd879;
	mov.u32 	%r1849, %r1841;
$L__BB3_914:
	add.s64 	%rd681, %rd1751, 1;
	ld.const.u8 	%rs707, [%rd1751+1];
	setp.eq.s16 	%p209, %rs707, 0;
	mov.u32 	%r1841, %r1849;
	mov.u64 	%rd1751, %rd681;
	@%p209 bra 	$L__BB3_926;
	bra.uni 	$L__BB3_912;
$L__BB3_915:
	mov.u64 	%rd866, type;
	add.s64 	%rd1746, %rd866, 2;
$L__BB3_916:
	mov.u64 	%rd1747, %rd1746;
	ld.const.u8 	%rs706, [%rd1747];
	add.s64 	%rd1746, %rd1747, 1;
	setp.eq.s16 	%p198, %rs706, 48;
	@%p198 bra 	$L__BB3_916;
	setp.eq.s16 	%p199, %rs706, 0;
	@%p199 bra 	$L__BB3_925;
	mov.b64 	%rd1757, 0;
	mov.b32 	%r1849, 0;
	mov.u32 	%r1848, %r1849;
$L__BB3_919:
	mov.u64 	%rd669, %rd1747;
	mov.u32 	%r570, %r1849;
	setp.gt.u64 	%p200, %rd1757, 1152921504606846975;
	selp.b32 	%r1848, 1, %r1848, %p200;
	cvt.u32.u16 	%r914, %rs706;
	add.s16 	%rs368, %rs706, -65;
	and.b16  	%rs369, %rs368, 255;
	setp.lt.u16 	%p201, %rs369, 6;
	add.s16 	%rs370, %rs706, 32;
	cvt.u32.u16 	%r915, %rs370;
	and.b32  	%r916, %r915, 255;
	cvt.s32.s8 	%r917, %r914;
	selp.b32 	%r573, %r916, %r917, %p201;
	add.s32 	%r918, %r573, -97;
	setp.gt.u32 	%p202, %r918, 5;
	@%p202 bra 	$L__BB3_921;
	add.s32 	%r920, %r573, -87;
	shl.b64 	%rd871, %rd1757, 4;
	cvt.u64.u32 	%rd872, %r920;
	add.s64 	%rd1757, %rd871, %rd872;
	mov.u32 	%r1849, %r570;
	bra.uni 	$L__BB3_923;
$L__BB3_921:
	add.s32 	%r574, %r573, -48;
	setp.gt.u32 	%p203, %r574, 9;
	mov.b32 	%r1849, 1;
	@%p203 bra 	$L__BB3_923;
	shl.b64 	%rd869, %rd1757, 4;
	cvt.u64.u32 	%rd870, %r574;
	add.s64 	%rd1757, %rd869, %rd870;
	mov.u32 	%r1849, %r570;
$L__BB3_923:
	add.s64 	%rd1747, %rd669, 1;
	ld.const.u8 	%rs706, [%rd669+1];
	setp.eq.s16 	%p204, %rs706, 0;
	@%p204 bra 	$L__BB3_926;
	bra.uni 	$L__BB3_919;
$L__BB3_924:
	mov.b32 	%r1848, 0;
	mov.b64 	%rd1757, 0;
	mov.u32 	%r1849, %r1848;
	bra.uni 	$L__BB3_926;
$L__BB3_925:
	mov.b32 	%r1848, 0;
	mov.b64 	%rd1757, 0;
	mov.u32 	%r1849, %r1848;
$L__BB3_926:
	setp.eq.s32 	%p210, %r1848, 0;
	setp.eq.s32 	%p211, %r1849, 0;
	cvt.u32.u64 	%r924, %rd1757;
	and.b32  	%r925, %r924, 4194303;
	or.b32  	%r926, %r925, 2143289344;
	selp.b32 	%r927, %r926, 2147483647, %p210;
	selp.b32 	%r928, %r927, 2143289344, %p211;
	st.global.u32 	[%rd5], %r928;
	mul.wide.s32 	%rd880, %r1, 4;
	add.s64 	%rd881, %rd4, %rd880;
	mov.b32 	%r929, -1;
	st.global.u32 	[%rd881], %r929;
	bra.uni 	$L__BB3_928;
$L__BB3_927:
	mul.lo.s32 	%r758, %r586, %r586;
	mul.lo.s32 	%r759, %r758, %r9;
	cvt.rn.f32.s32 	%f186, %r759;
	cvt.rn.f32.s32 	%f187, %r586;
	fma.rn.f32 	%f188, %f27, %f187, %f186;
	add.f32 	%f189, %f26, %f188;
	cvt.rzi.s32.f32 	%r760, %f189;
	mul.wide.s32 	%rd718, %r1, 4;
	add.s64 	%rd719, %rd4, %rd718;
	st.global.u32 	[%rd719], %r760;
	ld.global.f32 	%f190, [%rd7];
	ld.global.f32 	%f191, [%rd7+4];
	ld.global.f32 	%f192, [%rd7+8];
	mul.f32 	%f193, %f191, %f18;
	fma.rn.f32 	%f194, %f190, %f15, %f193;
	fma.rn.f32 	%f195, %f192, %f21, %f194;
	st.global.f32 	[%rd7], %f195;
	mul.f32 	%f196, %f191, %f19;
	fma.rn.f32 	%f197, %f190, %f16, %f196;
	fma.rn.f32 	%f198, %f192, %f22, %f197;
	st.global.f32 	[%rd7+4], %f198;
	mul.f32 	%f199, %f191, %f20;
	fma.rn.f32 	%f200, %f190, %f17, %f199;
	fma.rn.f32 	%f201, %f192, %f23, %f200;
	st.global.f32 	[%rd7+8], %f201;
	ld.global.f32 	%f202, [%rd6];
	ld.global.f32 	%f203, [%rd6+4];
	ld.global.f32 	%f204, [%rd6+8];
	mul.f32 	%f205, %f203, %f18;
	fma.rn.f32 	%f206, %f202, %f15, %f205;
	fma.rn.f32 	%f207, %f204, %f21, %f206;
	mul.f32 	%f208, %f203, %f19;
	fma.rn.f32 	%f209, %f202, %f16, %f208;
	fma.rn.f32 	%f210, %f204, %f22, %f209;
	mul.f32 	%f211, %f203, %f20;
	fma.rn.f32 	%f212, %f202, %f17, %f211;
	fma.rn.f32 	%f213, %f204, %f23, %f212;
	add.f32 	%f214, %f12, %f207;
	st.global.f32 	[%rd6], %f214;
	add.f32 	%f215, %f13, %f210;
	st.global.f32 	[%rd6+4], %f215;
	add.f32 	%f216, %f14, %f213;
	st.global.f32 	[%rd6+8], %f216;
$L__BB3_928:
	ret;
$L__BB3_929:
	add.s64 	%rd703, %rd4, %rd701;
	mov.b32 	%r593, -1;
	st.global.u32 	[%rd703], %r593;
	bra.uni 	$L__BB3_928;

}
	// .globl	count_all_photons
.visible .entry count_all_photons(
	.param .u64 .ptr .align 1 count_all_photons_param_0,
	.param .u64 .ptr .align 1 count_all_photons_param_1,
	.param .u64 .ptr .align 1 count_all_photons_param_2,
	.param .u64 .ptr .align 1 count_all_photons_param_3,
	.param .u64 .ptr .align 1 count_all_photons_param_4,
	.param .u64 .ptr .align 1 count_all_photons_param_5,
	.param .u32 count_all_photons_param_6,
	.param .u32 count_all_photons_param_7
)
{
	.reg .pred 	%p<12>;
	.reg .b32 	%r<89>;
	.reg .b64 	%rd<38>;
	// demoted variable
	.shared .align 4 .b8 _ZZ17count_all_photonsE12shared_n_tot[4096];
	ld.param.u64 	%rd14, [count_all_photons_param_0];
	ld.param.u64 	%rd15, [count_all_photons_param_1];
	ld.param.u64 	%rd16, [count_all_photons_param_2];
	ld.param.u64 	%rd17, [count_all_photons_param_3];
	ld.param.u64 	%rd12, [count_all_photons_param_4];
	ld.param.u64 	%rd13, [count_all_photons_param_5];
	ld.param.u32 	%r38, [count_all_photons_param_6];
	ld.param.u32 	%r39, [count_all_photons_param_7];
	cvta.to.global.u64 	%rd1, %rd14;
	cvta.to.global.u64 	%rd2, %rd16;
	cvta.to.global.u64 	%rd3, %rd17;
	cvta.to.global.u64 	%rd4, %rd15;
	mov.u32 	%r1, %tid.x;
	mov.u32 	%r40, %ctaid.x;
	mov.u32 	%r41, %ntid.x;
	mad.lo.s32 	%r2, %r40, %r41, %r1;
	setp.ge.s32 	%p1, %r2, %r39;
	@%p1 bra 	$L__BB4_19;
	cvta.to.global.u64 	%rd18, %rd12;
	mul.wide.s32 	%rd19, %r2, 4;
	add.s64 	%rd20, %rd18, %rd19;
	ld.global.u32 	%r3, [%rd20];
	ld.global.u32 	%r4, [%rd20+4];
	shl.b32 	%r43, %r1, 2;
	mov.u32 	%r44, _ZZ17count_all_photonsE12shared_n_tot;
	add.s32 	%r5, %r44, %r43;
	mov.b32 	%r84, 0;
	st.shared.u32 	[%r5], %r84;
	setp.ge.s32 	%p2, %r3, %r4;
	@%p2 bra 	$L__BB4_18;
	mad.lo.s32 	%r46, %r2, %r38, %r2;
	add.s32 	%r6, %r46, 1;
	sub.s32 	%r47, %r4, %r3;
	and.b32  	%r7, %r47, 3;
	setp.eq.s32 	%p3, %r7, 0;
	mov.b32 	%r84, 0;
	mov.u32 	%r80, %r3;
	@%p3 bra 	$L__BB4_7;
	neg.s32 	%r75, %r7;
	mov.b32 	%r84, 0;
	mov.u32 	%r80, %r3;
$L__BB4_4:
	.pragma "nounroll";
	mul.wide.s32 	%rd5, %r80, 4;
	add.s64 	%rd21, %rd4, %rd5;
	ld.global.u32 	%r12, [%rd21];
	setp.lt.s32 	%p4, %r12, 0;
	@%p4 bra 	$L__BB4_6;
	add.s64 	%rd22, %rd1, %rd5;
	add.s32 	%r49, %r6, %r12;
	mul.wide.s32 	%rd23, %r49, 4;
	add.s64 	%rd24, %rd3, %rd23;
	ld.global.u32 	%r50, [%rd24];
	add.s64 	%rd25, %rd2, %rd5;
	st.global.u32 	[%rd25], %r50;
	ld.global.u32 	%r51, [%rd22];
	add.s32 	%r52, %r50, %r51;
	st.global.u32 	[%rd24], %r52;
	ld.global.u32 	%r53, [%rd22];
	add.s32 	%r84, %r84, %r53;
	st.shared.u32 	[%r5], %r84;
$L__BB4_6:
	add.s32 	%r80, %r80, 1;
	add.s32 	%r75, %r75, 1;
	setp.ne.s32 	%p5, %r75, 0;
	@%p5 bra 	$L__BB4_4;
$L__BB4_7:
	sub.s32 	%r54, %r3, %r4;
	setp.gt.u32 	%p6, %r54, -4;
	@%p6 bra 	$L__BB4_18;
	sub.s32 	%r81, %r80, %r4;
	add.s64 	%rd6, %rd4, 8;
	add.s64 	%rd7, %rd2, 8;
	add.s64 	%rd8, %rd1, 8;
$L__BB4_9:
	mul.wide.s32 	%rd26, %r80, 4;
	add.s64 	%rd9, %rd6, %rd26;
	add.s64 	%rd10, %rd7, %rd26;
	add.s64 	%rd11, %rd8, %rd26;
	ld.global.u32 	%r23, [%rd9+-8];
	setp.lt.s32 	%p7, %r23, 0;
	@%p7 bra 	$L__BB4_11;
	add.s32 	%r55, %r6, %r23;
	mul.wide.s32 	%rd27, %r55, 4;
	add.s64 	%rd28, %rd3, %rd27;
	ld.global.u32 	%r56, [%rd28];
	st.global.u32 	[%rd10+-8], %r56;
	ld.global.u32 	%r57, [%rd11+-8];
	add.s32 	%r58, %r56, %r57;
	st.global.u32 	[%rd28], %r58;
	ld.global.u32 	%r59, [%rd11+-8];
	add.s32 	%r84, %r84, %r59;
	st.shared.u32 	[%r5], %r84;
$L__BB4_11:
	ld.global.u32 	%r26, [%rd9+-4];
	setp.lt.s32 	%p8, %r26, 0;
	@%p8 bra 	$L__BB4_13;
	add.s32 	%r60, %r6, %r26;
	mul.wide.s32 	%rd29, %r60, 4;
	add.s64 	%rd30, %rd3, %rd29;
	ld.global.u32 	%r61, [%rd30];
	st.global.u32 	[%rd10+-4], %r61;
	ld.global.u32 	%r62, [%rd11+-4];
	add.s32 	%r63, %r61, %r62;
	st.global.u32 	[%rd30], %r63;
	ld.global.u32 	%r64, [%rd11+-4];
	add.s32 	%r84, %r84, %r64;
	st.shared.u32 	[%r5], %r84;
$L__BB4_13:
	ld.global.u32 	%r29, [%rd9];
	setp.lt.s32 	%p9, %r29, 0;
	@%p9 bra 	$L__BB4_15;
	add.s32 	%r65, %r6, %r29;
	mul.wide.s32 	%rd31, %r65, 4;
	add.s64 	%rd32, %rd3, %rd31;
	ld.global.u32 	%r66, [%rd32];
	st.global.u32 	[%rd10], %r66;
	ld.global.u32 	%r67, [%rd11];
	add.s32 	%r68, %r66, %r67;
	st.global.u32 	[%rd32], %r68;
	ld.global.u32 	%r69, [%rd11];
	add.s32 	%r84, %r84, %r69;
	st.shared.u32 	[%r5], %r84;
$L__BB4_15:
	ld.global.u32 	%r32, [%rd9+4];
	setp.lt.s32 	%p10, %r32, 0;
	@%p10 bra 	$L__BB4_17;
	add.s32 	%r70, %r6, %r32;
	mul.wide.s32 	%rd33, %r70, 4;
	add.s64 	%rd34, %rd3, %rd33;
	ld.global.u32 	%r71, [%rd34];
	st.global.u32 	[%rd10+4], %r71;
	ld.global.u32 	%r72, [%rd11+4];
	add.s32 	%r73, %r71, %r72;
	st.global.u32 	[%rd34], %r73;
	ld.global.u32 	%r74, [%rd11+4];
	add.s32 	%r84, %r84, %r74;
	st.shared.u32 	[%r5], %r84;
$L__BB4_17:
	add.s32 	%r80, %r80, 4;
	add.s32 	%r81, %r81, 4;
	setp.ne.s32 	%p11, %r81, 0;
	@%p11 bra 	$L__BB4_9;
$L__BB4_18:
	cvta.to.global.u64 	%rd35, %rd13;
	add.s64 	%rd37, %rd35, %rd19;
	st.global.u32 	[%rd37+4], %r84;
$L__BB4_19:
	ret;

}
	// .globl	camera_inputs
.visible .entry camera_inputs(
	.param .u64 .ptr .align 1 camera_inputs_param_0,
	.param .u64 .ptr .align 1 camera_inputs_param_1,
	.param .u64 .ptr .align 1 camera_inputs_param_2,
	.param .u64 .ptr .align 1 camera_inputs_param_3,
	.param .u64 .ptr .align 1 camera_inputs_param_4,
	.param .u64 .ptr .align 1 camera_inputs_param_5,
	.param .u64 .ptr .align 1 camera_inputs_param_6,
	.param .u64 .ptr .align 1 camera_inputs_param_7,
	.param .u32 camera_inputs_param_8,
	.param .u32 camera_inputs_param_9
)
{
	.reg .pred 	%p<8>;
	.reg .b32 	%r<28>;
	.reg .b32 	%f<2>;
	.reg .b64 	%rd<32>;

	ld.param.u64 	%rd8, [camera_inputs_param_0];
	ld.param.u64 	%rd9, [camera_inputs_param_1];
	ld.param.u64 	%rd10, [camera_inputs_param_2];
	ld.param.u64 	%rd11, [camera_inputs_param_3];
	ld.param.u64 	%rd12, [camera_inputs_param_4];
	ld.param.u64 	%rd13, [camera_inputs_param_5];
	ld.param.u64 	%rd14, [camera_inputs_param_6];
	ld.param.u64 	%rd15, [camera_inputs_param_7];
	ld.param.u32 	%r12, [camera_inputs_param_8];
	ld.param.u32 	%r13, [camera_inputs_param_9];
	mov.u32 	%r14, %ctaid.x;
	mov.u32 	%r15, %ntid.x;
	mov.u32 	%r16, %tid.x;
	mad.lo.s32 	%r1, %r14, %r15, %r16;
	setp.ge.s32 	%p1, %r1, %r13;
	@%p1 bra 	$L__BB5_9;
	cvta.to.global.u64 	%rd16, %rd14;
	mul.wide.s32 	%rd17, %r1, 4;
	add.s64 	%rd18, %rd16, %rd17;
	ld.global.u32 	%r2, [%rd18];
	ld.global.u32 	%r17, [%rd18+4];
	setp.eq.s32 	%p2, %r17, %r2;
	@%p2 bra 	$L__BB5_9;
	cvta.to.global.u64 	%rd19, %rd15;
	add.s64 	%rd21, %rd19, %rd17;
	ld.global.u32 	%r26, [%rd21];
	ld.global.u32 	%r4, [%rd21+4];
	setp.ge.s32 	%p3, %r26, %r4;
	@%p3 bra 	$L__BB5_9;
	mad.lo.s32 	%r5, %r1, %r12, %r1;
	cvta.to.global.u64 	%rd1, %rd12;
	cvta.to.global.u64 	%rd2, %rd9;
	cvta.to.global.u64 	%rd3, %rd13;
	cvta.to.global.u64 	%rd4, %rd11;
	cvta.to.global.u64 	%rd5, %rd10;
	cvta.to.global.u64 	%rd6, %rd8;
$L__BB5_4:
	mul.wide.s32 	%rd22, %r26, 4;
	add.s64 	%rd23, %rd1, %rd22;
	ld.global.u32 	%r7, [%rd23];
	setp.lt.s32 	%p4, %r7, 0;
	@%p4 bra 	$L__BB5_8;
	add.s32 	%r18, %r7, %r5;
	mul.wide.s32 	%rd24, %r18, 4;
	add.s64 	%rd25, %rd2, %rd24;
	ld.global.u32 	%r19, [%rd25];
	add.s32 	%r20, %r19, %r2;
	add.s64 	%rd27, %rd3, %rd22;
	ld.global.u32 	%r21, [%rd27];
	add.s32 	%r8, %r20, %r21;
	add.s64 	%rd7, %rd4, %rd22;
	ld.global.u32 	%r22, [%rd7];
	setp.lt.s32 	%p5, %r22, 1;
	@%p5 bra 	$L__BB5_8;
	add.s64 	%rd29, %rd5, %rd22;
	ld.global.f32 	%f1, [%rd29];
	mov.b32 	%r27, 0;
$L__BB5_7:
	add.s32 	%r24, %r8, %r27;
	mul.wide.s32 	%rd30, %r24, 4;
	add.s64 	%rd31, %rd6, %rd30;
	st.global.f32 	[%rd31], %f1;
	add.s32 	%r27, %r27, 1;
	ld.global.u32 	%r25, [%rd7];
	setp.lt.s32 	%p6, %r27, %r25;
	@%p6 bra 	$L__BB5_7;
$L__BB5_8:
	add.s32 	%r26, %r26, 1;
	setp.ne.s32 	%p7, %r26, %r4;
	@%p7 bra 	$L__BB5_4;
$L__BB5_9:
	ret;

}


// ===== COMPILED SASS (sm_100) =====

	.target	sm_100

	.elftype	@"ET_EXEC"


//--------------------- .note.nv.tkinfo           --------------------------
	.section	.note.nv.tkinfo,"",@"SHT_NOTE"
	.sectionflags	@"SHF_NOTE_NV_TKINFO"
	.tkinfo
        /*0018*/ 	.word	0x00000002
        /*0030*/ 	.string	""
        /*0030*/ 	.string	"ptxas"
        /*0030*/ 	.string	"Cuda compilation tools, release 13.0, V13.0.88"
        /*0030*/ 	.string	"Build cuda_13.0.r13.0/compiler.36424714_0"
        /*0030*/ 	.string	"-arch sm_100 -m 64 "



//--------------------- .note.nv.cuinfo           --------------------------
	.section	.note.nv.cuinfo,"",@"SHT_NOTE"
	.sectionflags	@"SHF_NOTE_NV_CUINFO"
        /*0018*/ 	.short	0x0002
        /*001a*/ 	.short	0x0064
        /*001c*/ 	.short	0x0082
	.zero		2


//--------------------- .nv.info                  --------------------------
	.section	.nv.info,"",@"SHT_CUDA_INFO"
	.align	4


	//----- nvinfo : EIATTR_REGCOUNT
	.align		4
        /*0000*/ 	.byte	0x04, 0x2f
        /*0002*/ 	.short	(.L_48 - .L_47)
	.align		4
.L_47:
        /*0004*/ 	.word	index@(trace)
        /*0008*/ 	.word	0x00000058


	//----- nvinfo : EIATTR_FRAME_SIZE
	.align		4
.L_48:
        /*000c*/ 	.byte	0x04, 0x11
        /*000e*/ 	.short	(.L_50 - .L_49)
	.align		4
.L_49:
        /*0010*/ 	.word	index@($__internal_5_$__cuda_sm3x_div_rn_noftz_f32_slowpath)
        /*0014*/ 	.word	0x00000000


	//----- nvinfo : EIATTR_FRAME_SIZE
	.align		4
.L_50:
        /*0018*/ 	.byte	0x04, 0x11
        /*001a*/ 	.short	(.L_52 - .L_51)
	.align		4
.L_51:
        /*001c*/ 	.word	index@($__internal_4_$__cuda_sm20_sqrt_rn_f32_slowpath)
        /*0020*/ 	.word	0x00000000


	//----- nvinfo : EIATTR_FRAME_SIZE
	.align		4
.L_52:
        /*0024*/ 	.byte	0x04, 0x11
        /*0026*/ 	.short	(.L_54 - .L_53)
	.align		4
.L_53:
        /*0028*/ 	.word	index@($__internal_3_$__cuda_sm20_rcp_rn_f32_slowpath)
        /*002c*/ 	.word	0x00000000


	//----- nvinfo : EIATTR_FRAME_SIZE
	.align		4
.L_54:
        /*0030*/ 	.byte	0x04, 0x11
        /*0032*/ 	.short	(.L_56 - .L_55)
	.align		4
.L_55:
        /*0034*/ 	.word	index@(trace)
        /*0038*/ 	.word	0x00000000


	//----- nvinfo : EIATTR_REGCOUNT
	.align		4
.L_56:
        /*003c*/ 	.byte	0x04, 0x2f
        /*003e*/ 	.short	(.L_58 - .L_57)
	.align		4
.L_57:
        /*0040*/ 	.word	index@(atmospheric_transmission)
        /*0044*/ 	.word	0x00000022


	//----- nvinfo : EIATTR_FRAME_SIZE
	.align		4
.L_58:
        /*0048*/ 	.byte	0x04, 0x11
        /*004a*/ 	.short	(.L_60 - .L_59)
	.align		4
.L_59:
        /*004c*/ 	.word	index@($__internal_2_$__cuda_sm3x_div_rn_noftz_f32_slowpath)
        /*0050*/ 	.word	0x00000000


	//----- nvinfo : EIATTR_FRAME_SIZE
	.align		4
.L_60:
        /*0054*/ 	.byte	0x04, 0x11
        /*0056*/ 	.short	(.L_62 - .L_61)
	.align		4
.L_61:
        /*0058*/ 	.word	index@($__internal_1_$__cuda_sm20_rcp_rn_f32_slowpath)
        /*005c*/ 	.word	0x00000000


	//----- nvinfo : EIATTR_FRAME_SIZE
	.align		4
.L_62:
        /*0060*/ 	.byte	0x04, 0x11
        /*0062*/ 	.short	(.L_64 - .L_63)
	.align		4
.L_63:
        /*0064*/ 	.word	index@(atmospheric_transmission)
        /*0068*/ 	.word	0x00000000


	//----- nvinfo : EIATTR_REGCOUNT
	.align		4
.L_64:
        /*006c*/ 	.byte	0x04, 0x2f
        /*006e*/ 	.short	(.L_66 - .L_65)
	.align		4
.L_65:
        /*0070*/ 	.word	index@(telescope_transform)
        /*0074*/ 	.word	0x00000014


	//----- nvinfo : EIATTR_FRAME_SIZE
	.align		4
.L_66:
        /*0078*/ 	.byte	0x04, 0x11
        /*007a*/ 	.short	(.L_68 - .L_67)
	.align		4
.L_67:
        /*007c*/ 	.word	index@(telescope_transform)
        /*0080*/ 	.word	0x00000000


	//----- nvinfo : EIATTR_REGCOUNT
	.align		4
.L_68:
        /*0084*/ 	.byte	0x04, 0x2f
        /*0086*/ 	.short	(.L_70 - .L_69)
	.align		4
.L_69:
        /*0088*/ 	.word	index@(trace_onto_sipm_modules)
        /*008c*/ 	.word	0x0000003f


	//----- nvinfo : EIATTR_FRAME_SIZE
	.align		4
.L_70:
        /*0090*/ 	.byte	0x04, 0x11
        /*0092*/ 	.short	(.L_72 - .L_71)
	.align		4
.L_71:
        /*0094*/ 	.word	index@($__internal_0_$__cuda_sm3x_div_rn_noftz_f32_slowpath)
        /*0098*/ 	.word	0x00000000


	//----- nvinfo : EIATTR_FRAME_SIZE
	.align		4
.L_72:
        /*009c*/ 	.byte	0x04, 0x11
        /*009e*/ 	.short	(.L_74 - .L_73)
	.align		4
.L_73:
        /*00a0*/ 	.word	index@(trace_onto_sipm_modules)
        /*00a4*/ 	.word	0x00000000


	//----- nvinfo : EIATTR_REGCOUNT
	.align		4
.L_74:
        /*00a8*/ 	.byte	0x04, 0x2f
        /*00aa*/ 	.short	(.L_76 - .L_75)
	.align		4
.L_75:
        /*00ac*/ 	.word	index@(count_all_photons)
        /*00b0*/ 	.word	0x0000001f


	//----- nvinfo : EIATTR_FRAME_SIZE
	.align		4
.L_76:
        /*00b4*/ 	.byte	0x04, 0x11
        /*00b6*/ 	.short	(.L_78 - .L_77)
	.align		4
.L_77:
        /*00b8*/ 	.word	index@(count_all_photons)
        /*00bc*/ 	.word	0x00000000


	//----- nvinfo : EIATTR_REGCOUNT
	.align		4
.L_78:
        /*00c0*/ 	.byte	0x04, 0x2f
        /*00c2*/ 	.short	(.L_80 - .L_79)
	.align		4
.L_79:
        /*00c4*/ 	.word	index@(camera_inputs)
        /*00c8*/ 	.word	0x00000011


	//----- nvinfo : EIATTR_FRAME_SIZE
	.align		4
.L_80:
        /*00cc*/ 	.byte	0x04, 0x11
        /*00ce*/ 	.short	(.L_82 - .L_81)
	.align		4
.L_81:
        /*00d0*/ 	.word	index@(camera_inputs)
        /*00d4*/ 	.word	0x00000000


	//----- nvinfo : EIATTR_MIN_STACK_SIZE
	.align		4
.L_82:
        /*00d8*/ 	.byte	0x04, 0x12
        /*00da*/ 	.short	(.L_84 - .L_83)
	.align		4
.L_83:
        /*00dc*/ 	.word	index@(camera_inputs)
        /*00e0*/ 	.word	0x00000000


	//----- nvinfo : EIATTR_MIN_STACK_SIZE
	.align		4
.L_84:
        /*00e4*/ 	.byte	0x04, 0x12
        /*00e6*/ 	.short	(.L_86 - .L_85)
	.align		4
.L_85:
        /*00e8*/ 	.word	index@(count_all_photons)
        /*00ec*/ 	.word	0x00000000


	//----- nvinfo : EIATTR_MIN_STACK_SIZE
	.align		4
.L_86:
        /*00f0*/ 	.byte	0x04, 0x12
        /*00f2*/ 	.short	(.L_88 - .L_87)
	.align		4
.L_87:
        /*00f4*/ 	.word	index@(trace_onto_sipm_modules)
        /*00f8*/ 	.word	0x00000000


	//----- nvinfo : EIATTR_MIN_STACK_SIZE
	.align		4
.L_88:
        /*00fc*/ 	.byte	0x04, 0x12
        /*00fe*/ 	.short	(.L_90 - .L_89)
	.align		4
.L_89:
        /*0100*/ 	.word	index@(telescope_transform)
        /*0104*/ 	.word	0x00000000


	//----- nvinfo : EIATTR_MIN_STACK_SIZE
	.align		4
.L_90:
        /*0108*/ 	.byte	0x04, 0x12
        /*010a*/ 	.short	(.L_92 - .L_91)
	.align		4
.L_91:
        /*010c*/ 	.word	index@(atmospheric_transmission)
        /*0110*/ 	.word	0x00000000


	//----- nvinfo : EIATTR_MIN_STACK_SIZE
	.align		4
.L_92:
        /*0114*/ 	.byte	0x04, 0x12
        /*0116*/ 	.short	(.L_94 - .L_93)
	.align		4
.L_93:
        /*0118*/ 	.word	index@(trace)
        /*011c*/ 	.word	0x00000000
.L_94:


//--------------------- .nv.compat                --------------------------
	.section	.nv.compat,"",@"SHT_CUDA_COMPAT_INFO"
	.align	4
        /*0000*/ 	.byte	0x02, 0x09, 0x00, 0x00, 0x02, 0x02, 0x02, 0x00, 0x02, 0x05, 0x05, 0x00, 0x03, 0x07, 0x01, 0x01
        /*0010*/ 	.byte	0x02, 0x03, 0x00, 0x00, 0x02, 0x06, 0x01, 0x00, 0x04, 0x0b, 0x08, 0x00, 0x01, 0x00, 0x00, 0x00
        /*0020*/ 	.byte	0x00, 0x00, 0x00, 0x00


//--------------------- .nv.info.camera_inputs    --------------------------
	.section	.nv.info.camera_inputs,"",@"SHT_CUDA_INFO"
	.sectionflags	@""
	.align	4


	//----- nvinfo : EIATTR_CUDA_API_VERSION
	.align		4
        /*0000*/ 	.byte	0x04, 0x37
        /*0002*/ 	.short	(.L_96 - .L_95)
.L_95:
        /*0004*/ 	.word	0x00000082


	//----- nvinfo : EIATTR_KPARAM_INFO
	.align		4
.L_96:
        /*0008*/ 	.byte	0x04, 0x17
        /*000a*/ 	.short	(.L_98 - .L_97)
.L_97:
        /*000c*/ 	.word	0x00000000
        /*0010*/ 	.short	0x0009
        /*0012*/ 	.short	0x0044
        /*0014*/ 	.byte	0x00, 0xf0, 0x11, 0x00


	//----- nvinfo : EIATTR_KPARAM_INFO
	.align		4
.L_98:
        /*0018*/ 	.byte	0x04, 0x17
        /*001a*/ 	.short	(.L_100 - .L_99)
.L_99:
        /*001c*/ 	.word	0x00000000
        /*0020*/ 	.short	0x0008
        /*0022*/ 	.short	0x0040
        /*0024*/ 	.byte	0x00, 0xf0, 0x11, 0x00


	//----- nvinfo : EIATTR_KPARAM_INFO
	.align		4
.L_100:
        /*0028*/ 	.byte	0x04, 0x17
        /*002a*/ 	.short	(.L_102 - .L_101)
.L_101:
        /*002c*/ 	.word	0x00000000
        /*0030*/ 	.short	0x0007
        /*0032*/ 	.short	0x0038
        /*0034*/ 	.byte	0x00, 0xf5, 0x21, 0x00


	//----- nvinfo : EIATTR_KPARAM_INFO
	.align		4
.L_102:
        /*0038*/ 	.byte	0x04, 0x17
        /*003a*/ 	.short	(.L_104 - .L_103)
.L_103:
        /*003c*/ 	.word	0x00000000
        /*0040*/ 	.short	0x0006
        /*0042*/ 	.short	0x0030
        /*0044*/ 	.byte	0x00, 0xf5, 0x21, 0x00


	//----- nvinfo : EIATTR_KPARAM_INFO
	.align		4
.L_104:
        /*0048*/ 	.byte	0x04, 0x17
        /*004a*/ 	.short	(.L_106 - .L_105)
.L_105:
        /*004c*/ 	.word	0x00000000
        /*0050*/ 	.short	0x0005
        /*0052*/ 	.short	0x0028
        /*0054*/ 	.byte	0x00, 0xf5, 0x21, 0x00


	//----- nvinfo : EIATTR_KPARAM_INFO
	.align		4
.L_106:
        /*0058*/ 	.byte	0x04, 0x17
        /*005a*/ 	.short	(.L_108 - .L_107)
.L_107:
        /*005c*/ 	.word	0x00000000
        /*0060*/ 	.short	0x0004
        /*0062*/ 	.short	0x0020
        /*0064*/ 	.byte	0x00, 0xf5, 0x21, 0x00


	//----- nvinfo : EIATTR_KPARAM_INFO
	.align		4
.L_108:
        /*0068*/ 	.byte	0x04, 0x17
        /*006a*/ 	.short	(.L_110 - .L_109)
.L_109:
        /*006c*/ 	.word	0x00000000
        /*0070*/ 	.short	0x0003
        /*0072*/ 	.short	0x0018
        /*0074*/ 	.byte	0x00, 0xf5, 0x21, 0x00


	//----- nvinfo : EIATTR_KPARAM_INFO
	.align		4
.L_110:
        /*0078*/ 	.byte	0x04, 0x17
        /*007a*/ 	.short	(.L_112 - .L_111)
.L_111:
        /*007c*/ 	.word	0x00000000
        /*0080*/ 	.short	0x0002
        /*0082*/ 	.short	0x0010
        /*0084*/ 	.byte	0x00, 0xf5, 0x21, 0x00


	//----- nvinfo : EIATTR_KPARAM_INFO
	.align		4
.L_112:
        /*0088*/ 	.byte	0x04, 0x17
        /*008a*/ 	.short	(.L_114 - .L_113)
.L_113:
        /*008c*/ 	.word	0x00000000
        /*0090*/ 	.short	0x0001
        /*0092*/ 	.short	0x0008
        /*0094*/ 	.byte	0x00, 0xf5, 0x21, 0x00


	//----- nvinfo : EIATTR_KPARAM_INFO
	.align		4
.L_114:
        /*0098*/ 	.byte	0x04, 0x17
        /*009a*/ 	.short	(.L_116 - .L_115)
.L_115:
        /*009c*/ 	.word	0x00000000
        /*00a0*/ 	.short	0x0000
        /*00a2*/ 	.short	0x0000
        /*00a4*/ 	.byte	0x00, 0xf5, 0x21, 0x00


	//----- nvinfo : EIATTR_SPARSE_MMA_MASK
	.align		4
.L_116:
        /*00a8*/ 	.byte	0x03, 0x50
        /*00aa*/ 	.short	0x0000


	//----- nvinfo : EIATTR_MAXREG_COUNT
	.align		4
        /*00ac*/ 	.byte	0x03, 0x1b
        /*00ae*/ 	.short	0x00ff


	//----- nvinfo : EIATTR_MERCURY_ISA_VERSION
	.align		4
        /*00b0*/ 	.byte	0x03, 0x5f
        /*00b2*/ 	.short	0x0101


	//----- nvinfo : EIATTR_VRC_CTA_INIT_COUNT
	.align		4
        /*00b4*/ 	.byte	0x02, 0x4a
	.zero		1
	.zero		1


	//----- nvinfo : EIATTR_EXIT_INSTR_OFFSETS
	.align		4
        /*00b8*/ 	.byte	0x04, 0x1c
        /*00ba*/ 	.short	(.L_118 - .L_117)


	//   ....[0]....
.L_117:
        /*00bc*/ 	.word	0x00000070


	//   ....[1]....
        /*00c0*/ 	.word	0x000000e0


	//   ....[2]....
        /*00c4*/ 	.word	0x00000140


	//   ....[3]....
        /*00c8*/ 	.word	0x000003b0


	//----- nvinfo : EIATTR_CRS_STACK_SIZE
	.align		4
.L_118:
        /*00cc*/ 	.byte	0x04, 0x1e
        /*00ce*/ 	.short	(.L_120 - .L_119)
.L_119:
        /*00d0*/ 	.word	0x00000000


	//----- nvinfo : EIATTR_CBANK_PARAM_SIZE
	.align		4
.L_120:
        /*00d4*/ 	.byte	0x03, 0x19
        /*00d6*/ 	.short	0x0048


	//----- nvinfo : EIATTR_PARAM_CBANK
	.align		4
        /*00d8*/ 	.byte	0x04, 0x0a
        /*00da*/ 	.short	(.L_122 - .L_121)
	.align		4
.L_121:
        /*00dc*/ 	.word	index@(.nv.constant0.camera_inputs)
        /*00e0*/ 	.short	0x0380
        /*00e2*/ 	.short	0x0048


	//----- nvinfo : EIATTR_SW_WAR
	.align		4
.L_122:
        /*00e4*/ 	.byte	0x04, 0x36
        /*00e6*/ 	.short	(.L_124 - .L_123)
.L_123:
        /*00e8*/ 	.word	0x00000008
.L_124:


//--------------------- .nv.info.count_all_photons --------------------------
	.section	.nv.info.count_all_photons,"",@"SHT_CUDA_INFO"
	.sectionflags	@""
	.align	4


	//----- nvinfo : EIATTR_CUDA_API_VERSION
	.align		4
        /*0000*/ 	.byte	0x04, 0x37
        /*0002*/ 	.short	(.L_126 - .L_125)
.L_125:
        /*0004*/ 	.word	0x00000082


	//----- nvinfo : EIATTR_KPARAM_INFO
	.align		4
.L_126:
        /*0008*/ 	.byte	0x04, 0x17
        /*000a*/ 	.short	(.L_128 - .L_127)
.L_127:
        /*000c*/ 	.word	0x00000000
        /*0010*/ 	.short	0x0007
        /*0012*/ 	.short	0x0034
        /*0014*/ 	.byte	0x00, 0xf0, 0x11, 0x00


	//----- nvinfo : EIATTR_KPARAM_INFO
	.align		4
.L_128:
        /*0018*/ 	.byte	0x04, 0x17
        /*001a*/ 	.short	(.L_130 - .L_129)
.L_129:
        /*001c*/ 	.word	0x00000000
        /*0020*/ 	.short	0x0006
        /*0022*/ 	.short	0x0030
        /*0024*/ 	.byte	0x00, 0xf0, 0x11, 0x00


	//----- nvinfo : EIATTR_KPARAM_INFO
	.align		4
.L_130:
        /*0028*/ 	.byte	0x04, 0x17
        /*002a*/ 	.short	(.L_132 - .L_131)
.L_131:
        /*002c*/ 	.word	0x00000000
        /*0030*/ 	.short	0x0005
        /*0032*/ 	.short	0x0028
        /*0034*/ 	.byte	0x00, 0xf5, 0x21, 0x00


	//----- nvinfo : EIATTR_KPARAM_INFO
	.align		4
.L_132:
        /*0038*/ 	.byte	0x04, 0x17
        /*003a*/ 	.short	(.L_134 - .L_133)
.L_133:
        /*003c*/ 	.word	0x00000000
        /*0040*/ 	.short	0x0004
        /*0042*/ 	.short	0x0020
        /*0044*/ 	.byte	0x00, 0xf5, 0x21, 0x00


	//----- nvinfo : EIATTR_KPARAM_INFO
	.align		4
.L_134:
        /*0048*/ 	.byte	0x04, 0x17
        /*004a*/ 	.short	(.L_136 - .L_135)
.L_135:
        /*004c*/ 	.word	0x00000000
        /*0050*/ 	.short	0x0003
        /*0052*/ 	.short	0x0018
        /*0054*/ 	.byte	0x00, 0xf5, 0x21, 0x00


	//----- nvinfo : EIATTR_KPARAM_INFO
	.align		4
.L_136:
        /*0058*/ 	.byte	0x04, 0x17
        /*005a*/ 	.short	(.L_138 - .L_137)
.L_137:
        /*005c*/ 	.word	0x00000000
        /*0060*/ 	.short	0x0002
        /*0062*/ 	.short	0x0010
        /*0064*/ 	.byte	0x00, 0xf5, 0x21, 0x00


	//----- nvinfo : EIATTR_KPARAM_INFO
	.align		4
.L_138:
        /*0068*/ 	.byte	0x04, 0x17
        /*006a*/ 	.short	(.L_140 - .L_139)
.L_139:
        /*006c*/ 	.word	0x00000000
        /*0070*/ 	.short	0x0001
        /*0072*/ 	.short	0x0008
        /*0074*/ 	.byte	0x00, 0xf5, 0x21, 0x00


	//----- nvinfo : EIATTR_KPARAM_INFO
	.align		4
.L_140:
        /*0078*/ 	.byte	0x04, 0x17
        /*007a*/ 	.short	(.L_142 - .L_141)
.L_141:
        /*007c*/ 	.word	0x00000000
        /*0080*/ 	.short	0x0000
        /*0082*/ 	.short	0x0000
        /*0084*/ 	.byte	0x00, 0xf5, 0x21, 0x00


	//----- nvinfo : EIATTR_SPARSE_MMA_MASK
	.align		4
.L_142:
        /*0088*/ 	.byte	0x03, 0x50
        /*008a*/ 	.short	0x0000


	//----- nvinfo : EIATTR_MAXREG_COUNT
	.align		4
        /*008c*/ 	.byte	0x03, 0x1b
        /*008e*/ 	.short	0x00ff


	//----- nvinfo : EIATTR_MERCURY_ISA_VERSION
	.align		4
        /*0090*/ 	.byte	0x03, 0x5f
        /*0092*/ 	.short	0x0101


	//----- nvinfo : EIATTR_VRC_CTA_INIT_COUNT
	.align		4
        /*0094*/ 	.byte	0x02, 0x4a
	.zero		1
	.zero		1


	//----- nvinfo : EIATTR_EXIT_INSTR_OFFSETS
	.align		4
        /*0098*/ 	.byte	0x04, 0x1c
        /*009a*/ 	.short	(.L_144 - .L_143)


	//   ....[0]....
.L_143:
        /*009c*/ 	.word	0x00000070


	//   ....[1]....
        /*00a0*/ 	.word	0x00000840


	//----- nvinfo : EIATTR_CRS_STACK_SIZE
	.align		4
.L_144:
        /*00a4*/ 	.byte	0x04, 0x1e
        /*00a6*/ 	.short	(.L_146 - .L_145)
.L_145:
        /*00a8*/ 	.word	0x00000000


	//----- nvinfo : EIATTR_CBANK_PARAM_SIZE
	.align		4
.L_146:
        /*00ac*/ 	.byte	0x03, 0x19
        /*00ae*/ 	.short	0x0038


	//----- nvinfo : EIATTR_PARAM_CBANK
	.align		4
        /*00b0*/ 	.byte	0x04, 0x0a
        /*00b2*/ 	.short	(.L_148 - .L_147)
	.align		4
.L_147:
        /*00b4*/ 	.word	index@(.nv.constant0.count_all_photons)
        /*00b8*/ 	.short	0x0380
        /*00ba*/ 	.short	0x0038


	//----- nvinfo : EIATTR_SW_WAR
	.align		4
.L_148:
        /*00bc*/ 	.byte	0x04, 0x36
        /*00be*/ 	.short	(.L_150 - .L_149)
.L_149:
        /*00c0*/ 	.word	0x00000008
.L_150:


//--------------------- .nv.info.trace_onto_sipm_modules --------------------------
	.section	.nv.info.trace_onto_sipm_modules,"",@"SHT_CUDA_INFO"
	.sectionflags	@""
	.align	4


	//----- nvinfo : EIATTR_CUDA_API_VERSION
	.align		4
        /*0000*/ 	.byte	0x04, 0x37
        /*0002*/ 	.short	(.L_152 - .L_151)
.L_151:
        /*0004*/ 	.word	0x00000082


	//----- nvinfo : EIATTR_KPARAM_INFO
	.align		4
.L_152:
        /*0008*/ 	.byte	0x04, 0x17
        /*000a*/ 	.short	(.L_154 - .L_153)
.L_153:
        /*000c*/ 	.word	0x00000000
        /*0010*/ 	.short	0x0015
        /*0012*/ 	.short	0x0088
        /*0014*/ 	.byte	0x00, 0xf0, 0x21, 0x00


	//----- nvinfo : EIATTR_KPARAM_INFO
	.align		4
.L_154:
        /*0018*/ 	.byte	0x04, 0x17
        /*001a*/ 	.short	(.L_156 - .L_155)
.L_155:
        /*001c*/ 	.word	0x00000000
        /*0020*/ 	.short	0x0014
        /*0022*/ 	.short	0x0084
        /*0024*/ 	.byte	0x00, 0xf0, 0x11, 0x00


	//----- nvinfo : EIATTR_KPARAM_INFO
	.align		4
.L_156:
        /*0028*/ 	.byte	0x04, 0x17
        /*002a*/ 	.short	(.L_158 - .L_157)
.L_157:
        /*002c*/ 	.word	0x00000000
        /*0030*/ 	.short	0x0013
        /*0032*/ 	.short	0x0080
        /*0034*/ 	.byte	0x00, 0xf0, 0x11, 0x00


	//----- nvinfo : EIATTR_KPARAM_INFO
	.align		4
.L_158:
        /*0038*/ 	.byte	0x04, 0x17
        /*003a*/ 	.short	(.L_160 - .L_159)
.L_159:
        /*003c*/ 	.word	0x00000000
        /*0040*/ 	.short	0x0012
        /*0042*/ 	.short	0x0078
        /*0044*/ 	.byte	0x00, 0xf0, 0x21, 0x00


	//----- nvinfo : EIATTR_KPARAM_INFO
	.align		4
.L_160:
        /*0048*/ 	.byte	0x04, 0x17
        /*004a*/ 	.short	(.L_162 - .L_161)
.L_161:
        /*004c*/ 	.word	0x00000000
        /*0050*/ 	.short	0x0011
        /*0052*/ 	.short	0x0074
        /*0054*/ 	.byte	0x00, 0xf0, 0x11, 0x00


	//----- nvinfo : EIATTR_KPARAM_INFO
	.align		4
.L_162:
        /*0058*/ 	.byte	0x04, 0x17
        /*005a*/ 	.short	(.L_164 - .L_163)
.L_163:
        /*005c*/ 	.word	0x00000000
        /*0060*/ 	.short	0x0010
        /*0062*/ 	.short	0x0070
        /*0064*/ 	.byte	0x00, 0xf0, 0x11, 0x00


	//----- nvinfo : EIATTR_KPARAM_INFO
	.align		4
.L_164:
        /*0068*/ 	.byte	0x04, 0x17
        /*006a*/ 	.short	(.L_166 - .L_165)
.L_165:
        /*006c*/ 	.word	0x00000000
        /*0070*/ 	.short	0x000f
        /*0072*/ 	.short	0x0068
        /*0074*/ 	.byte	0x00, 0xf5, 0x21, 0x00


	//----- nvinfo : EIATTR_KPARAM_INFO
	.align		4
.L_166:
        /*0078*/ 	.byte	0x04, 0x17
        /*007a*/ 	.short	(.L_168 - .L_167)
.L_167:
        /*007c*/ 	.word	0x00000000
        /*0080*/ 	.short	0x000e
        /*0082*/ 	.short	0x0060
        /*0084*/ 	.byte	0x00, 0xf5, 0x21, 0x00


	//----- nvinfo : EIATTR_KPARAM_INFO
	.align		4
.L_168:
        /*0088*/ 	.byte	0x04, 0x17
        /*008a*/ 	.short	(.L_170 - .L_169)
.L_169:
        /*008c*/ 	.word	0x00000000
        /*0090*/ 	.short	0x000d
        /*0092*/ 	.short	0x0058
        /*0094*/ 	.byte	0x00, 0xf0, 0x11, 0x00


	//----- nvinfo : EIATTR_KPARAM_INFO
	.align		4
.L_170:
        /*0098*/ 	.byte	0x04, 0x17
        /*009a*/ 	.short	(.L_172 - .L_171)
.L_171:
        /*009c*/ 	.word	0x00000000
        /*00a0*/ 	.short	0x000c
        /*00a2*/ 	.short	0x0054
        /*00a4*/ 	.byte	0x00, 0xf0, 0x11, 0x00


	//----- nvinfo : EIATTR_KPARAM_INFO
	.align		4
.L_172:
        /*00a8*/ 	.byte	0x04, 0x17
        /*00aa*/ 	.short	(.L_174 - .L_173)
.L_173:
        /*00ac*/ 	.word	0x00000000
        /*00b0*/ 	.short	0x000b
        /*00b2*/ 	.short	0x0050
        /*00b4*/ 	.byte	0x00, 0xf0, 0x11, 0x00


	//----- nvinfo : EIATTR_KPARAM_INFO
	.align		4
.L_174:
        /*00b8*/ 	.byte	0x04, 0x17
        /*00ba*/ 	.short	(.L_176 - .L_175)
.L_175:
        /*00bc*/ 	.word	0x00000000
        /*00c0*/ 	.short	0x000a
        /*00c2*/ 	.short	0x004c
        /*00c4*/ 	.byte	0x00, 0xf0, 0x11, 0x00


	//----- nvinfo : EIATTR_KPARAM_INFO
	.align		4
.L_176:
        /*00c8*/ 	.byte	0x04, 0x17
        /*00ca*/ 	.short	(.L_178 - .L_177)
.L_177:
        /*00cc*/ 	.word	0x00000000
        /*00d0*/ 	.short	0x0009
        /*00d2*/ 	.short	0x0048
        /*00d4*/ 	.byte	0x00, 0xf0, 0x11, 0x00


	//----- nvinfo : EIATTR_KPARAM_INFO
	.align		4
.L_178:
        /*00d8*/ 	.byte	0x04, 0x17
        /*00da*/ 	.short	(.L_180 - .L_179)
.L_179:
        /*00dc*/ 	.word	0x00000000
        /*00e0*/ 	.short	0x0008
        /*00e2*/ 	.short	0x0040
        /*00e4*/ 	.byte	0x00, 0xf5, 0x21, 0x00


	//----- nvinfo : EIATTR_KPARAM_INFO
	.align		4
.L_180:
        /*00e8*/ 	.byte	0x04, 0x17
        /*00ea*/ 	.short	(.L_182 - .L_181)
.L_181:
        /*00ec*/ 	.word	0x00000000
        /*00f0*/ 	.short	0x0007
        /*00f2*/ 	.short	0x0038
        /*00f4*/ 	.byte	0x00, 0xf5, 0x21, 0x00


	//----- nvinfo : EIATTR_KPARAM_INFO
	.align		4
.L_182:
        /*00f8*/ 	.byte	0x04, 0x17
        /*00fa*/ 	.short	(.L_184 - .L_183)
.L_183:
        /*00fc*/ 	.word	0x00000000
        /*0100*/ 	.short	0x0006
        /*0102*/ 	.short	0x0030
        /*0104*/ 	.byte	0x00, 0xf0, 0x11, 0x00


	//----- nvinfo : EIATTR_KPARAM_INFO
	.align		4
.L_184:
        /*0108*/ 	.byte	0x04, 0x17
        /*010a*/ 	.short	(.L_186 - .L_185)
.L_185:
        /*010c*/ 	.word	0x00000000
        /*0110*/ 	.short	0x0005
        /*0112*/ 	.short	0x0028
        /*0114*/ 	.byte	0x00, 0xf5, 0x21, 0x00


	//----- nvinfo : EIATTR_KPARAM_INFO
	.align		4
.L_186:
        /*0118*/ 	.byte	0x04, 0x17
        /*011a*/ 	.short	(.L_188 - .L_187)
.L_187:
        /*011c*/ 	.word	0x00000000
        /*0120*/ 	.short	0x0004
        /*0122*/ 	.short	0x0020
        /*0124*/ 	.byte	0x00, 0xf5, 0x21, 0x00


	//----- nvinfo : EIATTR_KPARAM_INFO
	.align		4
.L_188:
        /*0128*/ 	.byte	0x04, 0x17
        /*012a*/ 	.short	(.L_190 - .L_189)
.L_189:
        /*012c*/ 	.word	0x00000000
        /*0130*/ 	.short	0x0003
        /*0132*/ 	.short	0x0018
        /*0134*/ 	.byte	0x00, 0xf5, 0x21, 0x00


	//----- nvinfo : EIATTR_KPARAM_INFO
	.align		4
.L_190:
        /*0138*/ 	.byte	0x04, 0x17
        /*013a*/ 	.short	(.L_192 - .L_191)
.L_191:
        /*013c*/ 	.word	0x00000000
        /*0140*/ 	.short	0x0002
        /*0142*/ 	.short	0x0010
        /*0144*/ 	.byte	0x00, 0xf5, 0x21, 0x00


	//----- nvinfo : EIATTR_KPARAM_INFO
	.align		4
.L_192:
        /*0148*/ 	.byte	0x04, 0x17
        /*014a*/ 	.short	(.L_194 - .L_193)
.L_193:
        /*014c*/ 	.word	0x00000000
        /*0150*/ 	.short	0x0001
        /*0152*/ 	.short	0x0008
        /*0154*/ 	.byte	0x00, 0xf5, 0x21, 0x00


	//----- nvinfo : EIATTR_KPARAM_INFO
	.align		4
.L_194:
        /*0158*/ 	.byte	0x04, 0x17
        /*015a*/ 	.short	(.L_196 - .L_195)
.L_195:
        /*015c*/ 	.word	0x00000000
        /*0160*/ 	.short	0x0000
        /*0162*/ 	.short	0x0000
        /*0164*/ 	.byte	0x00, 0xf5, 0x21, 0x00


	//----- nvinfo : EIATTR_SPARSE_MMA_MASK
	.align		4
.L_196:
        /*0168*/ 	.byte	0x03, 0x50
        /*016a*/ 	.short	0x0000


	//----- nvinfo : EIATTR_MAXREG_COUNT
	.align		4
        /*016c*/ 	.byte	0x03, 0x1b
        /*016e*/ 	.short	0x00ff


	//----- nvinfo : EIATTR_MERCURY_ISA_VERSION
	.align		4
        /*0170*/ 	.byte	0x03, 0x5f
        /*0172*/ 	.short	0x0101


	//----- nvinfo : EIATTR_VRC_CTA_INIT_COUNT
	.align		4
        /*0174*/ 	.byte	0x02, 0x4a
	.zero		1
	.zero		1


	//----- nvinfo : EIATTR_EXIT_INSTR_OFFSETS
	.align		4
        /*0178*/ 	.byte	0x04, 0x1c
        /*017a*/ 	.short	(.L_198 - .L_197)


	//   ....[0]....
.L_197:
        /*017c*/ 	.word	0x00000070


	//   ....[1]....
        /*0180*/ 	.word	0x00004ca0


	//   ....[2]....
        /*0184*/ 	.word	0x000095f0


	//   ....[3]....
        /*0188*/ 	.word	0x0000dbe0


	//   ....[4]....
        /*018c*/ 	.word	0x000132d0


	//   ....[5]....
        /*0190*/ 	.word	0x000135a0


	//   ....[6]....
        /*0194*/ 	.word	0x000135f0


	//----- nvinfo : EIATTR_CRS_STACK_SIZE
	.align		4
.L_198:
        /*0198*/ 	.byte	0x04, 0x1e
        /*019a*/ 	.short	(.L_200 - .L_199)
.L_199:
        /*019c*/ 	.word	0x00000000


	//----- nvinfo : EIATTR_CBANK_PARAM_SIZE
	.align		4
.L_200:
        /*01a0*/ 	.byte	0x03, 0x19
        /*01a2*/ 	.short	0x0090


	//----- nvinfo : EIATTR_PARAM_CBANK
	.align		4
        /*01a4*/ 	.byte	0x04, 0x0a
        /*01a6*/ 	.short	(.L_202 - .L_201)
	.align		4
.L_201:
        /*01a8*/ 	.word	index@(.nv.constant0.trace_onto_sipm_modules)
        /*01ac*/ 	.short	0x0380
        /*01ae*/ 	.short	0x0090


	//----- nvinfo : EIATTR_SW_WAR
	.align		4
.L_202:
        /*01b0*/ 	.byte	0x04, 0x36
        /*01b2*/ 	.short	(.L_204 - .L_203)
.L_203:
        /*01b4*/ 	.word	0x00000008
.L_204:


//--------------------- .nv.info.telescope_transform --------------------------
	.section	.nv.info.telescope_transform,"",@"SHT_CUDA_INFO"
	.sectionflags	@""
	.align	4


	//----- nvinfo : EIATTR_CUDA_API_VERSION
	.align		4
        /*0000*/ 	.byte	0x04, 0x37
        /*0002*/ 	.short	(.L_206 - .L_205)
.L_205:
        /*0004*/ 	.word	0x00000082


	//----- nvinfo : EIATTR_KPARAM_INFO
	.align		4
.L_206:
        /*0008*/ 	.byte	0x04, 0x17
        /*000a*/ 	.short	(.L_208 - .L_207)
.L_207:
        /*000c*/ 	.word	0x00000000
        /*0010*/ 	.short	0x0004
        /*0012*/ 	.short	0x0028
        /*0014*/ 	.byte	0x00, 0xf0, 0x11, 0x00


	//----- nvinfo : EIATTR_KPARAM_INFO
	.align		4
.L_208:
        /*0018*/ 	.byte	0x04, 0x17
        /*001a*/ 	.short	(.L_210 - .L_209)
.L_209:
        /*001c*/ 	.word	0x00000000
        /*0020*/ 	.short	0x0003
        /*0022*/ 	.short	0x0020
        /*0024*/ 	.byte	0x00, 0xf5, 0x21, 0x00


	//----- nvinfo : EIATTR_KPARAM_INFO
	.align		4
.L_210:
        /*0028*/ 	.byte	0x04, 0x17
        /*002a*/ 	.short	(.L_212 - .L_211)
.L_211:
        /*002c*/ 	.word	0x00000000
        /*0030*/ 	.short	0x0002
        /*0032*/ 	.short	0x0010
        /*0034*/ 	.byte	0x00, 0xf0, 0x31, 0x00


	//----- nvinfo : EIATTR_KPARAM_INFO
	.align		4
.L_212:
        /*0038*/ 	.byte	0x04, 0x17
        /*003a*/ 	.short	(.L_214 - .L_213)
.L_213:
        /*003c*/ 	.word	0x00000000
        /*0040*/ 	.short	0x0001
        /*0042*/ 	.short	0x0008
        /*0044*/ 	.byte	0x00, 0xf5, 0x21, 0x00


	//----- nvinfo : EIATTR_KPARAM_INFO
	.align		4
.L_214:
        /*0048*/ 	.byte	0x04, 0x17
        /*004a*/ 	.short	(.L_216 - .L_215)
.L_215:
        /*004c*/ 	.word	0x00000000
        /*0050*/ 	.short	0x0000
        /*0052*/ 	.short	0x0000
        /*0054*/ 	.byte	0x00, 0xf5, 0x21, 0x00


	//----- nvinfo : EIATTR_SPARSE_MMA_MASK
	.align		4
.L_216:
        /*0058*/ 	.byte	0x03, 0x50
        /*005a*/ 	.short	0x0000


	//----- nvinfo : EIATTR_MAXREG_COUNT
	.align		4
        /*005c*/ 	.byte	0x03, 0x1b
        /*005e*/ 	.short	0x00ff


	//----- nvinfo : EIATTR_MERCURY_ISA_VERSION
	.align		4
        /*0060*/ 	.byte	0x03, 0x5f
        /*0062*/ 	.short	0x0101


	//----- nvinfo : EIATTR_VRC_CTA_INIT_COUNT
	.align		4
        /*0064*/ 	.byte	0x02, 0x4a
	.zero		1
	.zero		1


	//----- nvinfo : EIATTR_EXIT_INSTR_OFFSETS
	.align		4
        /*0068*/ 	.byte	0x04, 0x1c
        /*006a*/ 	.short	(.L_218 - .L_217)


	//   ....[0]....
.L_217:
        /*006c*/ 	.word	0x00000070


	//   ....[1]....
        /*0070*/ 	.word	0x00000460


	//----- nvinfo : EIATTR_CBANK_PARAM_SIZE
	.align		4
.L_218:
        /*0074*/ 	.byte	0x03, 0x19
        /*0076*/ 	.short	0x002c


	//----- nvinfo : EIATTR_PARAM_CBANK
	.align		4
        /*0078*/ 	.byte	0x04, 0x0a
        /*007a*/ 	.short	(.L_220 - .L_219)
	.align		4
.L_219:
        /*007c*/ 	.word	index@(.nv.constant0.telescope_transform)
        /*0080*/ 	.short	0x0380
        /*0082*/ 	.short	0x002c


	//----- nvinfo : EIATTR_SW_WAR
	.align		4
.L_220:
        /*0084*/ 	.byte	0x04, 0x36
        /*0086*/ 	.short	(.L_222 - .L_221)
.L_221:
        /*0088*/ 	.word	0x00000008
.L_222:


//--------------------- .nv.info.atmospheric_transmission --------------------------
	.section	.nv.info.atmospheric_transmission,"",@"SHT_CUDA_INFO"
	.sectionflags	@""
	.align	4


	//----- nvinfo : EIATTR_CUDA_API_VERSION
	.align		4
        /*0000*/ 	.byte	0x04, 0x37
        /*0002*/ 	.short	(.L_224 - .L_223)
.L_223:
        /*0004*/ 	.word	0x00000082


	//----- nvinfo : EIATTR_KPARAM_INFO
	.align		4
.L_224:
        /*0008*/ 	.byte	0x04, 0x17
        /*000a*/ 	.short	(.L_226 - .L_225)
.L_225:
        /*000c*/ 	.word	0x00000000
        /*0010*/ 	.short	0x000b
        /*0012*/ 	.short	0x0058
        /*0014*/ 	.byte	0x00, 0xf0, 0x21, 0x00


	//----- nvinfo : EIATTR_KPARAM_INFO
	.align		4
.L_226:
        /*0018*/ 	.byte	0x04, 0x17
        /*001a*/ 	.short	(.L_228 - .L_227)
.L_227:
        /*001c*/ 	.word	0x00000000
        /*0020*/ 	.short	0x000a
        /*0022*/ 	.short	0x0050
        /*0024*/ 	.byte	0x00, 0xf0, 0x11, 0x00


	//----- nvinfo : EIATTR_KPARAM_INFO
	.align		4
.L_228:
        /*0028*/ 	.byte	0x04, 0x17
        /*002a*/ 	.short	(.L_230 - .L_229)
.L_229:
        /*002c*/ 	.word	0x00000000
        /*0030*/ 	.short	0x0009
        /*0032*/ 	.short	0x0048
        /*0034*/ 	.byte	0x00, 0xf5, 0x21, 0x00


	//----- nvinfo : EIATTR_KPARAM_INFO
	.align		4
.L_230:
        /*0038*/ 	.byte	0x04, 0x17
        /*003a*/ 	.short	(.L_232 - .L_231)
.L_231:
        /*003c*/ 	.word	0x00000000
        /*0040*/ 	.short	0x0008
        /*0042*/ 	.short	0x0040
        /*0044*/ 	.byte	0x00, 0xf5, 0x21, 0x00


	//----- nvinfo : EIATTR_KPARAM_INFO
	.align		4
.L_232:
        /*0048*/ 	.byte	0x04, 0x17
        /*004a*/ 	.short	(.L_234 - .L_233)
.L_233:
        /*004c*/ 	.word	0x00000000
        /*0050*/ 	.short	0x0007
        /*0052*/ 	.short	0x0038
        /*0054*/ 	.byte	0x00, 0xf5, 0x21, 0x00


	//----- nvinfo : EIATTR_KPARAM_INFO
	.align		4
.L_234:
        /*0058*/ 	.byte	0x04, 0x17
        /*005a*/ 	.short	(.L_236 - .L_235)
.L_235:
        /*005c*/ 	.word	0x00000000
        /*0060*/ 	.short	0x0006
        /*0062*/ 	.short	0x0030
        /*0064*/ 	.byte	0x00, 0xf5, 0x21, 0x00


	//----- nvinfo : EIATTR_KPARAM_INFO
	.align		4
.L_236:
        /*0068*/ 	.byte	0x04, 0x17
        /*006a*/ 	.short	(.L_238 - .L_237)
.L_237:
        /*006c*/ 	.word	0x00000000
        /*0070*/ 	.short	0x0005
        /*0072*/ 	.short	0x0028
        /*0074*/ 	.byte	0x00, 0xf5, 0x21, 0x00


	//----- nvinfo : EIATTR_KPARAM_INFO
	.align		4
.L_238:
        /*0078*/ 	.byte	0x04, 0x17
        /*007a*/ 	.short	(.L_240 - .L_239)
.L_239:
        /*007c*/ 	.word	0x00000000
        /*0080*/ 	.short	0x0004
        /*0082*/ 	.short	0x0020
        /*0084*/ 	.byte	0x00, 0xf5, 0x21, 0x00


	//----- nvinfo : EIATTR_KPARAM_INFO
	.align		4
.L_240:
        /*0088*/ 	.byte	0x04, 0x17
        /*008a*/ 	.short	(.L_242 - .L_241)
.L_241:
        /*008c*/ 	.word	0x00000000
        /*0090*/ 	.short	0x0003
        /*0092*/ 	.short	0x0018
        /*0094*/ 	.byte	0x00, 0xf5, 0x21, 0x00


	//----- nvinfo : EIATTR_KPARAM_INFO
	.align		4
.L_242:
        /*0098*/ 	.byte	0x04, 0x17
        /*009a*/ 	.short	(.L_244 - .L_243)
.L_243:
        /*009c*/ 	.word	0x00000000
        /*00a0*/ 	.short	0x0002
        /*00a2*/ 	.short	0x0010
        /*00a4*/ 	.byte	0x00, 0xf5, 0x21, 0x00


	//----- nvinfo : EIATTR_KPARAM_INFO
	.align		4
.L_244:
        /*00a8*/ 	.byte	0x04, 0x17
        /*00aa*/ 	.short	(.L_246 - .L_245)
.L_245:
        /*00ac*/ 	.word	0x00000000
        /*00b0*/ 	.short	0x0001
        /*00b2*/ 	.short	0x0008
        /*00b4*/ 	.byte	0x00, 0xf5, 0x21, 0x00


	//----- nvinfo : EIATTR_KPARAM_INFO
	.align		4
.L_246:
        /*00b8*/ 	.byte	0x04, 0x17
        /*00ba*/ 	.short	(.L_248 - .L_247)
.L_247:
        /*00bc*/ 	.word	0x00000000
        /*00c0*/ 	.short	0x0000
        /*00c2*/ 	.short	0x0000
        /*00c4*/ 	.byte	0x00, 0xf5, 0x21, 0x00


	//----- nvinfo : EIATTR_SPARSE_MMA_MASK
	.align		4
.L_248:
        /*00c8*/ 	.byte	0x03, 0x50
        /*00ca*/ 	.short	0x0000


	//----- nvinfo : EIATTR_MAXREG_COUNT
	.align		4
        /*00cc*/ 	.byte	0x03, 0x1b
        /*00ce*/ 	.short	0x00ff


	//----- nvinfo : EIATTR_MERCURY_ISA_VERSION
	.align		4
        /*00d0*/ 	.byte	0x03, 0x5f
        /*00d2*/ 	.short	0x0101


	//----- nvinfo : EIATTR_VRC_CTA_INIT_COUNT
	.align		4
        /*00d4*/ 	.byte	0x02, 0x4a
	.zero		1
	.zero		1


	//----- nvinfo : EIATTR_EXIT_INSTR_OFFSETS
	.align		4
        /*00d8*/ 	.byte	0x04, 0x1c
        /*00da*/ 	.short	(.L_250 - .L_249)


	//   ....[0]....
.L_249:
        /*00dc*/ 	.word	0x00000070


	//   ....[1]....
        /*00e0*/ 	.word	0x000016e0


	//   ....[2]....
        /*00e4*/ 	.word	0x000058f0


	//----- nvinfo : EIATTR_CRS_STACK_SIZE
	.align		4
.L_250:
        /*00e8*/ 	.byte	0x04, 0x1e
        /*00ea*/ 	.short	(.L_252 - .L_251)
.L_251:
        /*00ec*/ 	.word	0x00000000


	//----- nvinfo : EIATTR_CBANK_PARAM_SIZE
	.align		4
.L_252:
        /*00f0*/ 	.byte	0x03, 0x19
        /*00f2*/ 	.short	0x0060


	//----- nvinfo : EIATTR_PARAM_CBANK
	.align		4
        /*00f4*/ 	.byte	0x04, 0x0a
        /*00f6*/ 	.short	(.L_254 - .L_253)
	.align		4
.L_253:
        /*00f8*/ 	.word	index@(.nv.constant0.atmospheric_transmission)
        /*00fc*/ 	.short	0x0380
        /*00fe*/ 	.short	0x0060


	//----- nvinfo : EIATTR_SW_WAR
	.align		4
.L_254:
        /*0100*/ 	.byte	0x04, 0x36
        /*0102*/ 	.short	(.L_256 - .L_255)
.L_255:
        /*0104*/ 	.word	0x00000008
.L_256:


//--------------------- .nv.info.trace            --------------------------
	.section	.nv.info.trace,"",@"SHT_CUDA_INFO"
	.sectionflags	@""
	.align	4


	//----- nvinfo : EIATTR_CUDA_API_VERSION
	.align		4
        /*0000*/ 	.byte	0x04, 0x37
        /*0002*/ 	.short	(.L_258 - .L_257)
.L_257:
        /*0004*/ 	.word	0x00000082


	//----- nvinfo : EIATTR_KPARAM_INFO
	.align		4
.L_258:
        /*0008*/ 	.byte	0x04, 0x17
        /*000a*/ 	.short	(.L_260 - .L_259)
.L_259:
        /*000c*/ 	.word	0x00000000
        /*0010*/ 	.short	0x000e
        /*0012*/ 	.short	0x0060
        /*0014*/ 	.byte	0x00, 0xf0, 0x21, 0x00


	//----- nvinfo : EIATTR_KPARAM_INFO
	.align		4
.L_260:
        /*0018*/ 	.byte	0x04, 0x17
        /*001a*/ 	.short	(.L_262 - .L_261)
.L_261:
        /*001c*/ 	.word	0x00000000
        /*0020*/ 	.short	0x000d
        /*0022*/ 	.short	0x005c
        /*0024*/ 	.byte	0x00, 0xf0, 0x05, 0x00


	//----- nvinfo : EIATTR_KPARAM_INFO
	.align		4
.L_262:
        /*0028*/ 	.byte	0x04, 0x17
        /*002a*/ 	.short	(.L_264 - .L_263)
.L_263:
        /*002c*/ 	.word	0x00000000
        /*0030*/ 	.short	0x000c
        /*0032*/ 	.short	0x0058
        /*0034*/ 	.byte	0x00, 0xf0, 0x11, 0x00


	//----- nvinfo : EIATTR_KPARAM_INFO
	.align		4
.L_264:
        /*0038*/ 	.byte	0x04, 0x17
        /*003a*/ 	.short	(.L_266 - .L_265)
.L_265:
        /*003c*/ 	.word	0x00000000
        /*0040*/ 	.short	0x000b
        /*0042*/ 	.short	0x0054
        /*0044*/ 	.byte	0x00, 0xf0, 0x11, 0x00


	//----- nvinfo : EIATTR_KPARAM_INFO
	.align		4
.L_266:
        /*0048*/ 	.byte	0x04, 0x17
        /*004a*/ 	.short	(.L_268 - .L_267)
.L_267:
        /*004c*/ 	.word	0x00000000
        /*0050*/ 	.short	0x000a
        /*0052*/ 	.short	0x0050
        /*0054*/ 	.byte	0x00, 0xf0, 0x11, 0x00


	//----- nvinfo : EIATTR_KPARAM_INFO
	.align		4
.L_268:
        /*0058*/ 	.byte	0x04, 0x17
        /*005a*/ 	.short	(.L_270 - .L_269)
.L_269:
        /*005c*/ 	.word	0x00000000
        /*0060*/ 	.short	0x0009
        /*0062*/ 	.short	0x0048
        /*0064*/ 	.byte	0x00, 0xf5, 0x21, 0x00


	//----- nvinfo : EIATTR_KPARAM_INFO
	.align		4
.L_270:
        /*0068*/ 	.byte	0x04, 0x17
        /*006a*/ 	.short	(.L_272 - .L_271)
.L_271:
        /*006c*/ 	.word	0x00000000
        /*0070*/ 	.short	0x0008
        /*0072*/ 	.short	0x0040
        /*0074*/ 	.byte	0x00, 0xf5, 0x21, 0x00


	//----- nvinfo : EIATTR_KPARAM_INFO
	.align		4
.L_272:
        /*0078*/ 	.byte	0x04, 0x17
        /*007a*/ 	.short	(.L_274 - .L_273)
.L_273:
        /*007c*/ 	.word	0x00000000
        /*0080*/ 	.short	0x0007
        /*0082*/ 	.short	0x0038
        /*0084*/ 	.byte	0x00, 0xf5, 0x21, 0x00


	//----- nvinfo : EIATTR_KPARAM_INFO
	.align		4
.L_274:
        /*0088*/ 	.byte	0x04, 0x17
        /*008a*/ 	.short	(.L_276 - .L_275)
.L_275:
        /*008c*/ 	.word	0x00000000
        /*0090*/ 	.short	0x0006
        /*0092*/ 	.short	0x0030
        /*0094*/ 	.byte	0x00, 0xf5, 0x21, 0x00


	//----- nvinfo : EIATTR_KPARAM_INFO
	.align		4
.L_276:
        /*0098*/ 	.byte	0x04, 0x17
        /*009a*/ 	.short	(.L_278 - .L_277)
.L_277:
        /*009c*/ 	.word	0x00000000
        /*00a0*/ 	.short	0x0005
        /*00a2*/ 	.short	0x0028
        /*00a4*/ 	.byte	0x00, 0xf5, 0x21, 0x00


	//----- nvinfo : EIATTR_KPARAM_INFO
	.align		4
.L_278:
        /*00a8*/ 	.byte	0x04, 0x17
        /*00aa*/ 	.short	(.L_280 - .L_279)
.L_279:
        /*00ac*/ 	.word	0x00000000
        /*00b0*/ 	.short	0x0004
        /*00b2*/ 	.short	0x0020
        /*00b4*/ 	.byte	0x00, 0xf5, 0x21, 0x00


	//----- nvinfo : EIATTR_KPARAM_INFO
	.align		4
.L_280:
        /*00b8*/ 	.byte	0x04, 0x17
        /*00ba*/ 	.short	(.L_282 - .L_281)
.L_281:
        /*00bc*/ 	.word	0x00000000
        /*00c0*/ 	.short	0x0003
        /*00c2*/ 	.short	0x0018
        /*00c4*/ 	.byte	0x00, 0xf5, 0x21, 0x00


	//----- nvinfo : EIATTR_KPARAM_INFO
	.align		4
.L_282:
        /*00c8*/ 	.byte	0x04, 0x17
        /*00ca*/ 	.short	(.L_284 - .L_283)
.L_283:
        /*00cc*/ 	.word	0x00000000
        /*00d0*/ 	.short	0x0002
        /*00d2*/ 	.short	0x0010
        /*00d4*/ 	.byte	0x00, 0xf5, 0x21, 0x00


	//----- nvinfo : EIATTR_KPARAM_INFO
	.align		4
.L_284:
        /*00d8*/ 	.byte	0x04, 0x17
        /*00da*/ 	.short	(.L_286 - .L_285)
.L_285:
        /*00dc*/ 	.word	0x00000000
        /*00e0*/ 	.short	0x0001
        /*00e2*/ 	.short	0x0008
        /*00e4*/ 	.byte	0x00, 0xf5, 0x21, 0x00


	//----- nvinfo : EIATTR_KPARAM_INFO
	.align		4
.L_286:
        /*00e8*/ 	.byte	0x04, 0x17
        /*00ea*/ 	.short	(.L_288 - .L_287)
.L_287:
        /*00ec*/ 	.word	0x00000000
        /*00f0*/ 	.short	0x0000
        /*00f2*/ 	.short	0x0000
        /*00f4*/ 	.byte	0x00, 0xf5, 0x21, 0x00


	//----- nvinfo : EIATTR_SPARSE_MMA_MASK
	.align		4
.L_288:
        /*00f8*/ 	.byte	0x03, 0x50
        /*00fa*/ 	.short	0x0000


	//----- nvinfo : EIATTR_MAXREG_COUNT
	.align		4
        /*00fc*/ 	.byte	0x03, 0x1b
        /*00fe*/ 	.short	0x00ff


	//----- nvinfo : EIATTR_NUM_BARRIERS
	.align		4
        /*0100*/ 	.byte	0x02, 0x4c
        /*0102*/ 	.byte	0x01
	.zero		1


	//----- nvinfo : EIATTR_MERCURY_ISA_VERSION
	.align		4
        /*0104*/ 	.byte	0x03, 0x5f
        /*0106*/ 	.short	0x0101


	//----- nvinfo : EIATTR_VRC_CTA_INIT_COUNT
	.align		4
        /*0108*/ 	.byte	0x02, 0x4a
	.zero		1
	.zero		1


	//----- nvinfo : EIATTR_EXIT_INSTR_OFFSETS
	.align		4
        /*010c*/ 	.byte	0x04, 0x1c
        /*010e*/ 	.short	(.L_290 - .L_289)


	//   ....[0]....
.L_289:
        /*0110*/ 	.word	0x00000810


	//   ....[1]....
        /*0114*/ 	.word	0x00000860


	//   ....[2]....
        /*0118*/ 	.word	0x0000b050


	//   ....[3]....
        /*011c*/ 	.word	0x00011b00


	//   ....[4]....
        /*0120*/ 	.word	0x00011ee0


	//   ....[5]....
        /*0124*/ 	.word	0x00016900


	//   ....[6]....
        /*0128*/ 	.word	0x00016940


	//   ....[7]....
        /*012c*/ 	.word	0x00017980


	//   ....[8]....
        /*0130*/ 	.word	0x0001c3a0


	//   ....[9]....
        /*0134*/ 	.word	0x0001c3e0


	//   ....[10]....
        /*0138*/ 	.word	0x0001d440


	//   ....[11]....
        /*013c*/ 	.word	0x000216f0


	//   ....[12]....
        /*0140*/ 	.word	0x00021730


	//   ....[13]....
        /*0144*/ 	.word	0x000226b0


	//   ....[14]....
        /*0148*/ 	.word	0x000226f0


	//   ....[15]....
        /*014c*/ 	.word	0x00023680


	//   ....[16]....
        /*0150*/ 	.word	0x00023a50


	//   ....[17]....
        /*0154*/ 	.word	0x00024650


	//   ....[18]....
        /*0158*/ 	.word	0x00028910


	//----- nvinfo : EIATTR_CRS_STACK_SIZE
	.align		4
.L_290:
        /*015c*/ 	.byte	0x04, 0x1e
        /*015e*/ 	.short	(.L_292 - .L_291)
.L_291:
        /*0160*/ 	.word	0x00000000


	//----- nvinfo : EIATTR_CBANK_PARAM_SIZE
	.align		4
.L_292:
        /*0164*/ 	.byte	0x03, 0x19
        /*0166*/ 	.short	0x0068


	//----- nvinfo : EIATTR_PARAM_CBANK
	.align		4
        /*0168*/ 	.byte	0x04, 0x0a
        /*016a*/ 	.short	(.L_294 - .L_293)
	.align		4
.L_293:
        /*016c*/ 	.word	index@(.nv.constant0.trace)
        /*0170*/ 	.short	0x0380
        /*0172*/ 	.short	0x0068


	//----- nvinfo : EIATTR_SW_WAR
	.align		4
.L_294:
        /*0174*/ 	.byte	0x04, 0x36
        /*0176*/ 	.short	(.L_296 - .L_295)
.L_295:
        /*0178*/ 	.word	0x00000008
.L_296:


//--------------------- .nv.callgraph             --------------------------
	.section	.nv.callgraph,"",@"SHT_CUDA_CALLGRAPH"
	.align	4
	.sectionentsize	8
	.align		4
        /*0000*/ 	.word	0x00000000
	.align		4
        /*0004*/ 	.word	0xffffffff
	.align		4
        /*0008*/ 	.word	0x00000000
	.align		4
        /*000c*/ 	.word	0xfffffffe
	.align		4
        /*0010*/ 	.word	0x00000000
	.align		4
        /*0014*/ 	.word	0xfffffffd
	.align		4
        /*0018*/ 	.word	0x00000000
	.align		4
        /*001c*/ 	.word	0xfffffffc


//--------------------- .nv.constant4             --------------------------
	.section	.nv.constant4,"a",@progbits
	.align	8
	.align		8
.nv.constant4:
        /*0000*/ 	.dword	precalc_xorwow_matrix
	.align		8
        /*0008*/ 	.dword	precalc_xorwow_offset_matrix
	.align		8
        /*0010*/ 	.dword	mrg32k3aM1
	.align		8
        /*0018*/ 	.dword	mrg32k3aM2
	.align		8
        /*0020*/ 	.dword	mrg32k3aM1SubSeq
	.align		8
        /*0028*/ 	.dword	mrg32k3aM2SubSeq
	.align		8
        /*0030*/ 	.dword	mrg32k3aM1Seq
	.align		8
        /*0038*/ 	.dword	mrg32k3aM2Seq


//--------------------- .nv.constant3             --------------------------
	.section	.nv.constant3,"a",@progbits
	.align	8
.nv.constant3:
	.type		__cr_lgamma_table,@object
	.size		__cr_lgamma_table,(PI - __cr_lgamma_table)
__cr_lgamma_table:
        /*0000*/ 	.byte	0x00, 0x00, 0x00, 0x00, 0x00, 0x00, 0x00, 0x00, 0x00, 0x00, 0x00, 0x00, 0x00, 0x00, 0x00, 0x00
        /*0010*/ 	.byte	0xef, 0x39, 0xfa, 0xfe, 0x42, 0x2e, 0xe6, 0x3f, 0x02, 0x20, 0x2a, 0xfa, 0x0b, 0xab, 0xfc, 0x3f
        /*0020*/ 	.byte	0xf9, 0x2c, 0x92, 0x7c, 0xa7, 0x6c, 0x09, 0x40, 0xc9, 0x79, 0x44, 0x3c, 0x64, 0x26, 0x13, 0x40
        /*0030*/ 	.byte	0xca, 0x01, 0xcf, 0x3a, 0x27, 0x51, 0x1a, 0x40, 0x30, 0xcc, 0x2d, 0xf3, 0xe1, 0x0c, 0x21, 0x40
        /*0040*/ 	.byte	0x0d, 0xb7, 0xfc, 0x82, 0x8e, 0x35, 0x25, 0x40
	.type		PI,@object
	.size		PI,(RAD2DEG - PI)
PI:
        /*0048*/ 	.byte	0xdb, 0x0f, 0x49, 0x40
	.type		RAD2DEG,@object
	.size		RAD2DEG,(C_LIGHT - RAD2DEG)
RAD2DEG:
        /*004c*/ 	.byte	0xe1, 0x2e, 0x65, 0x42
	.type		C_LIGHT,@object
	.size		C_LIGHT,(INV_C_LIGHT - C_LIGHT)
C_LIGHT:
        /*0050*/ 	.byte	0x6f, 0xe5, 0x95, 0x43
	.type		INV_C_LIGHT,@object
	.size		INV_C_LIGHT,(REFLECTIVE - INV_C_LIGHT)
INV_C_LIGHT:
        /*0054*/ 	.byte	0xc5, 0x9a, 0x5a, 0x3b
	.type		REFLECTIVE,@object
	.size		REFLECTIVE,(REFLECTIVE_IN - REFLECTIVE)
REFLECTIVE:
	.zero		4
	.type		REFLECTIVE_IN,@object
	.size		REFLECTIVE_IN,(REFLECTIVE_OUT - REFLECTIVE_IN)
REFLECTIVE_IN:
        /*005c*/ 	.byte	0x01, 0x00, 0x00, 0x00
	.type		REFLECTIVE_OUT,@object
	.size		REFLECTIVE_OUT,(REFRACTIVE - REFLECTIVE_OUT)
REFLECTIVE_OUT:
        /*0060*/ 	.byte	0x02, 0x00, 0x00, 0x00
	.type		REFRACTIVE,@object
	.size		REFRACTIVE,(SENSITIVE - REFRACTIVE)
REFRACTIVE:
        /*0064*/ 	.byte	0x03, 0x00, 0x00, 0x00
	.type		SENSITIVE,@object
	.size		SENSITIVE,(SENSITIVE_IN - SENSITIVE)
SENSITIVE:
        /*0068*/ 	.byte	0x04, 0x00, 0x00, 0x00
	.type		SENSITIVE_IN,@object
	.size		SENSITIVE_IN,(SENSITIVE_OUT - SENSITIVE_IN)
SENSITIVE_IN:
        /*006c*/ 	.byte	0x05, 0x00, 0x00, 0x00
	.type		SENSITIVE_OUT,@object
	.size		SENSITIVE_OUT,(OPAQUE - SENSITIVE_OUT)
SENSITIVE_OUT:
        /*0070*/ 	.byte	0x06, 0x00, 0x00, 0x00
	.type		OPAQUE,@object
	.size		OPAQUE,(DUMMY - OPAQUE)
OPAQUE:
        /*0074*/ 	.byte	0x07, 0x00, 0x00, 0x00
	.type		DUMMY,@object
	.size		DUMMY,(TEST_SENSITIVE - DUMMY)
DUMMY:
        /*0078*/ 	.byte	0x08, 0x00, 0x00, 0x00
	.type		TEST_SENSITIVE,@object
	.size		TEST_SENSITIVE,(REFLECTIVE_SENSITIVE - TEST_SENSITIVE)
TEST_SENSITIVE:
        /*007c*/ 	.byte	0x09, 0x00, 0x00, 0x00
	.type		REFLECTIVE_SENSITIVE,@object
	.size		REFLECTIVE_SENSITIVE,(ASPHERICAL - REFLECTIVE_SENSITIVE)
REFLECTIVE_SENSITIVE:
        /*0080*/ 	.byte	0x0a, 0x00, 0x00, 0x00
	.type		ASPHERICAL,@object
	.size		ASPHERICAL,(CYLINDRICAL - ASPHERICAL)
ASPHERICAL:
	.zero		4
	.type		CYLINDRICAL,@object
	.size		CYLINDRICAL,(FLAT - CYLINDRICAL)
CYLINDRICAL:
        /*0088*/ 	.byte	0x01, 0x00, 0x00, 0x00
	.type		FLAT,@object
	.size		FLAT,(SPHERICAL - FLAT)
FLAT:
        /*008c*/ 	.byte	0x02, 0x00, 0x00, 0x00
	.type		SPHERICAL,@object
	.size		SPHERICAL,(CIRCULAR - SPHERICAL)
SPHERICAL:
        /*0090*/ 	.byte	0x03, 0x00, 0x00, 0x00
	.type		CIRCULAR,@object
	.size		CIRCULAR,(HEXAGONAL - CIRCULAR)
CIRCULAR:
	.zero		4
	.type		HEXAGONAL,@object
	.size		HEXAGONAL,(SQUARE - HEXAGONAL)
HEXAGONAL:
        /*0098*/ 	.byte	0x01, 0x00, 0x00, 0x00
	.type		SQUARE,@object
	.size		SQUARE,(HEXAGONAL_PT - SQUARE)
SQUARE:
        /*009c*/ 	.byte	0x02, 0x00, 0x00, 0x00
	.type		HEXAGONAL_PT,@object
	.size		HEXAGONAL_PT,(CURVATURE_EPS - HEXAGONAL_PT)
HEXAGONAL_PT:
        /*00a0*/ 	.byte	0x03, 0x00, 0x00, 0x00
	.type		CURVATURE_EPS,@object
	.size		CURVATURE_EPS,(ERROR_VALUE - CURVATURE_EPS)
CURVATURE_EPS:
        /*00a4*/ 	.byte	0xbd, 0x37, 0x86, 0x35
	.type		ERROR_VALUE,@object
	.size		ERROR_VALUE,(R_EPS - ERROR_VALUE)
ERROR_VALUE:
        /*00a8*/ 	.byte	0x28, 0x6b, 0x6e, 0x4e
	.type		R_EPS,@object
	.size		R_EPS,(DIST_EPS - R_EPS)
R_EPS:
        /*00ac*/ 	.byte	0xbd, 0x37, 0x86, 0x35
	.type		DIST_EPS,@object
	.size		DIST_EPS,(MAX_ITERATIONS - DIST_EPS)
DIST_EPS:
        /*00b0*/ 	.byte	0xbd, 0x37, 0x86, 0x35
	.type		MAX_ITERATIONS,@object
	.size		MAX_ITERATIONS,(DERIVATIVE_EPS - MAX_ITERATIONS)
MAX_ITERATIONS:
        /*00b4*/ 	.byte	0x1e, 0x00, 0x00, 0x00
	.type		DERIVATIVE_EPS,@object
	.size		DERIVATIVE_EPS,(ON_AXIS_EPS - DERIVATIVE_EPS)
DERIVATIVE_EPS:
        /*00b8*/ 	.byte	0x5f, 0x70, 0x89, 0x30
	.type		ON_AXIS_EPS,@object
	.size		ON_AXIS_EPS,(TOLERANCE0 - ON_AXIS_EPS)
ON_AXIS_EPS:
        /*00bc*/ 	.byte	0x5f, 0x70, 0x89, 0x30
	.type		TOLERANCE0,@object
	.size		TOLERANCE0,(TOLERANCE1 - TOLERANCE0)
TOLERANCE0:
        /*00c0*/ 	.byte	0x17, 0xb7, 0xd1, 0x38
	.type		TOLERANCE1,@object
	.size		TOLERANCE1,(TOLERANCE2 - TOLERANCE1)
TOLERANCE1:
        /*00c4*/ 	.byte	0x6f, 0x12, 0x83, 0x3a
	.type		TOLERANCE2,@object
	.size		TOLERANCE2,(TOLERANCE3 - TOLERANCE2)
TOLERANCE2:
        /*00c8*/ 	.byte	0x0a, 0xd7, 0x23, 0x3c
	.type		TOLERANCE3,@object
	.size		TOLERANCE3,(TOLERANCE4 - TOLERANCE3)
TOLERANCE3:
        /*00cc*/ 	.byte	0xcd, 0xcc, 0xcc, 0x3d
	.type		TOLERANCE4,@object
	.size		TOLERANCE4,(AIR - TOLERANCE4)
TOLERANCE4:
        /*00d0*/ 	.byte	0x00, 0x00, 0x80, 0x3f
	.type		AIR,@object
	.size		AIR,(FUSED_SILICA - AIR)
AIR:
	.zero		4
	.type		FUSED_SILICA,@object
	.size		FUSED_SILICA,(type - FUSED_SILICA)
FUSED_SILICA:
        /*00d8*/ 	.byte	0x01, 0x00, 0x00, 0x00
	.type		type,@object
	.size		type,(.L_46 - type)
type:
        /*00dc*/ 	.byte	0x30
.L_46:


//--------------------- .text.camera_inputs       --------------------------
	.section	.text.camera_inputs,"ax",@progbits
	.align	128
        .global         camera_inputs
        .type           camera_inputs,@function
        .size           camera_inputs,(.L_x_1745 - camera_inputs)
        .other          camera_inputs,@"STO_CUDA_ENTRY STV_DEFAULT"
camera_inputs:
.text.camera_inputs:
[----:B------:R-:W-:Y:S01]  /*0000*/  LDC R1, c[0x0][0x37c] ;  /* 0x0000df00ff017b82 */ /* 0x000fe20000000800 */
[----:B------:R-:W0:Y:S07]  /*0010*/  S2R R0, SR_TID.X ;  /* 0x0000000000007919 */ /* 0x000e2e0000002100 */
[----:B------:R-:W0:Y:S01]  /*0020*/  S2UR UR4, SR_CTAID.X ;  /* 0x00000000000479c3 */ /* 0x000e220000002500 */
[----:B------:R-:W1:Y:S07]  /*0030*/  LDCU UR5, c[0x0][0x3c4] ;  /* 0x00007880ff0577ac */ /* 0x000e6e0008000800 */
[----:B------:R-:W0:Y:S02]  /*0040*/  LDC R7, c[0x0][0x360] ;  /* 0x0000d800ff077b82 */ /* 0x000e240000000800 */
[----:B0-----:R-:W-:-:S05]  /*0050*/  IMAD R7, R7, UR4, R0 ;  /* 0x0000000407077c24 */ /* 0x001fca000f8e0200 */
[----:B-1----:R-:W-:-:S13]  /*0060*/  ISETP.GE.AND P0, PT, R7, UR5, PT ;  /* 0x0000000507007c0c */ /* 0x002fda000bf06270 */
[----:B------:R-:W-:Y:S05]  /*0070*/  @P0 EXIT ;  /* 0x000000000000094d */ /* 0x000fea0003800000 */
[----:B------:R-:W0:Y:S01]  /*0080*/  LDC.64 R2, c[0x0][0x3b0] ;  /* 0x0000ec00ff027b82 */ /* 0x000e220000000a00 */
[----:B------:R-:W1:Y:S01]  /*0090*/  LDCU.64 UR4, c[0x0][0x358] ;  /* 0x00006b00ff0477ac */ /* 0x000e620008000a00 */
[----:B0-----:R-:W-:-:S05]  /*00a0*/  IMAD.WIDE R2, R7, 0x4, R2 ;  /* 0x0000000407027825 */ /* 0x001fca00078e0202 */
[----:B-1----:R-:W2:Y:S04]  /*00b0*/  LDG.E R0, desc[UR4][R2.64] ;  /* 0x0000000402007981 */ /* 0x002ea8000c1e1900 */
[----:B------:R-:W2:Y:S02]  /*00c0*/  LDG.E R5, desc[UR4][R2.64+0x4] ;  /* 0x0000040402057981 */ /* 0x000ea4000c1e1900 */
[----:B--2---:R-:W-:-:S13]  /*00d0*/  ISETP.NE.AND P0, PT, R5, R0, PT ;  /* 0x000000000500720c */ /* 0x004fda0003f05270 */
[----:B------:R-:W-:Y:S05]  /*00e0*/  @!P0 EXIT ;  /* 0x000000000000894d */ /* 0x000fea0003800000 */
[----:B------:R-:W0:Y:S02]  /*00f0*/  LDC.64 R4, c[0x0][0x3b8] ;  /* 0x0000ee00ff047b82 */ /* 0x000e240000000a00 */
[----:B0-----:R-:W-:-:S05]  /*0100*/  IMAD.WIDE R4, R7, 0x4, R4 ;  /* 0x0000000407047825 */ /* 0x001fca00078e0204 */
[----:B------:R-:W2:Y:S04]  /*0110*/  LDG.E R3, desc[UR4][R4.64] ;  /* 0x0000000404037981 */ /* 0x000ea8000c1e1900 */
[----:B------:R-:W2:Y:S02]  /*0120*/  LDG.E R2, desc[UR4][R4.64+0x4] ;  /* 0x0000040404027981 */ /* 0x000ea4000c1e1900 */
[----:B--2---:R-:W-:-:S13]  /*0130*/  ISETP.GE.AND P0, PT, R3, R2, PT ;  /* 0x000000020300720c */ /* 0x004fda0003f06270 */
[----:B------:R-:W-:Y:S05]  /*0140*/  @P0 EXIT ;  /* 0x000000000000094d */ /* 0x000fea0003800000 */
[----:B------:R-:W0:Y:S02]  /*0150*/  LDCU UR6, c[0x0][0x3c0] ;  /* 0x00007800ff0677ac */ /* 0x000e240008000800 */
[----:B0-----:R-:W-:-:S07]  /*0160*/  IMAD R4, R7, UR6, R7 ;  /* 0x0000000607047c24 */ /* 0x001fce000f8e0207 */
.L_x_3:
[----:B------:R-:W0:Y:S02]  /*0170*/  LDC.64 R6, c[0x0][0x3a0] ;  /* 0x0000e800ff067b82 */ /* 0x000e240000000a00 */
[----:B0-----:R-:W-:-:S05]  /*0180*/  IMAD.WIDE R6, R3, 0x4, R6 ;  /* 0x0000000403067825 */ /* 0x001fca00078e0206 */
[----:B------:R-:W2:Y:S01]  /*0190*/  LDG.E R5, desc[UR4][R6.64] ;  /* 0x0000000406057981 */ /* 0x000ea2000c1e1900 */
[----:B------:R-:W-:Y:S01]  /*01a0*/  MOV R13, R3 ;  /* 0x00000003000d7202 */ /* 0x000fe20000000f00 */
[----:B------:R-:W-:Y:S01]  /*01b0*/  BSSY.RECONVERGENT B0, `(.L_x_0) ;  /* 0x000001e000007945 */ /* 0x000fe20003800200 */
[----:B------:R-:W-:-:S04]  /*01c0*/  IADD3 R3, PT, PT, R3, 0x1, RZ ;  /* 0x0000000103037810 */ /* 0x000fc80007ffe0ff */
[----:B------:R-:W-:Y:S02]  /*01d0*/  ISETP.NE.AND P0, PT, R3, R2, PT ;  /* 0x000000020300720c */ /* 0x000fe40003f05270 */
[----:B--2---:R-:W-:-:S13]  /*01e0*/  ISETP.GE.AND P1, PT, R5, RZ, PT ;  /* 0x000000ff0500720c */ /* 0x004fda0003f26270 */
[----:B------:R-:W-:Y:S05]  /*01f0*/  @!P1 BRA `(.L_x_1) ;  /* 0x0000000000649947 */ /* 0x000fea0003800000 */
[----:B------:R-:W0:Y:S01]  /*0200*/  LDC.64 R6, c[0x0][0x398] ;  /* 0x0000e600ff067b82 */ /* 0x000e220000000a00 */
[----:B------:R-:W-:-:S07]  /*0210*/  IADD3 R5, PT, PT, R4, R5, RZ ;  /* 0x0000000504057210 */ /* 0x000fce0007ffe0ff */
[----:B------:R-:W1:Y:S08]  /*0220*/  LDC.64 R8, c[0x0][0x388] ;  /* 0x0000e200ff087b82 */ /* 0x000e700000000a00 */
[----:B------:R-:W2:Y:S01]  /*0230*/  LDC.64 R10, c[0x0][0x3a8] ;  /* 0x0000ea00ff0a7b82 */ /* 0x000ea20000000a00 */
[----:B0-----:R-:W-:-:S04]  /*0240*/  IMAD.WIDE R6, R13, 0x4, R6 ;  /* 0x000000040d067825 */ /* 0x001fc800078e0206 */
[----:B-1----:R-:W-:Y:S02]  /*0250*/  IMAD.WIDE R8, R5, 0x4, R8 ;  /* 0x0000000405087825 */ /* 0x002fe400078e0208 */
[----:B------:R-:W3:Y:S04]  /*0260*/  LDG.E R5, desc[UR4][R6.64] ;  /* 0x0000000406057981 */ /* 0x000ee8000c1e1900 */
[----:B------:R-:W4:Y:S01]  /*0270*/  LDG.E R9, desc[UR4][R8.64] ;  /* 0x0000000408097981 */ /* 0x000f22000c1e1900 */
[----:B--2---:R-:W-:-:S06]  /*0280*/  IMAD.WIDE R10, R13, 0x4, R10 ;  /* 0x000000040d0a7825 */ /* 0x004fcc00078e020a */
[----:B------:R-:W4:Y:S01]  /*0290*/  LDG.E R10, desc[UR4][R10.64] ;  /* 0x000000040a0a7981 */ /* 0x000f22000c1e1900 */
[----:B---3--:R-:W-:Y:S02]  /*02a0*/  ISETP.GE.AND P1, PT, R5, 0x1, PT ;  /* 0x000000010500780c */ /* 0x008fe40003f26270 */
[----:B----4-:R-:W-:-:S11]  /*02b0*/  IADD3 R14, PT, PT, R10, R9, R0 ;  /* 0x000000090a0e7210 */ /* 0x010fd60007ffe000 */
[----:B------:R-:W-:Y:S05]  /*02c0*/  @!P1 BRA `(.L_x_1) ;  /* 0x0000000000309947 */ /* 0x000fea0003800000 */
[----:B------:R-:W0:Y:S08]  /*02d0*/  LDC.64 R8, c[0x0][0x390] ;  /* 0x0000e400ff087b82 */ /* 0x000e300000000a00 */
[----:B------:R-:W1:Y:S01]  /*02e0*/  LDC.64 R10, c[0x0][0x380] ;  /* 0x0000e000ff0a7b82 */ /* 0x000e620000000a00 */
[----:B0-----:R-:W-:-:S05]  /*02f0*/  IMAD.WIDE R8, R13, 0x4, R8 ;  /* 0x000000040d087825 */ /* 0x001fca00078e0208 */
[----:B------:R0:W5:Y:S01]  /*0300*/  LDG.E R13, desc[UR4][R8.64] ;  /* 0x00000004080d7981 */ /* 0x000162000c1e1900 */
[----:B------:R-:W-:-:S07]  /*0310*/  IMAD.MOV.U32 R5, RZ, RZ, RZ ;  /* 0x000000ffff057224 */ /* 0x000fce00078e00ff */
.L_x_2:
[----:B0-----:R-:W-:-:S05]  /*0320*/  IADD3 R9, PT, PT, R14, R5, RZ ;  /* 0x000000050e097210 */ /* 0x001fca0007ffe0ff */
[----:B-1----:R-:W-:-:S05]  /*0330*/  IMAD.WIDE R8, R9, 0x4, R10 ;  /* 0x0000000409087825 */ /* 0x002fca00078e020a */
[----:B-----5:R2:W-:Y:S04]  /*0340*/  STG.E desc[UR4][R8.64], R13 ;  /* 0x0000000d08007986 */ /* 0x0205e8000c101904 */
[----:B------:R-:W3:Y:S01]  /*0350*/  LDG.E R12, desc[UR4][R6.64] ;  /* 0x00000004060c7981 */ /* 0x000ee2000c1e1900 */
[----:B------:R-:W-:-:S05]  /*0360*/  VIADD R5, R5, 0x1 ;  /* 0x0000000105057836 */ /* 0x000fca0000000000 */
[----:B---3--:R-:W-:-:S13]  /*0370*/  ISETP.GE.AND P1, PT, R5, R12, PT ;  /* 0x0000000c0500720c */ /* 0x008fda0003f26270 */
[----:B--2---:R-:W-:Y:S05]  /*0380*/  @!P1 BRA `(.L_x_2) ;  /* 0xfffffffc00e49947 */ /* 0x004fea000383ffff */
.L_x_1:
[----:B------:R-:W-:Y:S05]  /*0390*/  BSYNC.RECONVERGENT B0 ;  /* 0x0000000000007941 */ /* 0x000fea0003800200 */
.L_x_0:
[----:B------:R-:W-:Y:S05]  /*03a0*/  @P0 BRA `(.L_x_3) ;  /* 0xfffffffc00700947 */ /* 0x000fea000383ffff */
[----:B------:R-:W-:Y:S05]  /*03b0*/  EXIT ;  /* 0x000000000000794d */ /* 0x000fea0003800000 */
.L_x_4:
[----:B------:R-:W-:-:S00]  /*03c0*/  BRA `(.L_x_4) ;  /* 0xfffffffc00fc7947 */ /* 0x000fc0000383ffff */
[----:B------:R-:W-:-:S00]  /*03d0*/  NOP ;  /* 0x0000000000007918 */ /* 0x000fc00000000000 */
        /* <DEDUP_REMOVED lines=10> */
.L_x_1745:


//--------------------- .text.count_all_photons   --------------------------
	.section	.text.count_all_photons,"ax",@progbits
	.align	128
        .global         count_all_photons
        .type           count_all_photons,@function
        .size           count_all_photons,(.L_x_1746 - count_all_photons)
        .other          count_all_photons,@"STO_CUDA_ENTRY STV_DEFAULT"
count_all_photons:
.text.count_all_photons:
        /* <DEDUP_REMOVED lines=12> */
[----:B------:R-:W2:Y:S01]  /*00c0*/  LDG.E R20, desc[UR6][R2.64+0x4] ;  /* 0x0000040602147981 */ /* 0x000ea2000c1e1900 */
[----:B------:R-:W0:Y:S01]  /*00d0*/  S2UR UR5, SR_CgaCtaId ;  /* 0x00000000000579c3 */ /* 0x000e220000008800 */
[----:B------:R-:W-:Y:S01]  /*00e0*/  UMOV UR4, 0x400 ;  /* 0x0000040000047882 */ /* 0x000fe20000000000 */
[----:B------:R-:W-:Y:S01]  /*00f0*/  BSSY.RECONVERGENT B0, `(.L_x_5) ;  /* 0x0000071000007945 */ /* 0x000fe20003800200 */
[----:B------:R-:W-:Y:S01]  /*0100*/  IMAD.MOV.U32 R15, RZ, RZ, RZ ;  /* 0x000000ffff0f7224 */ /* 0x000fe200078e00ff */
[----:B0-----:R-:W-:-:S06]  /*0110*/  ULEA UR4, UR5, UR4, 0x18 ;  /* 0x0000000405047291 */ /* 0x001fcc000f8ec0ff */
[----:B------:R-:W-:-:S05]  /*0120*/  LEA R14, R14, UR4, 0x2 ;  /* 0x000000040e0e7c11 */ /* 0x000fca000f8e10ff */
[----:B------:R0:W-:Y:S01]  /*0130*/  STS [R14], RZ ;  /* 0x000000ff0e007388 */ /* 0x0001e20000000800 */
[----:B--2---:R-:W-:-:S13]  /*0140*/  ISETP.GE.AND P0, PT, R17, R20, PT ;  /* 0x000000141100720c */ /* 0x004fda0003f06270 */
[----:B0-----:R-:W-:Y:S05]  /*0150*/  @P0 BRA `(.L_x_6) ;  /* 0x0000000400a80947 */ /* 0x001fea0003800000 */
[----:B------:R-:W0:Y:S01]  /*0160*/  LDCU UR4, c[0x0][0x3b0] ;  /* 0x00007600ff0477ac */ /* 0x000e220008000800 */
[----:B------:R-:W-:Y:S01]  /*0170*/  IMAD.IADD R2, R20, 0x1, -R17 ;  /* 0x0000000114027824 */ /* 0x000fe200078e0a11 */
[----:B------:R-:W-:Y:S01]  /*0180*/  IADD3 R3, PT, PT, R17, -R20, RZ ;  /* 0x8000001411037210 */ /* 0x000fe20007ffe0ff */
[----:B------:R-:W-:Y:S01]  /*0190*/  BSSY.RECONVERGENT B1, `(.L_x_7) ;  /* 0x0000020000017945 */ /* 0x000fe20003800200 */
[----:B------:R-:W-:Y:S02]  /*01a0*/  IMAD.MOV.U32 R15, RZ, RZ, RZ ;  /* 0x000000ffff0f7224 */ /* 0x000fe400078e00ff */
[----:B------:R-:W-:Y:S02]  /*01b0*/  LOP3.LUT P0, R6, R2, 0x3, RZ, 0xc0, !PT ;  /* 0x0000000302067812 */ /* 0x000fe4000780c0ff */
[----:B------:R-:W-:Y:S01]  /*01c0*/  ISETP.GT.U32.AND P1, PT, R3, -0x4, PT ;  /* 0xfffffffc0300780c */ /* 0x000fe20003f24070 */
[----:B0-----:R-:W-:-:S05]  /*01d0*/  IMAD R16, R0, UR4, R0 ;  /* 0x0000000400107c24 */ /* 0x001fca000f8e0200 */
[----:B------:R-:W-:-:S05]  /*01e0*/  IADD3 R16, PT, PT, R16, 0x1, RZ ;  /* 0x0000000110107810 */ /* 0x000fca0007ffe0ff */
[----:B------:R-:W-:Y:S05]  /*01f0*/  @!P0 BRA `(.L_x_8) ;  /* 0x0000000000648947 */ /* 0x000fea0003800000 */
[----:B------:R-:W0:Y:S01]  /*0200*/  LDC.64 R2, c[0x0][0x388] ;  /* 0x0000e200ff027b82 */ /* 0x000e220000000a00 */
[----:B------:R-:W-:Y:S02]  /*0210*/  HFMA2 R15, -RZ, RZ, 0, 0 ;  /* 0x00000000ff0f7431 */ /* 0x000fe400000001ff */
[----:B------:R-:W-:-:S07]  /*0220*/  IMAD.MOV R6, RZ, RZ, -R6 ;  /* 0x000000ffff067224 */ /* 0x000fce00078e0a06 */
.L_x_9:
[----:B0-----:R-:W-:Y:S01]  /*0230*/  IMAD.WIDE R8, R17, 0x4, R2 ;  /* 0x0000000411087825 */ /* 0x001fe200078e0202 */
[----:B------:R-:W0:Y:S05]  /*0240*/  LDC.64 R4, c[0x0][0x398] ;  /* 0x0000e600ff047b82 */ /* 0x000e2a0000000a00 */
[----:B------:R-:W2:Y:S03]  /*0250*/  LDG.E R9, desc[UR6][R8.64] ;  /* 0x0000000608097981 */ /* 0x000ea6000c1e1900 */
[----:B------:R-:W1:Y:S01]  /*0260*/  LDC.64 R12, c[0x0][0x390] ;  /* 0x0000e400ff0c7b82 */ /* 0x000e620000000a00 */
[----:B--2---:R-:W-:-:S13]  /*0270*/  ISETP.GE.AND P0, PT, R9, RZ, PT ;  /* 0x000000ff0900720c */ /* 0x004fda0003f06270 */
[----:B------:R-:W-:Y:S01]  /*0280*/  @P0 IMAD.IADD R7, R16, 0x1, R9 ;  /* 0x0000000110070824 */ /* 0x000fe200078e0209 */
[----:B------:R-:W2:Y:S03]  /*0290*/  @P0 LDC.64 R10, c[0x0][0x380] ;  /* 0x0000e000ff0a0b82 */ /* 0x000ea60000000a00 */
[----:B0-----:R-:W-:-:S05]  /*02a0*/  @P0 IMAD.WIDE R4, R7, 0x4, R4 ;  /* 0x0000000407040825 */ /* 0x001fca00078e0204 */
[----:B------:R-:W3:Y:S01]  /*02b0*/  @P0 LDG.E R7, desc[UR6][R4.64] ;  /* 0x0000000604070981 */ /* 0x000ee2000c1e1900 */
[----:B-1----:R-:W-:-:S04]  /*02c0*/  @P0 IMAD.WIDE R12, R17, 0x4, R12 ;  /* 0x00000004110c0825 */ /* 0x002fc800078e020c */
[----:B--2---:R-:W-:Y:S01]  /*02d0*/  @P0 IMAD.WIDE R10, R17, 0x4, R10 ;  /* 0x00000004110a0825 */ /* 0x004fe200078e020a */
[----:B---3--:R1:W-:Y:S04]  /*02e0*/  @P0 STG.E desc[UR6][R12.64], R7 ;  /* 0x000000070c000986 */ /* 0x0083e8000c101906 */
[----:B------:R-:W2:Y:S02]  /*02f0*/  @P0 LDG.E R8, desc[UR6][R10.64] ;  /* 0x000000060a080981 */ /* 0x000ea4000c1e1900 */
[----:B--2---:R-:W-:-:S05]  /*0300*/  @P0 IADD3 R9, PT, PT, R7, R8, RZ ;  /* 0x0000000807090210 */ /* 0x004fca0007ffe0ff */
[----:B------:R1:W-:Y:S04]  /*0310*/  @P0 STG.E desc[UR6][R4.64], R9 ;  /* 0x0000000904000986 */ /* 0x0003e8000c101906 */
[----:B------:R-:W2:Y:S01]  /*0320*/  @P0 LDG.E R8, desc[UR6][R10.64] ;  /* 0x000000060a080981 */ /* 0x000ea2000c1e1900 */
[----:B------:R-:W-:Y:S01]  /*0330*/  IADD3 R6, PT, PT, R6, 0x1, RZ ;  /* 0x0000000106067810 */ /* 0x000fe20007ffe0ff */
[----:B------:R-:W-:Y:S02]  /*0340*/  VIADD R17, R17, 0x1 ;  /* 0x0000000111117836 */ /* 0x000fe40000000000 */
[----:B--2---:R-:W-:-:S05]  /*0350*/  @P0 IMAD.IADD R15, R15, 0x1, R8 ;  /* 0x000000010f0f0824 */ /* 0x004fca00078e0208 */
[----:B------:R1:W-:Y:S01]  /*0360*/  @P0 STS [R14], R15 ;  /* 0x0000000f0e000388 */ /* 0x0003e20000000800 */
[----:B------:R-:W-:-:S13]  /*0370*/  ISETP.NE.AND P0, PT, R6, RZ, PT ;  /* 0x000000ff0600720c */ /* 0x000fda0003f05270 */
[----:B-1----:R-:W-:Y:S05]  /*0380*/  @P0 BRA `(.L_x_9) ;  /* 0xfffffffc00a80947 */ /* 0x002fea000383ffff */
.L_x_8:
[----:B------:R-:W-:Y:S05]  /*0390*/  BSYNC.RECONVERGENT B1 ;  /* 0x0000000000017941 */ /* 0x000fea0003800200 */
.L_x_7:
[----:B------:R-:W-:Y:S05]  /*03a0*/  @P1 BRA `(.L_x_6) ;  /* 0x0000000400141947 */ /* 0x000fea0003800000 */
[----:B------:R-:W0:Y:S01]  /*03b0*/  LDC.64 R4, c[0x0][0x388] ;  /* 0x0000e200ff047b82 */ /* 0x000e220000000a00 */
[----:B------:R-:W-:-:S07]  /*03c0*/  IMAD.IADD R20, R17, 0x1, -R20 ;  /* 0x0000000111147824 */ /* 0x000fce00078e0a14 */
[----:B------:R-:W1:Y:S08]  /*03d0*/  LDC.64 R2, c[0x0][0x380] ;  /* 0x0000e000ff027b82 */ /* 0x000e700000000a00 */
[----:B------:R-:W2:Y:S01]  /*03e0*/  LDC.64 R6, c[0x0][0x390] ;  /* 0x0000e400ff067b82 */ /* 0x000ea20000000a00 */
[----:B0-----:R-:W-:-:S05]  /*03f0*/  IADD3 R4, P0, PT, R4, 0x8, RZ ;  /* 0x0000000804047810 */ /* 0x001fca0007f1e0ff */
[----:B------:R-:W-:Y:S01]  /*0400*/  IMAD.X R5, RZ, RZ, R5, P0 ;  /* 0x000000ffff057224 */ /* 0x000fe200000e0605 */
[----:B-1----:R-:W-:-:S04]  /*0410*/  IADD3 R2, P2, PT, R2, 0x8, RZ ;  /* 0x0000000802027810 */ /* 0x002fc80007f5e0ff */
[----:B------:R-:W-:Y:S02]  /*0420*/  IADD3.X R3, PT, PT, RZ, R3, RZ, P2, !PT ;  /* 0x00000003ff037210 */ /* 0x000fe400017fe4ff */
[----:B--2---:R-:W-:-:S04]  /*0430*/  IADD3 R6, P1, PT, R6, 0x8, RZ ;  /* 0x0000000806067810 */ /* 0x004fc80007f3e0ff */
[----:B------:R-:W-:-:S09]  /*0440*/  IADD3.X R7, PT, PT, RZ, R7, RZ, P1, !PT ;  /* 0x00000007ff077210 */ /* 0x000fd20000ffe4ff */
.L_x_10:
[----:B------:R-:W-:-:S05]  /*0450*/  IMAD.WIDE R8, R17, 0x4, R4 ;  /* 0x0000000411087825 */ /* 0x000fca00078e0204 */
[----:B------:R-:W2:Y:S02]  /*0460*/  LDG.E R11, desc[UR6][R8.64+-0x8] ;  /* 0xfffff806080b7981 */ /* 0x000ea4000c1e1900 */
[----:B--2---:R-:W-:-:S13]  /*0470*/  ISETP.GE.AND P0, PT, R11, RZ, PT ;  /* 0x000000ff0b00720c */ /* 0x004fda0003f06270 */
[----:B0-----:R-:W0:Y:S01]  /*0480*/  @P0 LDC.64 R18, c[0x0][0x398] ;  /* 0x0000e600ff120b82 */ /* 0x001e220000000a00 */
[----:B------:R-:W-:-:S05]  /*0490*/  @P0 IADD3 R11, PT, PT, R16, R11, RZ ;  /* 0x0000000b100b0210 */ /* 0x000fca0007ffe0ff */
[----:B0-----:R-:W-:-:S05]  /*04a0*/  @P0 IMAD.WIDE R18, R11, 0x4, R18 ;  /* 0x000000040b120825 */ /* 0x001fca00078e0212 */
[----:B------:R-:W2:Y:S01]  /*04b0*/  @P0 LDG.E R21, desc[UR6][R18.64] ;  /* 0x0000000612150981 */ /* 0x000ea2000c1e1900 */
[----:B------:R-:W-:-:S04]  /*04c0*/  IMAD.WIDE R10, R17, 0x4, R6 ;  /* 0x00000004110a7825 */ /* 0x000fc800078e0206 */
[----:B------:R-:W-:Y:S01]  /*04d0*/  IMAD.WIDE R12, R17, 0x4, R2 ;  /* 0x00000004110c7825 */ /* 0x000fe200078e0202 */
[----:B--2---:R0:W-:Y:S04]  /*04e0*/  @P0 STG.E desc[UR6][R10.64+-0x8], R21 ;  /* 0xfffff8150a000986 */ /* 0x0041e8000c101906 */
[----:B------:R-:W2:Y:S02]  /*04f0*/  @P0 LDG.E R22, desc[UR6][R12.64+-0x8] ;  /* 0xfffff8060c160981 */ /* 0x000ea4000c1e1900 */
[----:B--2---:R-:W-:-:S05]  /*0500*/  @P0 IMAD.IADD R23, R21, 0x1, R22 ;  /* 0x0000000115170824 */ /* 0x004fca00078e0216 */
[----:B------:R1:W-:Y:S04]  /*0510*/  @P0 STG.E desc[UR6][R18.64], R23 ;  /* 0x0000001712000986 */ /* 0x0003e8000c101906 */
[----:B------:R-:W2:Y:S04]  /*0520*/  LDG.E R27, desc[UR6][R8.64+-0x4] ;  /* 0xfffffc06081b7981 */ /* 0x000ea8000c1e1900 */
[----:B------:R-:W3:Y:S01]  /*0530*/  @P0 LDG.E R22, desc[UR6][R12.64+-0x8] ;  /* 0xfffff8060c160981 */ /* 0x000ee2000c1e1900 */
[----:B--2---:R-:W-:-:S13]  /*0540*/  ISETP.GE.AND P1, PT, R27, RZ, PT ;  /* 0x000000ff1b00720c */ /* 0x004fda0003f26270 */
[----:B------:R-:W2:Y:S01]  /*0550*/  @P1 LDC.64 R24, c[0x0][0x398] ;  /* 0x0000e600ff181b82 */ /* 0x000ea20000000a00 */
[----:B------:R-:W-:-:S05]  /*0560*/  @P1 IADD3 R27, PT, PT, R16, R27, RZ ;  /* 0x0000001b101b1210 */ /* 0x000fca0007ffe0ff */
[----:B--2---:R-:W-:-:S05]  /*0570*/  @P1 IMAD.WIDE R24, R27, 0x4, R24 ;  /* 0x000000041b181825 */ /* 0x004fca00078e0218 */
[----:B------:R-:W2:Y:S04]  /*0580*/  @P1 LDG.E R27, desc[UR6][R24.64] ;  /* 0x00000006181b1981 */ /* 0x000ea8000c1e1900 */
[----:B--2---:R2:W-:Y:S04]  /*0590*/  @P1 STG.E desc[UR6][R10.64+-0x4], R27 ;  /* 0xfffffc1b0a001986 */ /* 0x0045e8000c101906 */
[----:B------:R-:W0:Y:S02]  /*05a0*/  @P1 LDG.E R26, desc[UR6][R12.64+-0x4] ;  /* 0xfffffc060c1a1981 */ /* 0x000e24000c1e1900 */
[----:B0-----:R-:W-:-:S05]  /*05b0*/  @P1 IMAD.IADD R21, R27, 0x1, R26 ;  /* 0x000000011b151824 */ /* 0x001fca00078e021a */
[----:B------:R0:W-:Y:S04]  /*05c0*/  @P1 STG.E desc[UR6][R24.64], R21 ;  /* 0x0000001518001986 */ /* 0x0001e8000c101906 */
[----:B-1----:R-:W4:Y:S04]  /*05d0*/  LDG.E R23, desc[UR6][R8.64] ;  /* 0x0000000608177981 */ /* 0x002f28000c1e1900 */
[----:B------:R-:W5:Y:S01]  /*05e0*/  @P1 LDG.E R26, desc[UR6][R12.64+-0x4] ;  /* 0xfffffc060c1a1981 */ /* 0x000f62000c1e1900 */
[----:B----4-:R-:W-:-:S13]  /*05f0*/  ISETP.GE.AND P2, PT, R23, RZ, PT ;  /* 0x000000ff1700720c */ /* 0x010fda0003f46270 */
[----:B------:R-:W1:Y:S01]  /*0600*/  @P2 LDC.64 R18, c[0x0][0x398] ;  /* 0x0000e600ff122b82 */ /* 0x000e620000000a00 */
[----:B------:R-:W-:-:S05]  /*0610*/  @P2 IADD3 R23, PT, PT, R16, R23, RZ ;  /* 0x0000001710172210 */ /* 0x000fca0007ffe0ff */
[----:B-1----:R-:W-:-:S05]  /*0620*/  @P2 IMAD.WIDE R18, R23, 0x4, R18 ;  /* 0x0000000417122825 */ /* 0x002fca00078e0212 */
[----:B------:R-:W4:Y:S04]  /*0630*/  @P2 LDG.E R23, desc[UR6][R18.64] ;  /* 0x0000000612172981 */ /* 0x000f28000c1e1900 */
[----:B----4-:R1:W-:Y:S04]  /*0640*/  @P2 STG.E desc[UR6][R10.64], R23 ;  /* 0x000000170a002986 */ /* 0x0103e8000c101906 */
[----:B------:R-:W2:Y:S02]  /*0650*/  @P2 LDG.E R28, desc[UR6][R12.64] ;  /* 0x000000060c1c2981 */ /* 0x000ea4000c1e1900 */
[----:B--2---:R-:W-:-:S05]  /*0660*/  @P2 IMAD.IADD R27, R23, 0x1, R28 ;  /* 0x00000001171b2824 */ /* 0x004fca00078e021c */
[----:B------:R-:W-:Y:S04]  /*0670*/  @P2 STG.E desc[UR6][R18.64], R27 ;  /* 0x0000001b12002986 */ /* 0x000fe8000c101906 */
[----:B------:R-:W2:Y:S04]  /*0680*/  LDG.E R9, desc[UR6][R8.64+0x4] ;  /* 0x0000040608097981 */ /* 0x000ea8000c1e1900 */
[----:B------:R-:W4:Y:S01]  /*0690*/  @P2 LDG.E R28, desc[UR6][R12.64] ;  /* 0x000000060c1c2981 */ /* 0x000f22000c1e1900 */
[----:B--2---:R-:W-:-:S13]  /*06a0*/  ISETP.GE.AND P3, PT, R9, RZ, PT ;  /* 0x000000ff0900720c */ /* 0x004fda0003f66270 */
[----:B0-----:R-:W0:Y:S01]  /*06b0*/  @P3 LDC.64 R24, c[0x0][0x398] ;  /* 0x0000e600ff183b82 */ /* 0x001e220000000a00 */
[----:B------:R-:W-:-:S05]  /*06c0*/  @P3 IADD3 R21, PT, PT, R16, R9, RZ ;  /* 0x0000000910153210 */ /* 0x000fca0007ffe0ff */
[----:B0-----:R-:W-:-:S05]  /*06d0*/  @P3 IMAD.WIDE R24, R21, 0x4, R24 ;  /* 0x0000000415183825 */ /* 0x001fca00078e0218 */
[----:B------:R-:W2:Y:S04]  /*06e0*/  @P3 LDG.E R21, desc[UR6][R24.64] ;  /* 0x0000000618153981 */ /* 0x000ea8000c1e1900 */
[----:B--2---:R-:W-:Y:S04]  /*06f0*/  @P3 STG.E desc[UR6][R10.64+0x4], R21 ;  /* 0x000004150a003986 */ /* 0x004fe8000c101906 */
[----:B-1----:R-:W2:Y:S01]  /*0700*/  @P3 LDG.E R23, desc[UR6][R12.64+0x4] ;  /* 0x000004060c173981 */ /* 0x002ea2000c1e1900 */
[----:B---3--:R-:W-:-:S05]  /*0710*/  @P0 IADD3 R15, PT, PT, R15, R22, RZ ;  /* 0x000000160f0f0210 */ /* 0x008fca0007ffe0ff */
[----:B------:R5:W-:Y:S01]  /*0720*/  @P0 STS [R14], R15 ;  /* 0x0000000f0e000388 */ /* 0x000be20000000800 */
[----:B--2---:R-:W-:-:S05]  /*0730*/  @P3 IMAD.IADD R23, R21, 0x1, R23 ;  /* 0x0000000115173824 */ /* 0x004fca00078e0217 */
[----:B------:R-:W-:Y:S04]  /*0740*/  @P3 STG.E desc[UR6][R24.64], R23 ;  /* 0x0000001718003986 */ /* 0x000fe8000c101906 */
[----:B------:R-:W2:Y:S01]  /*0750*/  @P3 LDG.E R8, desc[UR6][R12.64+0x4] ;  /* 0x000004060c083981 */ /* 0x000ea2000c1e1900 */
[----:B-----5:R-:W-:-:S05]  /*0760*/  @P1 IMAD.IADD R15, R15, 0x1, R26 ;  /* 0x000000010f0f1824 */ /* 0x020fca00078e021a */
[----:B------:R4:W-:Y:S02]  /*0770*/  @P1 STS [R14], R15 ;  /* 0x0000000f0e001388 */ /* 0x0009e40000000800 */
[----:B----4-:R-:W-:-:S05]  /*0780*/  @P2 IADD3 R15, PT, PT, R15, R28, RZ ;  /* 0x0000001c0f0f2210 */ /* 0x010fca0007ffe0ff */
[----:B------:R2:W-:Y:S01]  /*0790*/  @P2 STS [R14], R15 ;  /* 0x0000000f0e002388 */ /* 0x0005e20000000800 */
[----:B------:R-:W-:-:S04]  /*07a0*/  IADD3 R20, PT, PT, R20, 0x4, RZ ;  /* 0x0000000414147810 */ /* 0x000fc80007ffe0ff */
[----:B------:R-:W-:Y:S02]  /*07b0*/  ISETP.NE.AND P0, PT, R20, RZ, PT ;  /* 0x000000ff1400720c */ /* 0x000fe40003f05270 */
[----:B------:R-:W-:Y:S01]  /*07c0*/  IADD3 R17, PT, PT, R17, 0x4, RZ ;  /* 0x0000000411117810 */ /* 0x000fe20007ffe0ff */
[----:B--2---:R-:W-:-:S05]  /*07d0*/  @P3 IMAD.IADD R15, R15, 0x1, R8 ;  /* 0x000000010f0f3824 */ /* 0x004fca00078e0208 */
[----:B------:R0:W-:Y:S05]  /*07e0*/  @P3 STS [R14], R15 ;  /* 0x0000000f0e003388 */ /* 0x0001ea0000000800 */
[----:B------:R-:W-:Y:S05]  /*07f0*/  @P0 BRA `(.L_x_10) ;  /* 0xfffffffc00140947 */ /* 0x000fea000383ffff */
.L_x_6:
[----:B------:R-:W-:Y:S05]  /*0800*/  BSYNC.RECONVERGENT B0 ;  /* 0x0000000000007941 */ /* 0x000fea0003800200 */
.L_x_5:
[----:B------:R-:W1:Y:S02]  /*0810*/  LDC.64 R2, c[0x0][0x3a8] ;  /* 0x0000ea00ff027b82 */ /* 0x000e640000000a00 */
[----:B-1----:R-:W-:-:S05]  /*0820*/  IMAD.WIDE R2, R0, 0x4, R2 ;  /* 0x0000000400027825 */ /* 0x002fca00078e0202 */
[----:B------:R-:W-:Y:S01]  /*0830*/  STG.E desc[UR6][R2.64+0x4], R15 ;  /* 0x0000040f02007986 */ /* 0x000fe2000c101906 */
[----:B------:R-:W-:Y:S05]  /*0840*/  EXIT ;  /* 0x000000000000794d */ /* 0x000fea0003800000 */
.L_x_11:
        /* <DEDUP_REMOVED lines=11> */
.L_x_1746:


//--------------------- .text.trace_onto_sipm_modules --------------------------
	.section	.text.trace_onto_sipm_modules,"ax",@progbits
	.align	128
        .global         trace_onto_sipm_modules
        .type           trace_onto_sipm_modules,@function
        .size           trace_onto_sipm_modules,(.L_x_1739 - trace_onto_sipm_modules)
        .other          trace_onto_sipm_modules,@"STO_CUDA_ENTRY STV_DEFAULT"
trace_onto_sipm_modules:
.text.trace_onto_sipm_modules:
        /* <DEDUP_REMOVED lines=10> */
[----:B------:R-:W2:Y:S01]  /*00a0*/  LDCU UR8, c[0x0][0x3c8] ;  /* 0x00007900ff0877ac */ /* 0x000ea20008000800 */
[----:B0-----:R-:W-:-:S05]  /*00b0*/  IMAD.WIDE R24, R50, 0x4, R24 ;  /* 0x0000000432187825 */ /* 0x001fca00078e0218 */
[----:B-1----:R-:W3:Y:S02]  /*00c0*/  LDG.E R0, desc[UR6][R24.64] ;  /* 0x0000000618007981 */ /* 0x002ee4000c1e1900 */
[----:B---3--:R-:W-:-:S13]  /*00d0*/  FSETP.NAN.AND P0, PT, |R0|, |R0|, PT ;  /* 0x400000000000720b */ /* 0x008fda0003f08200 */
[----:B--2---:R-:W-:Y:S05]  /*00e0*/  @P0 BRA `(.L_x_12) ;  /* 0x0000013400300947 */ /* 0x004fea0003800000 */
[----:B------:R-:W0:Y:S01]  /*00f0*/  LDCU UR5, c[0x0][0x3d8] ;  /* 0x00007b00ff0577ac */ /* 0x000e220008000800 */
[----:B------:R-:W1:Y:S01]  /*0100*/  LDC.64 R26, c[0x0][0x380] ;  /* 0x0000e000ff1a7b82 */ /* 0x000e620000000a00 */
[----:B------:R-:W-:-:S07]  /*0110*/  IMAD.MOV.U32 R49, RZ, RZ, -0x1 ;  /* 0xffffffffff317424 */ /* 0x000fce00078e00ff */
[----:B------:R-:W2:Y:S01]  /*0120*/  LDC.64 R28, c[0x0][0x388] ;  /* 0x0000e200ff1c7b82 */ /* 0x000ea20000000a00 */
[----:B0-----:R-:W-:Y:S01]  /*0130*/  UISETP.GE.AND UP0, UPT, UR5, 0x1, UPT ;  /* 0x000000010500788c */ /* 0x001fe2000bf06270 */
[----:B-1----:R-:W-:-:S04]  /*0140*/  IMAD.WIDE R26, R50, 0xc, R26 ;  /* 0x0000000c321a7825 */ /* 0x002fc800078e021a */
[----:B--2---:R-:W-:-:S04]  /*0150*/  IMAD.WIDE R28, R50, 0xc, R28 ;  /* 0x0000000c321c7825 */ /* 0x004fc800078e021c */
[----:B------:R-:W-:Y:S05]  /*0160*/  BRA.U !UP0, `(.L_x_13) ;  /* 0x0000000908047547 */ /* 0x000fea000b800000 */
[----:B------:R0:W4:Y:S01]  /*0170*/  LDG.E R3, desc[UR6][R26.64] ;  /* 0x000000061a037981 */ /* 0x000122000c1e1900 */
[----:B------:R-:W1:Y:S03]  /*0180*/  LDCU.64 UR10, c[0x0][0x3b8] ;  /* 0x00007700ff0a77ac */ /* 0x000e660008000a00 */
[----:B------:R0:W4:Y:S01]  /*0190*/  LDG.E R11, desc[UR6][R26.64+0x4] ;  /* 0x000004061a0b7981 */ /* 0x000122000c1e1900 */
[----:B------:R-:W2:Y:S03]  /*01a0*/  LDCU.64 UR12, c[0x0][0x3c0] ;  /* 0x00007800ff0c77ac */ /* 0x000ea60008000a00 */
[----:B------:R0:W4:Y:S01]  /*01b0*/  LDG.E R4, desc[UR6][R26.64+0x8] ;  /* 0x000008061a047981 */ /* 0x000122000c1e1900 */
[----:B------:R-:W-:Y:S02]  /*01c0*/  IMAD.MOV.U32 R49, RZ, RZ, -0x1 ;  /* 0xffffffffff317424 */ /* 0x000fe400078e00ff */
[----:B------:R-:W-:-:S02]  /*01d0*/  IMAD.MOV.U32 R0, RZ, RZ, 0x4e6e6b28 ;  /* 0x4e6e6b28ff007424 */ /* 0x000fc400078e00ff */
[----:B------:R-:W-:Y:S01]  /*01e0*/  IMAD.MOV.U32 R2, RZ, RZ, RZ ;  /* 0x000000ffff027224 */ /* 0x000fe200078e00ff */
[----:B-1----:R-:W-:-:S04]  /*01f0*/  UIADD3 UR9, UP0, UPT, UR10, 0x8, URZ ;  /* 0x000000080a097890 */ /* 0x002fc8000ff1e0ff */
[----:B------:R-:W-:Y:S02]  /*0200*/  UIADD3.X UR10, UPT, UPT, URZ, UR11, URZ, UP0, !UPT ;  /* 0x0000000bff0a7290 */ /* 0x000fe400087fe4ff */
[----:B--2---:R-:W-:Y:S01]  /*0210*/  UIADD3 UR4, UP0, UPT, UR12, 0x10, URZ ;  /* 0x000000100c047890 */ /* 0x004fe2000ff1e0ff */
[----:B------:R-:W-:Y:S01]  /*0220*/  IMAD.U32 R8, RZ, RZ, UR9 ;  /* 0x00000009ff087e24 */ /* 0x000fe2000f8e00ff */
[----:B------:R-:W-:Y:S02]  /*0230*/  UIADD3 UR11, UPT, UPT, -UR5, URZ, URZ ;  /* 0x000000ff050b7290 */ /* 0x000fe4000fffe1ff */
[----:B------:R-:W-:Y:S01]  /*0240*/  UIADD3.X UR5, UPT, UPT, URZ, UR13, URZ, UP0, !UPT ;  /* 0x0000000dff057290 */ /* 0x000fe200087fe4ff */
[----:B------:R-:W-:Y:S02]  /*0250*/  IMAD.U32 R9, RZ, RZ, UR10 ;  /* 0x0000000aff097e24 */ /* 0x000fe4000f8e00ff */
[----:B------:R-:W-:Y:S02]  /*0260*/  IMAD.U32 R6, RZ, RZ, UR4 ;  /* 0x00000004ff067e24 */ /* 0x000fe4000f8e00ff */
[----:B------:R-:W-:-:S02]  /*0270*/  IMAD.U32 R13, RZ, RZ, UR11 ;  /* 0x0000000bff0d7e24 */ /* 0x000fc4000f8e00ff */
[----:B0-----:R-:W-:-:S07]  /*0280*/  IMAD.U32 R7, RZ, RZ, UR5 ;  /* 0x00000005ff077e24 */ /* 0x001fce000f8e00ff */
.L_x_16:
[----:B------:R-:W2:Y:S04]  /*0290*/  LDG.E R15, desc[UR6][R8.64+-0x8] ;  /* 0xfffff806080f7981 */ /* 0x000ea8000c1e1900 */
[----:B------:R-:W3:Y:S04]  /*02a0*/  LDG.E R16, desc[UR6][R8.64+-0x4] ;  /* 0xfffffc0608107981 */ /* 0x000ee8000c1e1900 */
        /* <DEDUP_REMOVED lines=9> */
[----:B------:R-:W3:Y:S01]  /*0340*/  LDG.E R32, desc[UR6][R6.64+0x10] ;  /* 0x0000100606207981 */ /* 0x000ee2000c1e1900 */
[----:B-12-4-:R-:W-:Y:S01]  /*0350*/  FADD R3, -R15, R3 ;  /* 0x000000030f037221 */ /* 0x016fe20000000100 */
[----:B---3--:R-:W-:Y:S01]  /*0360*/  FADD R11, -R16, R11 ;  /* 0x0000000b100b7221 */ /* 0x008fe20000000100 */
[----:B------:R-:W-:-:S03]  /*0370*/  FADD R5, -R17, R4 ;  /* 0x0000000411057221 */ /* 0x000fc60000000100 */
[----:B------:R0:W-:Y:S04]  /*0380*/  STG.E desc[UR6][R26.64], R3 ;  /* 0x000000031a007986 */ /* 0x0001e8000c101906 */
[----:B------:R-:W-:Y:S04]  /*0390*/  STG.E desc[UR6][R26.64+0x4], R11 ;  /* 0x0000040b1a007986 */ /* 0x000fe8000c101906 */
[----:B------:R1:W-:Y:S04]  /*03a0*/  STG.E desc[UR6][R26.64+0x8], R5 ;  /* 0x000008051a007986 */ /* 0x0003e8000c101906 */
[----:B------:R-:W2:Y:S04]  /*03b0*/  LDG.E R4, desc[UR6][R28.64+0x4] ;  /* 0x000004061c047981 */ /* 0x000ea8000c1e1900 */
[----:B------:R-:W3:Y:S04]  /*03c0*/  LDG.E R33, desc[UR6][R28.64] ;  /* 0x000000061c217981 */ /* 0x000ee8000c1e1900 */
[----:B------:R-:W3:Y:S01]  /*03d0*/  LDG.E R35, desc[UR6][R28.64+0x8] ;  /* 0x000008061c237981 */ /* 0x000ee2000c1e1900 */
[-C--:B--2---:R-:W-:Y:S01]  /*03e0*/  FMUL R37, R19, R4.reuse ;  /* 0x0000000413257220 */ /* 0x084fe20000400000 */
[-C--:B------:R-:W-:Y:S01]  /*03f0*/  FMUL R10, R22, R4.reuse ;  /* 0x00000004160a7220 */ /* 0x080fe20000400000 */
[----:B------:R-:W-:-:S02]  /*0400*/  FMUL R39, R31, R4 ;  /* 0x000000041f277220 */ /* 0x000fc40000400000 */
[-C--:B---3--:R-:W-:Y:S01]  /*0410*/  FFMA R37, R18, R33.reuse, R37 ;  /* 0x0000002112257223 */ /* 0x088fe20000000025 */
[-C--:B------:R-:W-:Y:S01]  /*0420*/  FFMA R10, R21, R33.reuse, R10 ;  /* 0x00000021150a7223 */ /* 0x080fe2000000000a */
[----:B------:R-:W-:Y:S02]  /*0430*/  FFMA R39, R30, R33, R39 ;  /* 0x000000211e277223 */ /* 0x000fe40000000027 */
[-C--:B------:R-:W-:Y:S01]  /*0440*/  FFMA R37, R20, R35.reuse, R37 ;  /* 0x0000002314257223 */ /* 0x080fe20000000025 */
[-C--:B0-----:R-:W-:Y:S01]  /*0450*/  FFMA R3, R23, R35.reuse, R10 ;  /* 0x0000002317037223 */ /* 0x081fe2000000000a */
[----:B------:R-:W-:-:S03]  /*0460*/  FFMA R39, R32, R35, R39 ;  /* 0x0000002320277223 */ /* 0x000fc60000000027 */
[----:B------:R-:W-:Y:S04]  /*0470*/  STG.E desc[UR6][R28.64], R37 ;  /* 0x000000251c007986 */ /* 0x000fe8000c101906 */
[----:B------:R0:W-:Y:S04]  /*0480*/  STG.E desc[UR6][R28.64+0x4], R3 ;  /* 0x000004031c007986 */ /* 0x0001e8000c101906 */
[----:B------:R2:W-:Y:S04]  /*0490*/  STG.E desc[UR6][R28.64+0x8], R39 ;  /* 0x000008271c007986 */ /* 0x0005e8000c101906 */
[----:B------:R-:W3:Y:S04]  /*04a0*/  LDG.E R4, desc[UR6][R26.64+0x4] ;  /* 0x000004061a047981 */ /* 0x000ee8000c1e1900 */
[----:B-1----:R-:W2:Y:S04]  /*04b0*/  LDG.E R5, desc[UR6][R26.64] ;  /* 0x000000061a057981 */ /* 0x002ea8000c1e1900 */
[----:B------:R-:W2:Y:S01]  /*04c0*/  LDG.E R11, desc[UR6][R26.64+0x8] ;  /* 0x000008061a0b7981 */ /* 0x000ea2000c1e1900 */
[-C--:B---3--:R-:W-:Y:S01]  /*04d0*/  FMUL R33, R19, R4.reuse ;  /* 0x0000000413217220 */ /* 0x088fe20000400000 */
[-C--:B------:R-:W-:Y:S01]  /*04e0*/  FMUL R10, R22, R4.reuse ;  /* 0x00000004160a7220 */ /* 0x080fe20000400000 */
[----:B------:R-:W-:-:S02]  /*04f0*/  FMUL R35, R31, R4 ;  /* 0x000000041f237220 */ /* 0x000fc40000400000 */
[-C--:B--2---:R-:W-:Y:S01]  /*0500*/  FFMA R33, R18, R5.reuse, R33 ;  /* 0x0000000512217223 */ /* 0x084fe20000000021 */
[-C--:B------:R-:W-:Y:S01]  /*0510*/  FFMA R10, R21, R5.reuse, R10 ;  /* 0x00000005150a7223 */ /* 0x080fe2000000000a */
[----:B------:R-:W-:Y:S02]  /*0520*/  FFMA R5, R30, R5, R35 ;  /* 0x000000051e057223 */ /* 0x000fe40000000023 */
[-C--:B------:R-:W-:Y:S01]  /*0530*/  FFMA R33, R20, R11.reuse, R33 ;  /* 0x0000000b14217223 */ /* 0x080fe20000000021 */
[-C--:B------:R-:W-:Y:S01]  /*0540*/  FFMA R35, R23, R11.reuse, R10 ;  /* 0x0000000b17237223 */ /* 0x080fe2000000000a */
[----:B0-----:R-:W-:-:S03]  /*0550*/  FFMA R3, R32, R11, R5 ;  /* 0x0000000b20037223 */ /* 0x001fc60000000005 */
[----:B------:R0:W-:Y:S04]  /*0560*/  STG.E desc[UR6][R26.64], R33 ;  /* 0x000000211a007986 */ /* 0x0001e8000c101906 */
[----:B------:R0:W-:Y:S04]  /*0570*/  STG.E desc[UR6][R26.64+0x4], R35 ;  /* 0x000004231a007986 */ /* 0x0001e8000c101906 */
[----:B------:R0:W-:Y:S04]  /*0580*/  STG.E desc[UR6][R26.64+0x8], R3 ;  /* 0x000008031a007986 */ /* 0x0001e8000c101906 */
[----:B------:R-:W2:Y:S01]  /*0590*/  LDG.E R34, desc[UR6][R28.64+0x8] ;  /* 0x000008061c227981 */ /* 0x000ea2000c1e1900 */
[----:B------:R-:W-:Y:S01]  /*05a0*/  BSSY.RECONVERGENT B0, `(.L_x_14) ;  /* 0x000000e000007945 */ /* 0x000fe20003800200 */
[----:B--2---:R-:W1:Y:S08]  /*05b0*/  MUFU.RCP R5, R34 ;  /* 0x0000002200057308 */ /* 0x004e700000001000 */
[----:B------:R-:W2:Y:S01]  /*05c0*/  FCHK P0, -R3, R34 ;  /* 0x0000002203007302 */ /* 0x000ea20000000100 */
[----:B-1----:R-:W-:-:S04]  /*05d0*/  FFMA R4, -R34, R5, 1 ;  /* 0x3f80000022047423 */ /* 0x002fc80000000105 */
[----:B------:R-:W-:-:S04]  /*05e0*/  FFMA R4, R5, R4, R5 ;  /* 0x0000000405047223 */ /* 0x000fc80000000005 */
[----:B------:R-:W-:-:S04]  /*05f0*/  FFMA R5, -R3, R4, RZ ;  /* 0x0000000403057223 */ /* 0x000fc800000001ff */
[----:B------:R-:W-:-:S04]  /*0600*/  FFMA R10, -R34, R5, -R3 ;  /* 0x00000005220a7223 */ /* 0x000fc80000000903 */
[----:B------:R-:W-:Y:S01]  /*0610*/  FFMA R5, R4, R10, R5 ;  /* 0x0000000a04057223 */ /* 0x000fe20000000005 */
[----:B0-2---:R-:W-:Y:S06]  /*0620*/  @!P0 BRA `(.L_x_15) ;  /* 0x0000000000148947 */ /* 0x005fec0003800000 */
[----:B------:R-:W-:Y:S01]  /*0630*/  FADD R4, -R3, -RZ ;  /* 0x800000ff03047221 */ /* 0x000fe20000000100 */
[----:B------:R-:W-:Y:S01]  /*0640*/  IMAD.MOV.U32 R5, RZ, RZ, R34 ;  /* 0x000000ffff057224 */ /* 0x000fe200078e0022 */
[----:B------:R-:W-:-:S07]  /*0650*/  MOV R10, 0x670 ;  /* 0x00000670000a7802 */ /* 0x000fce0000000f00 */
[----:B------:R-:W-:Y:S05]  /*0660*/  CALL.REL.NOINC `($__internal_0_$__cuda_sm3x_div_rn_noftz_f32_slowpath) ;  /* 0x0000012c00e47944 */ /* 0x000fea0003c00000 */
[----:B------:R-:W-:-:S07]  /*0670*/  IMAD.MOV.U32 R5, RZ, RZ, R11 ;  /* 0x000000ffff057224 */ /* 0x000fce00078e000b */
.L_x_15:
[----:B------:R-:W-:Y:S05]  /*0680*/  BSYNC.RECONVERGENT B0 ;  /* 0x0000000000007941 */ /* 0x000fea0003800200 */
.L_x_14:
[----:B------:R-:W2:Y:S04]  /*0690*/  LDG.E R12, desc[UR6][R28.64+0x4] ;  /* 0x000004061c0c7981 */ /* 0x000ea8000c1e1900 */
[----:B------:R-:W3:Y:S01]  /*06a0*/  LDG.E R10, desc[UR6][R28.64] ;  /* 0x000000061c0a7981 */ /* 0x000ee2000c1e1900 */
[-C--:B--2---:R-:W-:Y:S01]  /*06b0*/  FMUL R3, R21, R12.reuse ;  /* 0x0000000c15037220 */ /* 0x084fe20000400000 */
[-C--:B------:R-:W-:Y:S01]  /*06c0*/  FMUL R4, R22, R12.reuse ;  /* 0x0000000c16047220 */ /* 0x080fe20000400000 */
[----:B------:R-:W-:Y:S02]  /*06d0*/  FMUL R11, R23, R12 ;  /* 0x0000000c170b7220 */ /* 0x000fe40000400000 */
[-C--:B---3--:R-:W-:Y:S01]  /*06e0*/  FFMA R3, R18, R10.reuse, R3 ;  /* 0x0000000a12037223 */ /* 0x088fe20000000003 */
[-C--:B------:R-:W-:Y:S01]  /*06f0*/  FFMA R4, R19, R10.reuse, R4 ;  /* 0x0000000a13047223 */ /* 0x080fe20000000004 */
[----:B------:R-:W-:-:S02]  /*0700*/  FFMA R33, R20, R10, R11 ;  /* 0x0000000a14217223 */ /* 0x000fc4000000000b */
[-C--:B------:R-:W-:Y:S01]  /*0710*/  FFMA R3, R30, R34.reuse, R3 ;  /* 0x000000221e037223 */ /* 0x080fe20000000003 */
[-C--:B------:R-:W-:Y:S01]  /*0720*/  FFMA R11, R31, R34.reuse, R4 ;  /* 0x000000221f0b7223 */ /* 0x080fe20000000004 */
[----:B------:R-:W-:-:S03]  /*0730*/  FFMA R33, R32, R34, R33 ;  /* 0x0000002220217223 */ /* 0x000fc60000000021 */
[----:B------:R-:W-:Y:S04]  /*0740*/  STG.E desc[UR6][R28.64], R3 ;  /* 0x000000031c007986 */ /* 0x000fe8000c101906 */
[----:B------:R0:W-:Y:S04]  /*0750*/  STG.E desc[UR6][R28.64+0x4], R11 ;  /* 0x0000040b1c007986 */ /* 0x0001e8000c101906 */
[----:B------:R1:W-:Y:S04]  /*0760*/  STG.E desc[UR6][R28.64+0x8], R33 ;  /* 0x000008211c007986 */ /* 0x0003e8000c101906 */
[----:B------:R-:W2:Y:S04]  /*0770*/  LDG.E R4, desc[UR6][R26.64+0x4] ;  /* 0x000004061a047981 */ /* 0x000ea8000c1e1900 */
[----:B------:R-:W3:Y:S04]  /*0780*/  LDG.E R35, desc[UR6][R26.64] ;  /* 0x000000061a237981 */ /* 0x000ee8000c1e1900 */
[----:B------:R-:W4:Y:S01]  /*0790*/  LDG.E R37, desc[UR6][R26.64+0x8] ;  /* 0x000008061a257981 */ /* 0x000f22000c1e1900 */
[----:B------:R-:W-:-:S02]  /*07a0*/  VIADD R13, R13, 0x1 ;  /* 0x000000010d0d7836 */ /* 0x000fc40000000000 */
[-C--:B------:R-:W-:Y:S01]  /*07b0*/  FMUL R12, R12, R5.reuse ;  /* 0x000000050c0c7220 */ /* 0x080fe20000400000 */
[----:B------:R-:W-:Y:S01]  /*07c0*/  FMUL R10, R10, R5 ;  /* 0x000000050a0a7220 */ /* 0x000fe20000400000 */
[----:B------:R-:W-:Y:S02]  /*07d0*/  IADD3 R8, P3, PT, R8, 0xc, RZ ;  /* 0x0000000c08087810 */ /* 0x000fe40007f7e0ff */
[----:B------:R-:W-:Y:S02]  /*07e0*/  ISETP.NE.AND P1, PT, R13, RZ, PT ;  /* 0x000000ff0d00720c */ /* 0x000fe40003f25270 */
[----:B------:R-:W-:Y:S01]  /*07f0*/  FSETP.GEU.AND P0, PT, |R12|, UR8, PT ;  /* 0x000000080c007c0b */ /* 0x000fe2000bf0e200 */
[----:B------:R-:W-:Y:S01]  /*0800*/  IMAD.X R9, RZ, RZ, R9, P3 ;  /* 0x000000ffff097224 */ /* 0x000fe200018e0609 */
[----:B------:R-:W-:Y:S02]  /*0810*/  IADD3 R6, P2, PT, R6, 0x24, RZ ;  /* 0x0000002406067810 */ /* 0x000fe40007f5e0ff */
[----:B------:R-:W-:-:S03]  /*0820*/  FSETP.LT.AND P0, PT, |R10|, UR8, !P0 ;  /* 0x000000080a007c0b */ /* 0x000fc6000c701200 */
[----:B------:R-:W-:Y:S01]  /*0830*/  IMAD.X R7, RZ, RZ, R7, P2 ;  /* 0x000000ffff077224 */ /* 0x000fe200010e0607 */
[----:B------:R-:W-:-:S04]  /*0840*/  FSETP.GT.AND P0, PT, R0, |R5|, P0 ;  /* 0x400000050000720b */ /* 0x000fc80000704000 */
[C---:B------:R-:W-:Y:S01]  /*0850*/  SEL R49, R2.reuse, R49, P0 ;  /* 0x0000003102317207 */ /* 0x040fe20000000000 */
[----:B------:R-:W-:Y:S01]  /*0860*/  VIADD R2, R2, 0x1 ;  /* 0x0000000102027836 */ /* 0x000fe20000000000 */
[----:B------:R-:W-:Y:S01]  /*0870*/  FSEL R0, |R5|, R0, P0 ;  /* 0x0000000005007208 */ /* 0x000fe20000000200 */
[-C--:B--2---:R-:W-:Y:S01]  /*0880*/  FMUL R21, R21, R4.reuse ;  /* 0x0000000415157220 */ /* 0x084fe20000400000 */
[-C--:B------:R-:W-:Y:S01]  /*0890*/  FMUL R22, R22, R4.reuse ;  /* 0x0000000416167220 */ /* 0x080fe20000400000 */
[----:B------:R-:W-:Y:S02]  /*08a0*/  FMUL R23, R23, R4 ;  /* 0x0000000417177220 */ /* 0x000fe40000400000 */
[-C--:B---3--:R-:W-:Y:S01]  /*08b0*/  FFMA R21, R18, R35.reuse, R21 ;  /* 0x0000002312157223 */ /* 0x088fe20000000015 */
[-C--:B------:R-:W-:Y:S01]  /*08c0*/  FFMA R22, R19, R35.reuse, R22 ;  /* 0x0000002313167223 */ /* 0x080fe20000000016 */
[----:B------:R-:W-:Y:S02]  /*08d0*/  FFMA R23, R20, R35, R23 ;  /* 0x0000002314177223 */ /* 0x000fe40000000017 */
[-C--:B----4-:R-:W-:Y:S01]  /*08e0*/  FFMA R30, R30, R37.reuse, R21 ;  /* 0x000000251e1e7223 */ /* 0x090fe20000000015 */
[-C--:B0-----:R-:W-:Y:S01]  /*08f0*/  FFMA R11, R31, R37.reuse, R22 ;  /* 0x000000251f0b7223 */ /* 0x081fe20000000016 */
[----:B------:R-:W-:-:S02]  /*0900*/  FFMA R4, R32, R37, R23 ;  /* 0x0000002520047223 */ /* 0x000fc40000000017 */
[----:B------:R-:W-:Y:S01]  /*0910*/  FADD R3, R15, R30 ;  /* 0x0000001e0f037221 */ /* 0x000fe20000000000 */
[----:B------:R-:W-:Y:S01]  /*0920*/  FADD R11, R16, R11 ;  /* 0x0000000b100b7221 */ /* 0x000fe20000000000 */
[----:B------:R-:W-:-:S03]  /*0930*/  FADD R4, R17, R4 ;  /* 0x0000000411047221 */ /* 0x000fc60000000000 */
[----:B------:R1:W-:Y:S04]  /*0940*/  STG.E desc[UR6][R26.64], R3 ;  /* 0x000000031a007986 */ /* 0x0003e8000c101906 */
[----:B------:R1:W-:Y:S04]  /*0950*/  STG.E desc[UR6][R26.64+0x4], R11 ;  /* 0x0000040b1a007986 */ /* 0x0003e8000c101906 */
[----:B------:R1:W-:Y:S01]  /*0960*/  STG.E desc[UR6][R26.64+0x8], R4 ;  /* 0x000008041a007986 */ /* 0x0003e2000c101906 */
[----:B------:R-:W-:Y:S05]  /*0970*/  @P1 BRA `(.L_x_16) ;  /* 0xfffffff800441947 */ /* 0x000fea000383ffff */
.L_x_13:
[----:B------:R-:W-:-:S13]  /*0980*/  ISETP.NE.AND P0, PT, R49, -0x1, PT ;  /* 0xffffffff3100780c */ /* 0x000fda0003f05270 */
[----:B------:R-:W-:Y:S05]  /*0990*/  @P0 BRA `(.L_x_17) ;  /* 0x0000004000c40947 */ /* 0x000fea0003800000 */
[----:B------:R-:W0:Y:S02]  /*09a0*/  LDCU.U8 UR5, c[0x3][0xdc] ;  /* 0x00c01b80ff0577ac */ /* 0x000e240008000000 */
[----:B0-----:R-:W-:Y:S02]  /*09b0*/  UPRMT UR4, UR5, 0x9910, URZ ;  /* 0x0000991005047896 */ /* 0x001fe400080000ff */
[----:B------:R-:W-:Y:S02]  /*09c0*/  IMAD.U32 R0, RZ, RZ, UR5 ;  /* 0x00000005ff007e24 */ /* 0x000fe4000f8e00ff */
[----:B------:R-:W-:-:S09]  /*09d0*/  UISETP.NE.AND UP0, UPT, UR4, 0x30, UPT ;  /* 0x000000300400788c */ /* 0x000fd2000bf05270 */
[----:B------:R-:W-:Y:S05]  /*09e0*/  BRA.U !UP0, `(.L_x_18) ;  /* 0x0000000108907547 */ /* 0x000fea000b800000 */
[----:B------:R-:W-:Y:S01]  /*09f0*/  PRMT R2, R0, 0x9910, RZ ;  /* 0x0000991000027816 */ /* 0x000fe200000000ff */
[----:B-1----:R-:W-:Y:S02]  /*0a00*/  HFMA2 R4, -RZ, RZ, 0, 0 ;  /* 0x00000000ff047431 */ /* 0x002fe400000001ff */
[----:B------:R-:W-:Y:S01]  /*0a10*/  IMAD.MOV.U32 R10, RZ, RZ, RZ ;  /* 0x000000ffff0a7224 */ /* 0x000fe200078e00ff */
[----:B------:R-:W-:Y:S01]  /*0a20*/  ISETP.NE.AND P0, PT, R2, RZ, PT ;  /* 0x000000ff0200720c */ /* 0x000fe20003f05270 */
[----:B------:R-:W-:-:S12]  /*0a30*/  IMAD.MOV.U32 R7, RZ, RZ, RZ ;  /* 0x000000ffff077224 */ /* 0x000fd800078e00ff */
[----:B------:R-:W-:Y:S05]  /*0a40*/  @!P0 BRA `(.L_x_19) ;  /* 0x0000000400d88947 */ /* 0x000fea0003800000 */
[----:B------:R-:W-:Y:S01]  /*0a50*/  CS2R R6, SRZ ;  /* 0x0000000000067805 */ /* 0x000fe2000001ff00 */
[----:B------:R-:W-:Y:S01]  /*0a60*/  IMAD.MOV.U32 R5, RZ, RZ, RZ ;  /* 0x000000ffff057224 */ /* 0x000fe200078e00ff */
[----:B------:R-:W-:Y:S01]  /*0a70*/  PRMT R2, R0, 0x7610, R2 ;  /* 0x0000761000027816 */ /* 0x000fe20000000002 */
[----:B------:R-:W-:Y:S01]  /*0a80*/  IMAD.MOV.U32 R10, RZ, RZ, RZ ;  /* 0x000000ffff0a7224 */ /* 0x000fe200078e00ff */
[----:B------:R-:W-:-:S06]  /*0a90*/  UMOV UR5, 0xdc ;  /* 0x000000dc00057882 */ /* 0x000fcc0000000000 */
.L_x_20:
[C---:B------:R-:W-:Y:S01]  /*0aa0*/  PRMT R3, R2.reuse, 0x8880, RZ ;  /* 0x0000888002037816 */ /* 0x040fe200000000ff */
[----:B------:R-:W-:Y:S01]  /*0ab0*/  VIADD R2, R2, 0xffffffd0 ;  /* 0xffffffd002027836 */ /* 0x000fe20000000000 */
[----:B------:R-:W0:Y:S01]  /*0ac0*/  LDCU.U8 UR4, c[0x3][UR5+0x1] ;  /* 0x00c00020050477ac */ /* 0x000e220008000000 */
[----:B------:R-:W-:Y:S01]  /*0ad0*/  ISETP.GT.U32.AND P0, PT, R7, -0x66666667, PT ;  /* 0x999999990700780c */ /* 0x000fe20003f04070 */
[----:B------:R-:W-:Y:S01]  /*0ae0*/  IMAD.MOV.U32 R4, RZ, RZ, 0x1 ;  /* 0x00000001ff047424 */ /* 0x000fe200078e00ff */
[----:B------:R-:W-:Y:S02]  /*0af0*/  ISETP.GE.AND P1, PT, R3, 0x36, PT ;  /* 0x000000360300780c */ /* 0x000fe40003f26270 */
[----:B------:R-:W-:Y:S02]  /*0b00*/  LOP3.LUT R2, R2, 0xff, RZ, 0xc0, !PT ;  /* 0x000000ff02027812 */ /* 0x000fe400078ec0ff */
[----:B------:R-:W-:Y:S02]  /*0b10*/  ISETP.NE.U32.AND P2, PT, R7, -0x66666667, PT ;  /* 0x999999990700780c */ /* 0x000fe40003f45070 */
[----:B------:R-:W-:-:S02]  /*0b20*/  ISETP.GT.U32.AND P3, PT, R2, 0x9, PT ;  /* 0x000000090200780c */ /* 0x000fc40003f64070 */
[C---:B------:R-:W-:Y:S02]  /*0b30*/  ISETP.GT.U32.AND.EX P0, PT, R6.reuse, 0x19999999, PT, P0 ;  /* 0x199999990600780c */ /* 0x040fe40003f04100 */
[----:B------:R-:W-:-:S04]  /*0b40*/  ISETP.NE.OR.EX P1, PT, R6, 0x19999999, !P1, P2 ;  /* 0x199999990600780c */ /* 0x000fc80004f25720 */
[----:B------:R-:W-:Y:S01]  /*0b50*/  PLOP3.LUT P0, PT, P0, P1, PT, 0x8, 0x80 ;  /* 0x000000000080781c */ /* 0x000fe20000702170 */
[----:B0-----:R-:W-:-:S04]  /*0b60*/  UISETP.NE.AND UP0, UPT, UR4, URZ, UPT ;  /* 0x000000ff0400728c */ /* 0x001fc8000bf05270 */
[----:B------:R-:W-:Y:S02]  /*0b70*/  @!P3 IMAD.MOV.U32 R3, RZ, RZ, RZ ;  /* 0x000000ffff03b224 */ /* 0x000fe400078e00ff */
[----:B------:R-:W-:Y:S02]  /*0b80*/  @!P3 IMAD R9, R6, 0xa, RZ ;  /* 0x0000000a0609b824 */ /* 0x000fe400078e02ff */
[----:B------:R-:W-:-:S04]  /*0b90*/  @!P3 IMAD.WIDE.U32 R2, R7, 0xa, R2 ;  /* 0x0000000a0702b825 */ /* 0x000fc800078e0002 */
[----:B------:R-:W-:Y:S02]  /*0ba0*/  @!P3 IMAD.MOV.U32 R4, RZ, RZ, R5 ;  /* 0x000000ffff04b224 */ /* 0x000fe400078e0005 */
[----:B------:R-:W-:Y:S02]  /*0bb0*/  @!P3 IMAD.IADD R6, R3, 0x1, R9 ;  /* 0x000000010306b824 */ /* 0x000fe400078e0209 */
[----:B------:R-:W-:Y:S02]  /*0bc0*/  @!P3 IMAD.MOV.U32 R7, RZ, RZ, R2 ;  /* 0x000000ffff07b224 */ /* 0x000fe400078e0002 */
[----:B------:R-:W-:Y:S01]  /*0bd0*/  @!P0 IMAD.MOV.U32 R10, RZ, RZ, 0x1 ;  /* 0x00000001ff0a8424 */ /* 0x000fe200078e00ff */
[----:B------:R-:W-:Y:S06]  /*0be0*/  BRA.U !UP0, `(.L_x_19) ;  /* 0x0000000508707547 */ /* 0x000fec000b800000 */
[----:B------:R-:W-:Y:S01]  /*0bf0*/  IMAD.U32 R2, RZ, RZ, UR4 ;  /* 0x00000004ff027e24 */ /* 0x000fe2000f8e00ff */
[----:B------:R-:W-:Y:S01]  /*0c00*/  UIADD3 UR5, UPT, UPT, UR5, 0x1, URZ ;  /* 0x0000000105057890 */ /* 0x000fe2000fffe0ff */
[----:B------:R-:W-:Y:S01]  /*0c10*/  IMAD.MOV.U32 R5, RZ, RZ, R4 ;  /* 0x000000ffff057224 */ /* 0x000fe200078e0004 */
[----:B------:R-:W-:Y:S10]  /*0c20*/  BRA `(.L_x_20) ;  /* 0xfffffffc009c7947 */ /* 0x000ff4000383ffff */
.L_x_18:
[----:B------:R-:W0:Y:S02]  /*0c30*/  LDCU.U8 UR4, c[0x3][0xdd] ;  /* 0x00c01ba0ff0477ac */ /* 0x000e240008000000 */
[----:B0-----:R-:W-:-:S04]  /*0c40*/  ULOP3.LUT UR4, UR4, 0x20, URZ, 0xfc, !UPT ;  /* 0x0000002004047892 */ /* 0x001fc8000f8efcff */
[----:B------:R-:W-:-:S04]  /*0c50*/  UPRMT UR4, UR4, 0x9910, URZ ;  /* 0x0000991004047896 */ /* 0x000fc800080000ff */
[----:B------:R-:W-:-:S09]  /*0c60*/  UISETP.NE.AND UP0, UPT, UR4, 0x78, UPT ;  /* 0x000000780400788c */ /* 0x000fd2000bf05270 */
[----:B------:R-:W-:Y:S05]  /*0c70*/  BRA.U !UP0, `(.L_x_21) ;  /* 0x0000000108887547 */ /* 0x000fea000b800000 */
[----:B------:R-:W-:-:S05]  /*0c80*/  UMOV UR5, 0xdd ;  /* 0x000000dd00057882 */ /* 0x000fca0000000000 */
.L_x_22:
[----:B------:R-:W0:Y:S01]  /*0c90*/  LDCU.U8 UR9, c[0x3][UR5] ;  /* 0x00c00000050977ac */ /* 0x000e220008000000 */
[----:B------:R-:W-:Y:S01]  /*0ca0*/  UMOV UR4, UR5 ;  /* 0x0000000500047c82 */ /* 0x000fe20008000000 */
[----:B------:R-:W-:Y:S02]  /*0cb0*/  UIADD3 UR5, UPT, UPT, UR5, 0x1, URZ ;  /* 0x0000000105057890 */ /* 0x000fe4000fffe0ff */
[----:B0-----:R-:W-:-:S09]  /*0cc0*/  UISETP.NE.AND UP0, UPT, UR9, 0x30, UPT ;  /* 0x000000300900788c */ /* 0x001fd2000bf05270 */
[----:B------:R-:W-:Y:S05]  /*0cd0*/  BRA.U !UP0, `(.L_x_22) ;  /* 0xfffffffd08ec7547 */ /* 0x000fea000b83ffff */
[----:B------:R-:W-:-:S05]  /*0ce0*/  IMAD.U32 R2, RZ, RZ, UR9 ;  /* 0x00000009ff027e24 */ /* 0x000fca000f8e00ff */
[----:B-1----:R-:W-:-:S04]  /*0cf0*/  PRMT R3, R2, 0x9910, RZ ;  /* 0x0000991002037816 */ /* 0x002fc800000000ff */
[----:B------:R-:W-:-:S13]  /*0d00*/  ISETP.NE.AND P0, PT, R3, RZ, PT ;  /* 0x000000ff0300720c */ /* 0x000fda0003f05270 */
[----:B------:R-:W-:Y:S05]  /*0d10*/  @!P0 BRA `(.L_x_23) ;  /* 0x0000000000508947 */ /* 0x000fea0003800000 */
[----:B------:R-:W-:Y:S01]  /*0d20*/  CS2R R6, SRZ ;  /* 0x0000000000067805 */ /* 0x000fe2000001ff00 */
[----:B------:R-:W-:Y:S02]  /*0d30*/  IMAD.MOV.U32 R3, RZ, RZ, RZ ;  /* 0x000000ffff037224 */ /* 0x000fe400078e00ff */
[----:B------:R-:W-:-:S07]  /*0d40*/  IMAD.MOV.U32 R10, RZ, RZ, RZ ;  /* 0x000000ffff0a7224 */ /* 0x000fce00078e00ff */
.L_x_24:
[----:B------:R-:W0:Y:S01]  /*0d50*/  LDCU.U8 UR5, c[0x3][UR4+0x1] ;  /* 0x00c00020040577ac */ /* 0x000e220008000000 */
[----:B------:R-:W-:Y:S02]  /*0d60*/  LOP3.LUT R4, R2, 0xf8, RZ, 0xc0, !PT ;  /* 0x000000f802047812 */ /* 0x000fe400078ec0ff */
[----:B------:R-:W-:Y:S02]  /*0d70*/  ISETP.GT.U32.AND P0, PT, R7, -0x1, PT ;  /* 0xffffffff0700780c */ /* 0x000fe40003f04070 */
[----:B------:R-:W-:Y:S01]  /*0d80*/  ISETP.NE.AND P1, PT, R4, 0x30, PT ;  /* 0x000000300400780c */ /* 0x000fe20003f25270 */
[----:B------:R-:W-:Y:S01]  /*0d90*/  IMAD.MOV.U32 R4, RZ, RZ, 0x1 ;  /* 0x00000001ff047424 */ /* 0x000fe200078e00ff */
[----:B------:R-:W-:-:S04]  /*0da0*/  ISETP.GT.U32.AND.EX P0, PT, R6, 0x1fffffff, PT, P0 ;  /* 0x1fffffff0600780c */ /* 0x000fc80003f04100 */
[----:B------:R-:W-:Y:S01]  /*0db0*/  SEL R10, R10, 0x1, !P0 ;  /* 0x000000010a0a7807 */ /* 0x000fe20004000000 */
[----:B0-----:R-:W-:-:S06]  /*0dc0*/  UISETP.NE.AND UP0, UPT, UR5, URZ, UPT ;  /* 0x000000ff0500728c */ /* 0x001fcc000bf05270 */
[C---:B------:R-:W-:Y:S01]  /*0dd0*/  @!P1 IMAD.SHL.U32 R5, R7.reuse, 0x8, RZ ;  /* 0x0000000807059824 */ /* 0x040fe200078e00ff */
[----:B------:R-:W-:Y:S01]  /*0de0*/  @!P1 SHF.L.U64.HI R6, R7, 0x3, R6 ;  /* 0x0000000307069819 */ /* 0x000fe20000010206 */
[----:B------:R-:W-:-:S03]  /*0df0*/  @!P1 IMAD.MOV.U32 R4, RZ, RZ, R3 ;  /* 0x000000ffff049224 */ /* 0x000fc600078e0003 */
[----:B------:R-:W-:Y:S01]  /*0e00*/  @!P1 LOP3.LUT R7, R5, 0x7, R2, 0xf8, !PT ;  /* 0x0000000705079812 */ /* 0x000fe200078ef802 */
[----:B------:R-:W-:Y:S06]  /*0e10*/  BRA.U !UP0, `(.L_x_19) ;  /* 0x0000000108e47547 */ /* 0x000fec000b800000 */
[----:B------:R-:W-:Y:S01]  /*0e20*/  IMAD.U32 R2, RZ, RZ, UR5 ;  /* 0x00000005ff027e24 */ /* 0x000fe2000f8e00ff */
[----:B------:R-:W-:Y:S01]  /*0e30*/  MOV R3, R4 ;  /* 0x0000000400037202 */ /* 0x000fe20000000f00 */
[----:B------:R-:W-:Y:S01]  /*0e40*/  UIADD3 UR4, UPT, UPT, UR4, 0x1, URZ ;  /* 0x0000000104047890 */ /* 0x000fe2000fffe0ff */
[----:B------:R-:W-:Y:S11]  /*0e50*/  BRA `(.L_x_24) ;  /* 0xfffffffc00bc7947 */ /* 0x000ff6000383ffff */
.L_x_23:
[----:B------:R-:W-:Y:S02]  /*0e60*/  IMAD.MOV.U32 R10, RZ, RZ, RZ ;  /* 0x000000ffff0a7224 */ /* 0x000fe400078e00ff */
[----:B------:R-:W-:Y:S02]  /*0e70*/  IMAD.MOV.U32 R7, RZ, RZ, RZ ;  /* 0x000000ffff077224 */ /* 0x000fe400078e00ff */
[----:B------:R-:W-:Y:S01]  /*0e80*/  IMAD.MOV.U32 R4, RZ, RZ, RZ ;  /* 0x000000ffff047224 */ /* 0x000fe200078e00ff */
[----:B------:R-:W-:Y:S06]  /*0e90*/  BRA `(.L_x_19) ;  /* 0x0000000000c47947 */ /* 0x000fec0003800000 */
.L_x_21:
[----:B------:R-:W-:-:S05]  /*0ea0*/  UMOV UR5, 0xde ;  /* 0x000000de00057882 */ /* 0x000fca0000000000 */
.L_x_25:
        /* <DEDUP_REMOVED lines=9> */
[----:B------:R-:W-:Y:S02]  /*0f40*/  IMAD.MOV.U32 R7, RZ, RZ, RZ ;  /* 0x000000ffff077224 */ /* 0x000fe400078e00ff */
[----:B------:R-:W-:Y:S02]  /*0f50*/  IMAD.MOV.U32 R8, RZ, RZ, RZ ;  /* 0x000000ffff087224 */ /* 0x000fe400078e00ff */
[----:B------:R-:W-:Y:S02]  /*0f60*/  IMAD.MOV.U32 R4, RZ, RZ, RZ ;  /* 0x000000ffff047224 */ /* 0x000fe400078e00ff */
[----:B------:R-:W-:-:S07]  /*0f70*/  IMAD.MOV.U32 R10, RZ, RZ, RZ ;  /* 0x000000ffff0a7224 */ /* 0x000fce00078e00ff */
.L_x_28:
[----:B------:R-:W-:Y:S01]  /*0f80*/  VIADD R3, R2, 0xffffffbf ;  /* 0xffffffbf02037836 */ /* 0x000fe20000000000 */
[----:B------:R-:W0:Y:S04]  /*0f90*/  LDCU.U8 UR5, c[0x3][UR4+0x1] ;  /* 0x00c00020040577ac */ /* 0x000e280008000000 */
[----:B------:R-:W-:-:S04]  /*0fa0*/  LOP3.LUT R3, R3, 0xff, RZ, 0xc0, !PT ;  /* 0x000000ff03037812 */ /* 0x000fc800078ec0ff */
[----:B------:R-:W-:Y:S01]  /*0fb0*/  ISETP.GE.U32.AND P0, PT, R3, 0x6, PT ;  /* 0x000000060300780c */ /* 0x000fe20003f06070 */
[C---:B------:R-:W-:Y:S01]  /*0fc0*/  VIADD R3, R2.reuse, 0x20 ;  /* 0x0000002002037836 */ /* 0x040fe20000000000 */
[----:B------:R-:W-:-:S04]  /*0fd0*/  LOP3.LUT R2, R2, 0xffff, RZ, 0xc0, !PT ;  /* 0x0000ffff02027812 */ /* 0x000fc800078ec0ff */
[----:B------:R-:W-:Y:S01]  /*0fe0*/  LOP3.LUT R3, R3, 0xff, RZ, 0xc0, !PT ;  /* 0x000000ff03037812 */ /* 0x000fe200078ec0ff */
[----:B0-----:R-:W-:-:S06]  /*0ff0*/  UISETP.NE.AND UP0, UPT, UR5, URZ, UPT ;  /* 0x000000ff0500728c */ /* 0x001fcc000bf05270 */
[----:B------:R-:W-:-:S05]  /*1000*/  @P0 PRMT R2, R2, 0x8880, RZ ;  /* 0x0000888002020816 */ /* 0x000fca00000000ff */
[----:B------:R-:W-:Y:S01]  /*1010*/  @P0 IMAD.MOV.U32 R3, RZ, RZ, R2 ;  /* 0x000000ffff030224 */ /* 0x000fe200078e0002 */
[----:B------:R-:W-:-:S03]  /*1020*/  ISETP.GT.U32.AND P0, PT, R7, -0x1, PT ;  /* 0xffffffff0700780c */ /* 0x000fc60003f04070 */
[----:B------:R-:W-:Y:S01]  /*1030*/  VIADD R2, R3, 0xffffff9f ;  /* 0xffffff9f03027836 */ /* 0x000fe20000000000 */
[----:B------:R-:W-:-:S04]  /*1040*/  ISETP.GT.U32.AND.EX P0, PT, R8, 0xfffffff, PT, P0 ;  /* 0x0fffffff0800780c */ /* 0x000fc80003f04100 */
[----:B------:R-:W-:-:S13]  /*1050*/  ISETP.GT.U32.AND P1, PT, R2, 0x5, PT ;  /* 0x000000050200780c */ /* 0x000fda0003f24070 */
[----:B------:R-:W-:-:S05]  /*1060*/  @!P1 VIADD R2, R3, 0xffffffa9 ;  /* 0xffffffa903029836 */ /* 0x000fca0000000000 */
[----:B------:R-:W-:-:S04]  /*1070*/  @!P1 LEA R2, P2, R7, R2, 0x4 ;  /* 0x0000000207029211 */ /* 0x000fc800078420ff */
[----:B------:R-:W-:Y:S01]  /*1080*/  @!P1 LEA.HI.X R8, R7, RZ, R8, 0x4, P2 ;  /* 0x000000ff07089211 */ /* 0x000fe200010f2408 */
[----:B------:R-:W-:Y:S01]  /*1090*/  @!P1 IMAD.MOV.U32 R7, RZ, RZ, R2 ;  /* 0x000000ffff079224 */ /* 0x000fe200078e0002 */
[----:B------:R-:W-:Y:S07]  /*10a0*/  @!P1 BRA `(.L_x_27) ;  /* 0x0000000000209947 */ /* 0x000fee0003800000 */
[----:B------:R-:W-:Y:S02]  /*10b0*/  VIADD R6, R3, 0xffffffd0 ;  /* 0xffffffd003067836 */ /* 0x000fe40000000000 */
[----:B------:R-:W-:Y:S02]  /*10c0*/  IMAD.MOV.U32 R2, RZ, RZ, R4 ;  /* 0x000000ffff027224 */ /* 0x000fe400078e0004 */
[----:B------:R-:W-:Y:S01]  /*10d0*/  IMAD.MOV.U32 R4, RZ, RZ, 0x1 ;  /* 0x00000001ff047424 */ /* 0x000fe200078e00ff */
[----:B------:R-:W-:-:S13]  /*10e0*/  ISETP.GT.U32.AND P1, PT, R6, 0x9, PT ;  /* 0x000000090600780c */ /* 0x000fda0003f24070 */
[----:B------:R-:W-:Y:S01]  /*10f0*/  @!P1 LEA R3, P2, R7, R6, 0x4 ;  /* 0x0000000607039211 */ /* 0x000fe200078420ff */
[----:B------:R-:W-:-:S03]  /*1100*/  @!P1 IMAD.MOV.U32 R4, RZ, RZ, R2 ;  /* 0x000000ffff049224 */ /* 0x000fc600078e0002 */
[----:B------:R-:W-:Y:S02]  /*1110*/  @!P1 LEA.HI.X R8, R7, RZ, R8, 0x4, P2 ;  /* 0x000000ff07089211 */ /* 0x000fe400010f2408 */
[----:B------:R-:W-:-:S07]  /*1120*/  @!P1 MOV R7, R3 ;  /* 0x0000000300079202 */ /* 0x000fce0000000f00 */
.L_x_27:
[----:B------:R-:W-:Y:S01]  /*1130*/  SEL R10, R10, 0x1, !P0 ;  /* 0x000000010a0a7807 */ /* 0x000fe20004000000 */
[----:B------:R-:W-:Y:S06]  /*1140*/  BRA.U !UP0, `(.L_x_19) ;  /* 0x0000000108187547 */ /* 0x000fec000b800000 */
[----:B------:R-:W-:Y:S01]  /*1150*/  IMAD.U32 R2, RZ, RZ, UR5 ;  /* 0x00000005ff027e24 */ /* 0x000fe2000f8e00ff */
[----:B------:R-:W-:Y:S01]  /*1160*/  UIADD3 UR4, UPT, UPT, UR4, 0x1, URZ ;  /* 0x0000000104047890 */ /* 0x000fe2000fffe0ff */
[----:B------:R-:W-:Y:S11]  /*1170*/  BRA `(.L_x_28) ;  /* 0xfffffffc00807947 */ /* 0x000ff6000383ffff */
.L_x_26:
[----:B------:R-:W-:Y:S02]  /*1180*/  IMAD.MOV.U32 R10, RZ, RZ, RZ ;  /* 0x000000ffff0a7224 */ /* 0x000fe400078e00ff */
[----:B------:R-:W-:Y:S02]  /*1190*/  IMAD.MOV.U32 R7, RZ, RZ, RZ ;  /* 0x000000ffff077224 */ /* 0x000fe400078e00ff */
[----:B------:R-:W-:-:S07]  /*11a0*/  IMAD.MOV.U32 R4, RZ, RZ, RZ ;  /* 0x000000ffff047224 */ /* 0x000fce00078e00ff */
.L_x_19:
[----:B------:R-:W-:Y:S02]  /*11b0*/  LOP3.LUT R2, R7, 0x3fffff, RZ, 0xc0, !PT ;  /* 0x003fffff07027812 */ /* 0x000fe400078ec0ff */
[----:B------:R-:W-:Y:S02]  /*11c0*/  ISETP.NE.AND P0, PT, R10, RZ, PT ;  /* 0x000000ff0a00720c */ /* 0x000fe40003f05270 */
[----:B------:R-:W-:Y:S02]  /*11d0*/  LOP3.LUT R2, R2, 0x7fc00000, RZ, 0xfc, !PT ;  /* 0x7fc0000002027812 */ /* 0x000fe400078efcff */
[----:B------:R-:W-:Y:S02]  /*11e0*/  ISETP.NE.AND P1, PT, R4, RZ, PT ;  /* 0x000000ff0400720c */ /* 0x000fe40003f25270 */
[----:B------:R-:W-:-:S04]  /*11f0*/  SEL R2, R2, 0x7fffffff, !P0 ;  /* 0x7fffffff02027807 */ /* 0x000fc80004000000 */
[----:B------:R-:W-:Y:S02]  /*1200*/  SEL R3, R2, 0x7fc00000, !P1 ;  /* 0x7fc0000002037807 */ /* 0x000fe40004800000 */
[----:B------:R-:W-:-:S03]  /*1210*/  PRMT R2, R0, 0x9910, RZ ;  /* 0x0000991000027816 */ /* 0x000fc600000000ff */
[----:B------:R0:W-:Y:S01]  /*1220*/  STG.E desc[UR6][R26.64], R3 ;  /* 0x000000031a007986 */ /* 0x0001e2000c101906 */
[----:B------:R-:W-:-:S13]  /*1230*/  ISETP.NE.AND P0, PT, R2, 0x30, PT ;  /* 0x000000300200780c */ /* 0x000fda0003f05270 */
[----:B0-----:R-:W-:Y:S05]  /*1240*/  @!P0 BRA `(.L_x_29) ;  /* 0x00000000008c8947 */ /* 0x001fea0003800000 */
[----:B------:R-:W-:Y:S01]  /*1250*/  ISETP.NE.AND P0, PT, R2, RZ, PT ;  /* 0x000000ff0200720c */ /* 0x000fe20003f05270 */
[----:B------:R-:W-:Y:S02]  /*1260*/  IMAD.MOV.U32 R10, RZ, RZ, RZ ;  /* 0x000000ffff0a7224 */ /* 0x000fe400078e00ff */
[----:B------:R-:W-:Y:S02]  /*1270*/  IMAD.MOV.U32 R7, RZ, RZ, RZ ;  /* 0x000000ffff077224 */ /* 0x000fe400078e00ff */
[----:B------:R-:W-:-:S08]  /*1280*/  IMAD.MOV.U32 R4, RZ, RZ, RZ ;  /* 0x000000ffff047224 */ /* 0x000fd000078e00ff */
[----:B------:R-:W-:Y:S05]  /*1290*/  @!P0 BRA `(.L_x_30) ;  /* 0x0000000400d88947 */ /* 0x000fea0003800000 */
[----:B------:R-:W-:Y:S01]  /*12a0*/  CS2R R6, SRZ ;  /* 0x0000000000067805 */ /* 0x000fe2000001ff00 */
[----:B------:R-:W-:Y:S01]  /*12b0*/  IMAD.MOV.U32 R5, RZ, RZ, RZ ;  /* 0x000000ffff057224 */ /* 0x000fe200078e00ff */
[----:B------:R-:W-:Y:S01]  /*12c0*/  PRMT R2, R0, 0x7610, R2 ;  /* 0x0000761000027816 */ /* 0x000fe20000000002 */
[----:B------:R-:W-:Y:S01]  /*12d0*/  IMAD.MOV.U32 R10, RZ, RZ, RZ ;  /* 0x000000ffff0a7224 */ /* 0x000fe200078e00ff */
[----:B------:R-:W-:-:S06]  /*12e0*/  UMOV UR5, 0xdc ;  /* 0x000000dc00057882 */ /* 0x000fcc0000000000 */
.L_x_31:
        /* <DEDUP_REMOVED lines=25> */
.L_x_29:
[----:B------:R-:W0:Y:S02]  /*1480*/  LDCU.U8 UR4, c[0x3][0xdd] ;  /* 0x00c01ba0ff0477ac */ /* 0x000e240008000000 */
[----:B0-----:R-:W-:-:S04]  /*1490*/  ULOP3.LUT UR4, UR4, 0x20, URZ, 0xfc, !UPT ;  /* 0x0000002004047892 */ /* 0x001fc8000f8efcff */
[----:B------:R-:W-:-:S04]  /*14a0*/  UPRMT UR4, UR4, 0x9910, URZ ;  /* 0x0000991004047896 */ /* 0x000fc800080000ff */
[----:B------:R-:W-:-:S09]  /*14b0*/  UISETP.NE.AND UP0, UPT, UR4, 0x78, UPT ;  /* 0x000000780400788c */ /* 0x000fd2000bf05270 */
[----:B------:R-:W-:Y:S05]  /*14c0*/  BRA.U !UP0, `(.L_x_32) ;  /* 0x0000000108887547 */ /* 0x000fea000b800000 */
[----:B------:R-:W-:-:S05]  /*14d0*/  UMOV UR5, 0xdd ;  /* 0x000000dd00057882 */ /* 0x000fca0000000000 */
.L_x_33:
[----:B------:R-:W0:Y:S01]  /*14e0*/  LDCU.U8 UR9, c[0x3][UR5] ;  /* 0x00c00000050977ac */ /* 0x000e220008000000 */
[----:B------:R-:W-:Y:S01]  /*14f0*/  UMOV UR4, UR5 ;  /* 0x0000000500047c82 */ /* 0x000fe20008000000 */
[----:B------:R-:W-:Y:S02]  /*1500*/  UIADD3 UR5, UPT, UPT, UR5, 0x1, URZ ;  /* 0x0000000105057890 */ /* 0x000fe4000fffe0ff */
[----:B0-----:R-:W-:-:S09]  /*1510*/  UISETP.NE.AND UP0, UPT, UR9, 0x30, UPT ;  /* 0x000000300900788c */ /* 0x001fd2000bf05270 */
[----:B------:R-:W-:Y:S05]  /*1520*/  BRA.U !UP0, `(.L_x_33) ;  /* 0xfffffffd08ec7547 */ /* 0x000fea000b83ffff */
[----:B------:R-:W-:-:S04]  /*1530*/  MOV R2, UR9 ;  /* 0x0000000900027c02 */ /* 0x000fc80008000f00 */
[----:B------:R-:W-:-:S04]  /*1540*/  PRMT R3, R2, 0x9910, RZ ;  /* 0x0000991002037816 */ /* 0x000fc800000000ff */
[----:B------:R-:W-:-:S13]  /*1550*/  ISETP.NE.AND P0, PT, R3, RZ, PT ;  /* 0x000000ff0300720c */ /* 0x000fda0003f05270 */
[----:B------:R-:W-:Y:S05]  /*1560*/  @!P0 BRA `(.L_x_34) ;  /* 0x0000000000508947 */ /* 0x000fea0003800000 */
[----:B------:R-:W-:Y:S01]  /*1570*/  CS2R R6, SRZ ;  /* 0x0000000000067805 */ /* 0x000fe2000001ff00 */
[----:B------:R-:W-:Y:S02]  /*1580*/  IMAD.MOV.U32 R3, RZ, RZ, RZ ;  /* 0x000000ffff037224 */ /* 0x000fe400078e00ff */
[----:B------:R-:W-:-:S07]  /*1590*/  IMAD.MOV.U32 R10, RZ, RZ, RZ ;  /* 0x000000ffff0a7224 */ /* 0x000fce00078e00ff */
.L_x_35:
        /* <DEDUP_REMOVED lines=14> */
[----:B------:R-:W-:Y:S01]  /*1680*/  UIADD3 UR4, UPT, UPT, UR4, 0x1, URZ ;  /* 0x0000000104047890 */ /* 0x000fe2000fffe0ff */
[----:B------:R-:W-:Y:S01]  /*1690*/  IMAD.MOV.U32 R3, RZ, RZ, R4 ;  /* 0x000000ffff037224 */ /* 0x000fe200078e0004 */
[----:B------:R-:W-:Y:S10]  /*16a0*/  BRA `(.L_x_35) ;  /* 0xfffffffc00bc7947 */ /* 0x000ff4000383ffff */
.L_x_34:
[----:B------:R-:W-:Y:S02]  /*16b0*/  IMAD.MOV.U32 R10, RZ, RZ, RZ ;  /* 0x000000ffff0a7224 */ /* 0x000fe400078e00ff */
[----:B------:R-:W-:Y:S02]  /*16c0*/  IMAD.MOV.U32 R7, RZ, RZ, RZ ;  /* 0x000000ffff077224 */ /* 0x000fe400078e00ff */
[----:B------:R-:W-:Y:S01]  /*16d0*/  IMAD.MOV.U32 R4, RZ, RZ, RZ ;  /* 0x000000ffff047224 */ /* 0x000fe200078e00ff */
[----:B------:R-:W-:Y:S06]  /*16e0*/  BRA `(.L_x_30) ;  /* 0x0000000000c47947 */ /* 0x000fec0003800000 */
.L_x_32:
[----:B------:R-:W-:-:S05]  /*16f0*/  UMOV UR5, 0xde ;  /* 0x000000de00057882 */ /* 0x000fca0000000000 */
.L_x_36:
[----:B------:R-:W0:Y:S01]  /*1700*/  LDCU.U8 UR9, c[0x3][UR5] ;  /* 0x00c00000050977ac */ /* 0x000e220008000000 */
[----:B------:R-:W-:Y:S01]  /*1710*/  UMOV UR4, UR5 ;  /* 0x0000000500047c82 */ /* 0x000fe20008000000 */
[----:B------:R-:W-:Y:S02]  /*1720*/  UIADD3 UR5, UPT, UPT, UR5, 0x1, URZ ;  /* 0x0000000105057890 */ /* 0x000fe4000fffe0ff */
[----:B0-----:R-:W-:-:S09]  /*1730*/  UISETP.NE.AND UP0, UPT, UR9, 0x30, UPT ;  /* 0x000000300900788c */ /* 0x001fd2000bf05270 */
[----:B------:R-:W-:Y:S05]  /*1740*/  BRA.U !UP0, `(.L_x_36) ;  /* 0xfffffffd08ec7547 */ /* 0x000fea000b83ffff */
[----:B------:R-:W-:-:S05]  /*1750*/  IMAD.U32 R2, RZ, RZ, UR9 ;  /* 0x00000009ff027e24 */ /* 0x000fca000f8e00ff */
[----:B------:R-:W-:-:S04]  /*1760*/  PRMT R3, R2, 0x9910, RZ ;  /* 0x0000991002037816 */ /* 0x000fc800000000ff */
[----:B------:R-:W-:-:S13]  /*1770*/  ISETP.NE.AND P0, PT, R3, RZ, PT ;  /* 0x000000ff0300720c */ /* 0x000fda0003f05270 */
[----:B------:R-:W-:Y:S05]  /*1780*/  @!P0 BRA `(.L_x_37) ;  /* 0x0000000000908947 */ /* 0x000fea0003800000 */
[----:B------:R-:W-:Y:S02]  /*1790*/  IMAD.MOV.U32 R7, RZ, RZ, RZ ;  /* 0x000000ffff077224 */ /* 0x000fe400078e00ff */
[----:B------:R-:W-:Y:S02]  /*17a0*/  IMAD.MOV.U32 R8, RZ, RZ, RZ ;  /* 0x000000ffff087224 */ /* 0x000fe400078e00ff */
[----:B------:R-:W-:Y:S02]  /*17b0*/  IMAD.MOV.U32 R4, RZ, RZ, RZ ;  /* 0x000000ffff047224 */ /* 0x000fe400078e00ff */
[----:B------:R-:W-:-:S07]  /*17c0*/  IMAD.MOV.U32 R10, RZ, RZ, RZ ;  /* 0x000000ffff0a7224 */ /* 0x000fce00078e00ff */
.L_x_39:
        /* <DEDUP_REMOVED lines=10> */
[----:B------:R-:W-:-:S04]  /*1870*/  ISETP.GT.U32.AND P0, PT, R7, -0x1, PT ;  /* 0xffffffff0700780c */ /* 0x000fc80003f04070 */
[----:B------:R-:W-:Y:S02]  /*1880*/  IADD3 R2, PT, PT, R3, -0x61, RZ ;  /* 0xffffff9f03027810 */ /* 0x000fe40007ffe0ff */
[----:B------:R-:W-:Y:S02]  /*1890*/  ISETP.GT.U32.AND.EX P0, PT, R8, 0xfffffff, PT, P0 ;  /* 0x0fffffff0800780c */ /* 0x000fe40003f04100 */
        /* <DEDUP_REMOVED lines=12> */
[----:B------:R-:W-:Y:S01]  /*1960*/  @!P1 LEA.HI.X R8, R7, RZ, R8, 0x4, P2 ;  /* 0x000000ff07089211 */ /* 0x000fe200010f2408 */
[----:B------:R-:W-:-:S08]  /*1970*/  @!P1 IMAD.MOV.U32 R7, RZ, RZ, R3 ;  /* 0x000000ffff079224 */ /* 0x000fd000078e0003 */
.L_x_38:
[----:B------:R-:W-:Y:S01]  /*1980*/  SEL R10, R10, 0x1, !P0 ;  /* 0x000000010a0a7807 */ /* 0x000fe20004000000 */
[----:B------:R-:W-:Y:S06]  /*1990*/  BRA.U !UP0, `(.L_x_30) ;  /* 0x0000000108187547 */ /* 0x000fec000b800000 */
[----:B------:R-:W-:Y:S01]  /*19a0*/  IMAD.U32 R2, RZ, RZ, UR5 ;  /* 0x00000005ff027e24 */ /* 0x000fe2000f8e00ff */
[----:B------:R-:W-:Y:S01]  /*19b0*/  UIADD3 UR4, UPT, UPT, UR4, 0x1, URZ ;  /* 0x0000000104047890 */ /* 0x000fe2000fffe0ff */
[----:B------:R-:W-:Y:S11]  /*19c0*/  BRA `(.L_x_39) ;  /* 0xfffffffc00807947 */ /* 0x000ff6000383ffff */
.L_x_37:
[----:B------:R-:W-:Y:S02]  /*19d0*/  IMAD.MOV.U32 R10, RZ, RZ, RZ ;  /* 0x000000ffff0a7224 */ /* 0x000fe400078e00ff */
[----:B------:R-:W-:Y:S02]  /*19e0*/  IMAD.MOV.U32 R7, RZ, RZ, RZ ;  /* 0x000000ffff077224 */ /* 0x000fe400078e00ff */
[----:B------:R-:W-:-:S07]  /*19f0*/  IMAD.MOV.U32 R4, RZ, RZ, RZ ;  /* 0x000000ffff047224 */ /* 0x000fce00078e00ff */
.L_x_30:
        /* <DEDUP_REMOVED lines=20> */
.L_x_42:
        /* <DEDUP_REMOVED lines=13> */
[----:B------:R-:W-:Y:S01]  /*1c10*/  @!P3 MOV R3, RZ ;  /* 0x000000ff0003b202 */ /* 0x000fe20000000f00 */
[----:B------:R-:W-:Y:S02]  /*1c20*/  @!P3 IMAD R9, R6, 0xa, RZ ;  /* 0x0000000a0609b824 */ /* 0x000fe400078e02ff */
[----:B------:R-:W-:Y:S02]  /*1c30*/  @!P3 IMAD.MOV.U32 R4, RZ, RZ, R5 ;  /* 0x000000ffff04b224 */ /* 0x000fe400078e0005 */
[----:B------:R-:W-:-:S04]  /*1c40*/  @!P3 IMAD.WIDE.U32 R2, R7, 0xa, R2 ;  /* 0x0000000a0702b825 */ /* 0x000fc800078e0002 */
        /* <DEDUP_REMOVED lines=8> */
.L_x_40:
[----:B------:R-:W0:Y:S02]  /*1cd0*/  LDCU.U8 UR4, c[0x3][0xdd] ;  /* 0x00c01ba0ff0477ac */ /* 0x000e240008000000 */
[----:B0-----:R-:W-:-:S04]  /*1ce0*/  ULOP3.LUT UR4, UR4, 0x20, URZ, 0xfc, !UPT ;  /* 0x0000002004047892 */ /* 0x001fc8000f8efcff */
[----:B------:R-:W-:-:S04]  /*1cf0*/  UPRMT UR4, UR4, 0x9910, URZ ;  /* 0x0000991004047896 */ /* 0x000fc800080000ff */
[----:B------:R-:W-:-:S09]  /*1d00*/  UISETP.NE.AND UP0, UPT, UR4, 0x78, UPT ;  /* 0x000000780400788c */ /* 0x000fd2000bf05270 */
[----:B------:R-:W-:Y:S05]  /*1d10*/  BRA.U !UP0, `(.L_x_43) ;  /* 0x0000000108887547 */ /* 0x000fea000b800000 */
[----:B------:R-:W-:-:S05]  /*1d20*/  UMOV UR5, 0xdd ;  /* 0x000000dd00057882 */ /* 0x000fca0000000000 */
.L_x_44:
        /* <DEDUP_REMOVED lines=9> */
[----:B------:R-:W-:Y:S01]  /*1dc0*/  CS2R R6, SRZ ;  /* 0x0000000000067805 */ /* 0x000fe2000001ff00 */
[----:B------:R-:W-:Y:S02]  /*1dd0*/  IMAD.MOV.U32 R3, RZ, RZ, RZ ;  /* 0x000000ffff037224 */ /* 0x000fe400078e00ff */
[----:B------:R-:W-:-:S07]  /*1de0*/  IMAD.MOV.U32 R10, RZ, RZ, RZ ;  /* 0x000000ffff0a7224 */ /* 0x000fce00078e00ff */
.L_x_46:
        /* <DEDUP_REMOVED lines=17> */
.L_x_45:
[----:B------:R-:W-:Y:S02]  /*1f00*/  IMAD.MOV.U32 R10, RZ, RZ, RZ ;  /* 0x000000ffff0a7224 */ /* 0x000fe400078e00ff */
[----:B------:R-:W-:Y:S02]  /*1f10*/  IMAD.MOV.U32 R7, RZ, RZ, RZ ;  /* 0x000000ffff077224 */ /* 0x000fe400078e00ff */
[----:B------:R-:W-:Y:S01]  /*1f20*/  IMAD.MOV.U32 R4, RZ, RZ, RZ ;  /* 0x000000ffff047224 */ /* 0x000fe200078e00ff */
[----:B------:R-:W-:Y:S06]  /*1f30*/  BRA `(.L_x_41) ;  /* 0x0000000000c47947 */ /* 0x000fec0003800000 */
.L_x_43:
[----:B------:R-:W-:-:S05]  /*1f40*/  UMOV UR5, 0xde ;  /* 0x000000de00057882 */ /* 0x000fca0000000000 */
.L_x_47:
        /* <DEDUP_REMOVED lines=9> */
[----:B------:R-:W-:Y:S02]  /*1fe0*/  HFMA2 R7, -RZ, RZ, 0, 0 ;  /* 0x00000000ff077431 */ /* 0x000fe400000001ff */
[----:B------:R-:W-:Y:S02]  /*1ff0*/  IMAD.MOV.U32 R8, RZ, RZ, RZ ;  /* 0x000000ffff087224 */ /* 0x000fe400078e00ff */
[----:B------:R-:W-:Y:S02]  /*2000*/  IMAD.MOV.U32 R4, RZ, RZ, RZ ;  /* 0x000000ffff047224 */ /* 0x000fe400078e00ff */
[----:B------:R-:W-:-:S07]  /*2010*/  IMAD.MOV.U32 R10, RZ, RZ, RZ ;  /* 0x000000ffff0a7224 */ /* 0x000fce00078e00ff */
.L_x_50:
        /* <DEDUP_REMOVED lines=27> */
.L_x_49:
[----:B------:R-:W-:Y:S01]  /*21d0*/  SEL R10, R10, 0x1, !P0 ;  /* 0x000000010a0a7807 */ /* 0x000fe20004000000 */
[----:B------:R-:W-:Y:S06]  /*21e0*/  BRA.U !UP0, `(.L_x_41) ;  /* 0x0000000108187547 */ /* 0x000fec000b800000 */
[----:B------:R-:W-:Y:S01]  /*21f0*/  IMAD.U32 R2, RZ, RZ, UR5 ;  /* 0x00000005ff027e24 */ /* 0x000fe2000f8e00ff */
[----:B------:R-:W-:Y:S01]  /*2200*/  UIADD3 UR4, UPT, UPT, UR4, 0x1, URZ ;  /* 0x0000000104047890 */ /* 0x000fe2000fffe0ff */
[----:B------:R-:W-:Y:S11]  /*2210*/  BRA `(.L_x_50) ;  /* 0xfffffffc00807947 */ /* 0x000ff6000383ffff */
.L_x_48:
[----:B------:R-:W-:Y:S02]  /*2220*/  IMAD.MOV.U32 R10, RZ, RZ, RZ ;  /* 0x000000ffff0a7224 */ /* 0x000fe400078e00ff */
[----:B------:R-:W-:Y:S02]  /*2230*/  IMAD.MOV.U32 R7, RZ, RZ, RZ ;  /* 0x000000ffff077224 */ /* 0x000fe400078e00ff */
[----:B------:R-:W-:-:S07]  /*2240*/  IMAD.MOV.U32 R4, RZ, RZ, RZ ;  /* 0x000000ffff047224 */ /* 0x000fce00078e00ff */
.L_x_41:
        /* <DEDUP_REMOVED lines=11> */
[----:B------:R-:W-:Y:S01]  /*2300*/  IMAD.MOV.U32 R7, RZ, RZ, RZ ;  /* 0x000000ffff077224 */ /* 0x000fe200078e00ff */
[----:B------:R-:W-:Y:S01]  /*2310*/  MOV R10, RZ ;  /* 0x000000ff000a7202 */ /* 0x000fe20000000f00 */
[----:B------:R-:W-:-:S10]  /*2320*/  IMAD.MOV.U32 R4, RZ, RZ, RZ ;  /* 0x000000ffff047224 */ /* 0x000fd400078e00ff */
[----:B------:R-:W-:Y:S05]  /*2330*/  @!P0 BRA `(.L_x_52) ;  /* 0x0000000400d88947 */ /* 0x000fea0003800000 */
[----:B------:R-:W-:Y:S01]  /*2340*/  CS2R R6, SRZ ;  /* 0x0000000000067805 */ /* 0x000fe2000001ff00 */
[----:B------:R-:W-:Y:S01]  /*2350*/  IMAD.MOV.U32 R5, RZ, RZ, RZ ;  /* 0x000000ffff057224 */ /* 0x000fe200078e00ff */
[----:B------:R-:W-:Y:S01]  /*2360*/  PRMT R2, R0, 0x7610, R2 ;  /* 0x0000761000027816 */ /* 0x000fe20000000002 */
[----:B------:R-:W-:Y:S01]  /*2370*/  IMAD.MOV.U32 R10, RZ, RZ, RZ ;  /* 0x000000ffff0a7224 */ /* 0x000fe200078e00ff */
[----:B------:R-:W-:-:S06]  /*2380*/  UMOV UR5, 0xdc ;  /* 0x000000dc00057882 */ /* 0x000fcc0000000000 */
.L_x_53:
        /* <DEDUP_REMOVED lines=25> */
.L_x_51:
[----:B------:R-:W0:Y:S02]  /*2520*/  LDCU.U8 UR4, c[0x3][0xdd] ;  /* 0x00c01ba0ff0477ac */ /* 0x000e240008000000 */
[----:B0-----:R-:W-:-:S04]  /*2530*/  ULOP3.LUT UR4, UR4, 0x20, URZ, 0xfc, !UPT ;  /* 0x0000002004047892 */ /* 0x001fc8000f8efcff */
[----:B------:R-:W-:-:S04]  /*2540*/  UPRMT UR4, UR4, 0x9910, URZ ;  /* 0x0000991004047896 */ /* 0x000fc800080000ff */
[----:B------:R-:W-:-:S09]  /*2550*/  UISETP.NE.AND UP0, UPT, UR4, 0x78, UPT ;  /* 0x000000780400788c */ /* 0x000fd2000bf05270 */
[----:B------:R-:W-:Y:S05]  /*2560*/  BRA.U !UP0, `(.L_x_54) ;  /* 0x0000000108887547 */ /* 0x000fea000b800000 */
[----:B------:R-:W-:-:S05]  /*2570*/  UMOV UR5, 0xdd ;  /* 0x000000dd00057882 */ /* 0x000fca0000000000 */
.L_x_55:
        /* <DEDUP_REMOVED lines=12> */
.L_x_57:
        /* <DEDUP_REMOVED lines=9> */
[----:B------:R-:W-:Y:S02]  /*26d0*/  @!P1 SHF.L.U64.HI R6, R7, 0x3, R6 ;  /* 0x0000000307069819 */ /* 0x000fe40000010206 */
[----:B------:R-:W-:Y:S02]  /*26e0*/  @!P1 MOV R4, R3 ;  /* 0x0000000300049202 */ /* 0x000fe40000000f00 */
[----:B------:R-:W-:Y:S01]  /*26f0*/  @!P1 LOP3.LUT R7, R5, 0x7, R2, 0xf8, !PT ;  /* 0x0000000705079812 */ /* 0x000fe200078ef802 */
[----:B------:R-:W-:Y:S06]  /*2700*/  BRA.U !UP0, `(.L_x_52) ;  /* 0x0000000108e47547 */ /* 0x000fec000b800000 */
[----:B------:R-:W-:Y:S01]  /*2710*/  IMAD.U32 R2, RZ, RZ, UR5 ;  /* 0x00000005ff027e24 */ /* 0x000fe2000f8e00ff */
[----:B------:R-:W-:Y:S01]  /*2720*/  UIADD3 UR4, UPT, UPT, UR4, 0x1, URZ ;  /* 0x0000000104047890 */ /* 0x000fe2000fffe0ff */
[----:B------:R-:W-:Y:S01]  /*2730*/  IMAD.MOV.U32 R3, RZ, RZ, R4 ;  /* 0x000000ffff037224 */ /* 0x000fe200078e0004 */
[----:B------:R-:W-:Y:S10]  /*2740*/  BRA `(.L_x_57) ;  /* 0xfffffffc00bc7947 */ /* 0x000ff4000383ffff */
.L_x_56:
[----:B------:R-:W-:Y:S02]  /*2750*/  IMAD.MOV.U32 R10, RZ, RZ, RZ ;  /* 0x000000ffff0a7224 */ /* 0x000fe400078e00ff */
[----:B------:R-:W-:Y:S02]  /*2760*/  IMAD.MOV.U32 R7, RZ, RZ, RZ ;  /* 0x000000ffff077224 */ /* 0x000fe400078e00ff */
[----:B------:R-:W-:Y:S01]  /*2770*/  IMAD.MOV.U32 R4, RZ, RZ, RZ ;  /* 0x000000ffff047224 */ /* 0x000fe200078e00ff */
[----:B------:R-:W-:Y:S06]  /*2780*/  BRA `(.L_x_52) ;  /* 0x0000000000c47947 */ /* 0x000fec0003800000 */
.L_x_54:
[----:B------:R-:W-:-:S05]  /*2790*/  UMOV UR5, 0xde ;  /* 0x000000de00057882 */ /* 0x000fca0000000000 */
.L_x_58:
        /* <DEDUP_REMOVED lines=13> */
.L_x_61:
        /* <DEDUP_REMOVED lines=19> */
[----:B------:R-:W-:Y:S01]  /*29a0*/  VIADD R6, R3, 0xffffffd0 ;  /* 0xffffffd003067836 */ /* 0x000fe20000000000 */
[----:B------:R-:W-:Y:S01]  /*29b0*/  MOV R2, R4 ;  /* 0x0000000400027202 */ /* 0x000fe20000000f00 */
[----:B------:R-:W-:-:S03]  /*29c0*/  IMAD.MOV.U32 R4, RZ, RZ, 0x1 ;  /* 0x00000001ff047424 */ /* 0x000fc600078e00ff */
[----:B------:R-:W-:-:S13]  /*29d0*/  ISETP.GT.U32.AND P1, PT, R6, 0x9, PT ;  /* 0x000000090600780c */ /* 0x000fda0003f24070 */
[----:B------:R-:W-:Y:S01]  /*29e0*/  @!P1 LEA R3, P2, R7, R6, 0x4 ;  /* 0x0000000607039211 */ /* 0x000fe200078420ff */
[----:B------:R-:W-:-:S03]  /*29f0*/  @!P1 IMAD.MOV.U32 R4, RZ, RZ, R2 ;  /* 0x000000ffff049224 */ /* 0x000fc600078e0002 */
[----:B------:R-:W-:Y:S01]  /*2a00*/  @!P1 LEA.HI.X R8, R7, RZ, R8, 0x4, P2 ;  /* 0x000000ff07089211 */ /* 0x000fe200010f2408 */
[----:B------:R-:W-:-:S08]  /*2a10*/  @!P1 IMAD.MOV.U32 R7, RZ, RZ, R3 ;  /* 0x000000ffff079224 */ /* 0x000fd000078e0003 */
.L_x_60:
[----:B------:R-:W-:Y:S01]  /*2a20*/  SEL R10, R10, 0x1, !P0 ;  /* 0x000000010a0a7807 */ /* 0x000fe20004000000 */
[----:B------:R-:W-:Y:S06]  /*2a30*/  BRA.U !UP0, `(.L_x_52) ;  /* 0x0000000108187547 */ /* 0x000fec000b800000 */
[----:B------:R-:W-:Y:S01]  /*2a40*/  IMAD.U32 R2, RZ, RZ, UR5 ;  /* 0x00000005ff027e24 */ /* 0x000fe2000f8e00ff */
[----:B------:R-:W-:Y:S01]  /*2a50*/  UIADD3 UR4, UPT, UPT, UR4, 0x1, URZ ;  /* 0x0000000104047890 */ /* 0x000fe2000fffe0ff */
[----:B------:R-:W-:Y:S11]  /*2a60*/  BRA `(.L_x_61) ;  /* 0xfffffffc00807947 */ /* 0x000ff6000383ffff */
.L_x_59:
[----:B------:R-:W-:Y:S02]  /*2a70*/  IMAD.MOV.U32 R10, RZ, RZ, RZ ;  /* 0x000000ffff0a7224 */ /* 0x000fe400078e00ff */
[----:B------:R-:W-:Y:S02]  /*2a80*/  IMAD.MOV.U32 R7, RZ, RZ, RZ ;  /* 0x000000ffff077224 */ /* 0x000fe400078e00ff */
[----:B------:R-:W-:-:S07]  /*2a90*/  IMAD.MOV.U32 R4, RZ, RZ, RZ ;  /* 0x000000ffff047224 */ /* 0x000fce00078e00ff */
.L_x_52:
        /* <DEDUP_REMOVED lines=20> */
.L_x_64:
        /* <DEDUP_REMOVED lines=16> */
[----:B------:R-:W-:Y:S01]  /*2ce0*/  @!P3 IMAD.MOV.U32 R4, RZ, RZ, R5 ;  /* 0x000000ffff04b224 */ /* 0x000fe200078e0005 */
[----:B------:R-:W-:Y:S01]  /*2cf0*/  @!P3 MOV R7, R2 ;  /* 0x000000020007b202 */ /* 0x000fe20000000f00 */
[----:B------:R-:W-:Y:S02]  /*2d00*/  @!P3 IMAD.IADD R6, R3, 0x1, R9 ;  /* 0x000000010306b824 */ /* 0x000fe400078e0209 */
[----:B------:R-:W-:Y:S01]  /*2d10*/  @!P0 IMAD.MOV.U32 R10, RZ, RZ, 0x1 ;  /* 0x00000001ff0a8424 */ /* 0x000fe200078e00ff */
[----:B------:R-:W-:Y:S06]  /*2d20*/  BRA.U !UP0, `(.L_x_63) ;  /* 0x0000000508707547 */ /* 0x000fec000b800000 */
[----:B------:R-:W-:Y:S01]  /*2d30*/  IMAD.U32 R2, RZ, RZ, UR4 ;  /* 0x00000004ff027e24 */ /* 0x000fe2000f8e00ff */
[----:B------:R-:W-:Y:S01]  /*2d40*/  UIADD3 UR5, UPT, UPT, UR5, 0x1, URZ ;  /* 0x0000000105057890 */ /* 0x000fe2000fffe0ff */
[----:B------:R-:W-:Y:S01]  /*2d50*/  IMAD.MOV.U32 R5, RZ, RZ, R4 ;  /* 0x000000ffff057224 */ /* 0x000fe200078e0004 */
[----:B------:R-:W-:Y:S10]  /*2d60*/  BRA `(.L_x_64) ;  /* 0xfffffffc009c7947 */ /* 0x000ff4000383ffff */
.L_x_62:
[----:B------:R-:W0:Y:S02]  /*2d70*/  LDCU.U8 UR4, c[0x3][0xdd] ;  /* 0x00c01ba0ff0477ac */ /* 0x000e240008000000 */
[----:B0-----:R-:W-:-:S04]  /*2d80*/  ULOP3.LUT UR4, UR4, 0x20, URZ, 0xfc, !UPT ;  /* 0x0000002004047892 */ /* 0x001fc8000f8efcff */
[----:B------:R-:W-:-:S04]  /*2d90*/  UPRMT UR4, UR4, 0x9910, URZ ;  /* 0x0000991004047896 */ /* 0x000fc800080000ff */
[----:B------:R-:W-:-:S09]  /*2da0*/  UISETP.NE.AND UP0, UPT, UR4, 0x78, UPT ;  /* 0x000000780400788c */ /* 0x000fd2000bf05270 */
[----:B------:R-:W-:Y:S05]  /*2db0*/  BRA.U !UP0, `(.L_x_65) ;  /* 0x0000000108887547 */ /* 0x000fea000b800000 */
[----:B------:R-:W-:-:S05]  /*2dc0*/  UMOV UR5, 0xdd ;  /* 0x000000dd00057882 */ /* 0x000fca0000000000 */
.L_x_66:
        /* <DEDUP_REMOVED lines=12> */
.L_x_68:
        /* <DEDUP_REMOVED lines=17> */
.L_x_67:
[----:B------:R-:W-:Y:S02]  /*2fa0*/  IMAD.MOV.U32 R10, RZ, RZ, RZ ;  /* 0x000000ffff0a7224 */ /* 0x000fe400078e00ff */
[----:B------:R-:W-:Y:S02]  /*2fb0*/  IMAD.MOV.U32 R7, RZ, RZ, RZ ;  /* 0x000000ffff077224 */ /* 0x000fe400078e00ff */
[----:B------:R-:W-:Y:S01]  /*2fc0*/  IMAD.MOV.U32 R4, RZ, RZ, RZ ;  /* 0x000000ffff047224 */ /* 0x000fe200078e00ff */
[----:B------:R-:W-:Y:S06]  /*2fd0*/  BRA `(.L_x_63) ;  /* 0x0000000000c47947 */ /* 0x000fec0003800000 */
.L_x_65:
[----:B------:R-:W-:-:S05]  /*2fe0*/  UMOV UR5, 0xde ;  /* 0x000000de00057882 */ /* 0x000fca0000000000 */
.L_x_69:
        /* <DEDUP_REMOVED lines=13> */
.L_x_72:
        /* <DEDUP_REMOVED lines=27> */
.L_x_71:
[----:B------:R-:W-:Y:S01]  /*3270*/  SEL R10, R10, 0x1, !P0 ;  /* 0x000000010a0a7807 */ /* 0x000fe20004000000 */
[----:B------:R-:W-:Y:S06]  /*3280*/  BRA.U !UP0, `(.L_x_63) ;  /* 0x0000000108187547 */ /* 0x000fec000b800000 */
[----:B------:R-:W-:Y:S01]  /*3290*/  IMAD.U32 R2, RZ, RZ, UR5 ;  /* 0x00000005ff027e24 */ /* 0x000fe2000f8e00ff */
[----:B------:R-:W-:Y:S01]  /*32a0*/  UIADD3 UR4, UPT, UPT, UR4, 0x1, URZ ;  /* 0x0000000104047890 */ /* 0x000fe2000fffe0ff */
[----:B------:R-:W-:Y:S11]  /*32b0*/  BRA `(.L_x_72) ;  /* 0xfffffffc00807947 */ /* 0x000ff6000383ffff */
.L_x_70:
[----:B------:R-:W-:Y:S02]  /*32c0*/  IMAD.MOV.U32 R10, RZ, RZ, RZ ;  /* 0x000000ffff0a7224 */ /* 0x000fe400078e00ff */
[----:B------:R-:W-:Y:S02]  /*32d0*/  IMAD.MOV.U32 R7, RZ, RZ, RZ ;  /* 0x000000ffff077224 */ /* 0x000fe400078e00ff */
[----:B------:R-:W-:-:S07]  /*32e0*/  IMAD.MOV.U32 R4, RZ, RZ, RZ ;  /* 0x000000ffff047224 */ /* 0x000fce00078e00ff */
.L_x_63:
        /* <DEDUP_REMOVED lines=20> */
.L_x_75:
        /* <DEDUP_REMOVED lines=25> */
.L_x_73:
[----:B------:R-:W0:Y:S02]  /*35c0*/  LDCU.U8 UR4, c[0x3][0xdd] ;  /* 0x00c01ba0ff0477ac */ /* 0x000e240008000000 */
[----:B0-----:R-:W-:-:S04]  /*35d0*/  ULOP3.LUT UR4, UR4, 0x20, URZ, 0xfc, !UPT ;  /* 0x0000002004047892 */ /* 0x001fc8000f8efcff */
[----:B------:R-:W-:-:S04]  /*35e0*/  UPRMT UR4, UR4, 0x9910, URZ ;  /* 0x0000991004047896 */ /* 0x000fc800080000ff */
[----:B------:R-:W-:-:S09]  /*35f0*/  UISETP.NE.AND UP0, UPT, UR4, 0x78, UPT ;  /* 0x000000780400788c */ /* 0x000fd2000bf05270 */
[----:B------:R-:W-:Y:S05]  /*3600*/  BRA.U !UP0, `(.L_x_76) ;  /* 0x0000000108887547 */ /* 0x000fea000b800000 */
[----:B------:R-:W-:-:S05]  /*3610*/  UMOV UR5, 0xdd ;  /* 0x000000dd00057882 */ /* 0x000fca0000000000 */
.L_x_77:
        /* <DEDUP_REMOVED lines=12> */
.L_x_79:
        /* <DEDUP_REMOVED lines=17> */
.L_x_78:
[----:B------:R-:W-:Y:S02]  /*37f0*/  IMAD.MOV.U32 R10, RZ, RZ, RZ ;  /* 0x000000ffff0a7224 */ /* 0x000fe400078e00ff */
[----:B------:R-:W-:Y:S02]  /*3800*/  IMAD.MOV.U32 R7, RZ, RZ, RZ ;  /* 0x000000ffff077224 */ /* 0x000fe400078e00ff */
[----:B------:R-:W-:Y:S01]  /*3810*/  IMAD.MOV.U32 R4, RZ, RZ, RZ ;  /* 0x000000ffff047224 */ /* 0x000fe200078e00ff */
[----:B------:R-:W-:Y:S06]  /*3820*/  BRA `(.L_x_74) ;  /* 0x0000000000c47947 */ /* 0x000fec0003800000 */
.L_x_76:
[----:B------:R-:W-:-:S05]  /*3830*/  UMOV UR5, 0xde ;  /* 0x000000de00057882 */ /* 0x000fca0000000000 */
.L_x_80:
        /* <DEDUP_REMOVED lines=13> */
.L_x_83:
        /* <DEDUP_REMOVED lines=27> */
.L_x_82:
[----:B------:R-:W-:Y:S01]  /*3ac0*/  SEL R10, R10, 0x1, !P0 ;  /* 0x000000010a0a7807 */ /* 0x000fe20004000000 */
[----:B------:R-:W-:Y:S06]  /*3ad0*/  BRA.U !UP0, `(.L_x_74) ;  /* 0x0000000108187547 */ /* 0x000fec000b800000 */
[----:B------:R-:W-:Y:S01]  /*3ae0*/  IMAD.U32 R2, RZ, RZ, UR5 ;  /* 0x00000005ff027e24 */ /* 0x000fe2000f8e00ff */
[----:B------:R-:W-:Y:S01]  /*3af0*/  UIADD3 UR4, UPT, UPT, UR4, 0x1, URZ ;  /* 0x0000000104047890 */ /* 0x000fe2000fffe0ff */
[----:B------:R-:W-:Y:S11]  /*3b00*/  BRA `(.L_x_83) ;  /* 0xfffffffc00807947 */ /* 0x000ff6000383ffff */
.L_x_81:
[----:B------:R-:W-:Y:S02]  /*3b10*/  IMAD.MOV.U32 R10, RZ, RZ, RZ ;  /* 0x000000ffff0a7224 */ /* 0x000fe400078e00ff */
[----:B------:R-:W-:Y:S02]  /*3b20*/  IMAD.MOV.U32 R7, RZ, RZ, RZ ;  /* 0x000000ffff077224 */ /* 0x000fe400078e00ff */
[----:B------:R-:W-:-:S07]  /*3b30*/  IMAD.MOV.U32 R4, RZ, RZ, RZ ;  /* 0x000000ffff047224 */ /* 0x000fce00078e00ff */
.L_x_74:
        /* <DEDUP_REMOVED lines=20> */
.L_x_86:
        /* <DEDUP_REMOVED lines=25> */
.L_x_84:
[----:B------:R-:W0:Y:S02]  /*3e10*/  LDCU.U8 UR4, c[0x3][0xdd] ;  /* 0x00c01ba0ff0477ac */ /* 0x000e240008000000 */
[----:B0-----:R-:W-:-:S04]  /*3e20*/  ULOP3.LUT UR4, UR4, 0x20, URZ, 0xfc, !UPT ;  /* 0x0000002004047892 */ /* 0x001fc8000f8efcff */
[----:B------:R-:W-:-:S04]  /*3e30*/  UPRMT UR4, UR4, 0x9910, URZ ;  /* 0x0000991004047896 */ /* 0x000fc800080000ff */
[----:B------:R-:W-:-:S09]  /*3e40*/  UISETP.NE.AND UP0, UPT, UR4, 0x78, UPT ;  /* 0x000000780400788c */ /* 0x000fd2000bf05270 */
[----:B------:R-:W-:Y:S05]  /*3e50*/  BRA.U !UP0, `(.L_x_87) ;  /* 0x0000000108887547 */ /* 0x000fea000b800000 */
[----:B------:R-:W-:-:S05]  /*3e60*/  UMOV UR5, 0xdd ;  /* 0x000000dd00057882 */ /* 0x000fca0000000000 */
.L_x_88:
        /* <DEDUP_REMOVED lines=12> */
.L_x_90:
        /* <DEDUP_REMOVED lines=17> */
.L_x_89:
[----:B------:R-:W-:Y:S02]  /*4040*/  IMAD.MOV.U32 R10, RZ, RZ, RZ ;  /* 0x000000ffff0a7224 */ /* 0x000fe400078e00ff */
[----:B------:R-:W-:Y:S02]  /*4050*/  IMAD.MOV.U32 R7, RZ, RZ, RZ ;  /* 0x000000ffff077224 */ /* 0x000fe400078e00ff */
[----:B------:R-:W-:Y:S01]  /*4060*/  IMAD.MOV.U32 R4, RZ, RZ, RZ ;  /* 0x000000ffff047224 */ /* 0x000fe200078e00ff */
[----:B------:R-:W-:Y:S06]  /*4070*/  BRA `(.L_x_85) ;  /* 0x0000000000c47947 */ /* 0x000fec0003800000 */
.L_x_87:
[----:B------:R-:W-:-:S05]  /*4080*/  UMOV UR5, 0xde ;  /* 0x000000de00057882 */ /* 0x000fca0000000000 */
.L_x_91:
        /* <DEDUP_REMOVED lines=13> */
.L_x_94:
        /* <DEDUP_REMOVED lines=27> */
.L_x_93:
[----:B------:R-:W-:Y:S01]  /*4310*/  SEL R10, R10, 0x1, !P0 ;  /* 0x000000010a0a7807 */ /* 0x000fe20004000000 */
[----:B------:R-:W-:Y:S06]  /*4320*/  BRA.U !UP0, `(.L_x_85) ;  /* 0x0000000108187547 */ /* 0x000fec000b800000 */
[----:B------:R-:W-:Y:S01]  /*4330*/  IMAD.U32 R2, RZ, RZ, UR5 ;  /* 0x00000005ff027e24 */ /* 0x000fe2000f8e00ff */
[----:B------:R-:W-:Y:S01]  /*4340*/  UIADD3 UR4, UPT, UPT, UR4, 0x1, URZ ;  /* 0x0000000104047890 */ /* 0x000fe2000fffe0ff */
[----:B------:R-:W-:Y:S11]  /*4350*/  BRA `(.L_x_94) ;  /* 0xfffffffc00807947 */ /* 0x000ff6000383ffff */
.L_x_92:
[----:B------:R-:W-:Y:S02]  /*4360*/  IMAD.MOV.U32 R10, RZ, RZ, RZ ;  /* 0x000000ffff0a7224 */ /* 0x000fe400078e00ff */
[----:B------:R-:W-:Y:S02]  /*4370*/  IMAD.MOV.U32 R7, RZ, RZ, RZ ;  /* 0x000000ffff077224 */ /* 0x000fe400078e00ff */
[----:B------:R-:W-:-:S07]  /*4380*/  IMAD.MOV.U32 R4, RZ, RZ, RZ ;  /* 0x000000ffff047224 */ /* 0x000fce00078e00ff */
.L_x_85:
[----:B------:R-:W0:Y:S01]  /*4390*/  LDC.64 R2, c[0x0][0x390] ;  /* 0x0000e400ff027b82 */ /* 0x000e220000000a00 */
[----:B------:R-:W-:Y:S02]  /*43a0*/  LOP3.LUT R5, R7, 0x3fffff, RZ, 0xc0, !PT ;  /* 0x003fffff07057812 */ /* 0x000fe400078ec0ff */
[----:B------:R-:W-:Y:S02]  /*43b0*/  ISETP.NE.AND P0, PT, R10, RZ, PT ;  /* 0x000000ff0a00720c */ /* 0x000fe40003f05270 */
[----:B------:R-:W-:Y:S02]  /*43c0*/  LOP3.LUT R5, R5, 0x7fc00000, RZ, 0xfc, !PT ;  /* 0x7fc0000005057812 */ /* 0x000fe400078efcff */
[----:B------:R-:W-:Y:S02]  /*43d0*/  ISETP.NE.AND P1, PT, R4, RZ, PT ;  /* 0x000000ff0400720c */ /* 0x000fe40003f25270 */
[----:B------:R-:W-:Y:S02]  /*43e0*/  SEL R5, R5, 0x7fffffff, !P0 ;  /* 0x7fffffff05057807 */ /* 0x000fe40004000000 */
[----:B------:R-:W-:-:S02]  /*43f0*/  PRMT R4, R0, 0x9910, RZ ;  /* 0x0000991000047816 */ /* 0x000fc400000000ff */
[----:B------:R-:W-:Y:S02]  /*4400*/  SEL R5, R5, 0x7fc00000, !P1 ;  /* 0x7fc0000005057807 */ /* 0x000fe40004800000 */
[----:B------:R-:W-:Y:S01]  /*4410*/  ISETP.NE.AND P0, PT, R4, 0x30, PT ;  /* 0x000000300400780c */ /* 0x000fe20003f05270 */
[----:B0-----:R-:W-:-:S05]  /*4420*/  IMAD.WIDE R2, R50, 0x4, R2 ;  /* 0x0000000432027825 */ /* 0x001fca00078e0202 */
[----:B------:R0:W-:Y:S07]  /*4430*/  STG.E desc[UR6][R2.64], R5 ;  /* 0x0000000502007986 */ /* 0x0001ee000c101906 */
[----:B------:R-:W-:Y:S05]  /*4440*/  @!P0 BRA `(.L_x_95) ;  /* 0x00000000008c8947 */ /* 0x000fea0003800000 */
[----:B------:R-:W-:Y:S01]  /*4450*/  ISETP.NE.AND P0, PT, R4, RZ, PT ;  /* 0x000000ff0400720c */ /* 0x000fe20003f05270 */
[----:B------:R-:W-:Y:S01]  /*4460*/  IMAD.MOV.U32 R8, RZ, RZ, RZ ;  /* 0x000000ffff087224 */ /* 0x000fe200078e00ff */
[----:B------:R-:W-:Y:S01]  /*4470*/  MOV R7, RZ ;  /* 0x000000ff00077202 */ /* 0x000fe20000000f00 */
[----:B------:R-:W-:-:S10]  /*4480*/  IMAD.MOV.U32 R4, RZ, RZ, RZ ;  /* 0x000000ffff047224 */ /* 0x000fd400078e00ff */
[----:B------:R-:W-:Y:S05]  /*4490*/  @!P0 BRA `(.L_x_96) ;  /* 0x0000000400d48947 */ /* 0x000fea0003800000 */
[----:B------:R-:W-:Y:S01]  /*44a0*/  CS2R R6, SRZ ;  /* 0x0000000000067805 */ /* 0x000fe2000001ff00 */
[----:B0-----:R-:W-:Y:S01]  /*44b0*/  IMAD.MOV.U32 R5, RZ, RZ, RZ ;  /* 0x000000ffff057224 */ /* 0x001fe200078e00ff */
[----:B------:R-:W-:Y:S01]  /*44c0*/  UMOV UR5, 0xdc ;  /* 0x000000dc00057882 */ /* 0x000fe20000000000 */
[----:B------:R-:W-:-:S07]  /*44d0*/  IMAD.MOV.U32 R8, RZ, RZ, RZ ;  /* 0x000000ffff087224 */ /* 0x000fce00078e00ff */
.L_x_97:
[C---:B------:R-:W-:Y:S01]  /*44e0*/  PRMT R3, R0.reuse, 0x8880, RZ ;  /* 0x0000888000037816 */ /* 0x040fe200000000ff */
[----:B------:R-:W-:Y:S01]  /*44f0*/  VIADD R2, R0, 0xffffffd0 ;  /* 0xffffffd000027836 */ /* 0x000fe20000000000 */
[----:B------:R-:W0:Y:S01]  /*4500*/  LDCU.U8 UR4, c[0x3][UR5+0x1] ;  /* 0x00c00020050477ac */ /* 0x000e220008000000 */
[C---:B------:R-:W-:Y:S01]  /*4510*/  ISETP.GT.U32.AND P0, PT, R7.reuse, -0x66666667, PT ;  /* 0x999999990700780c */ /* 0x040fe20003f04070 */
[----:B------:R-:W-:Y:S01]  /*4520*/  IMAD.MOV.U32 R4, RZ, RZ, 0x1 ;  /* 0x00000001ff047424 */ /* 0x000fe200078e00ff */
[----:B------:R-:W-:Y:S01]  /*4530*/  ISETP.NE.U32.AND P2, PT, R7, -0x66666667, PT ;  /* 0x999999990700780c */ /* 0x000fe20003f45070 */
[----:B------:R-:W-:Y:S01]  /*4540*/  IMAD.MOV.U32 R0, RZ, RZ, R3 ;  /* 0x000000ffff007224 */ /* 0x000fe200078e0003 */
[----:B------:R-:W-:Y:S02]  /*4550*/  LOP3.LUT R2, R2, 0xff, RZ, 0xc0, !PT ;  /* 0x000000ff02027812 */ /* 0x000fe400078ec0ff */
[----:B------:R-:W-:Y:S02]  /*4560*/  ISETP.GT.U32.AND.EX P0, PT, R6, 0x19999999, PT, P0 ;  /* 0x199999990600780c */ /* 0x000fe40003f04100 */
[----:B------:R-:W-:-:S02]  /*4570*/  ISETP.GE.AND P1, PT, R0, 0x36, PT ;  /* 0x000000360000780c */ /* 0x000fc40003f26270 */
[----:B------:R-:W-:Y:S02]  /*4580*/  ISETP.GT.U32.AND P3, PT, R2, 0x9, PT ;  /* 0x000000090200780c */ /* 0x000fe40003f64070 */
[----:B------:R-:W-:-:S04]  /*4590*/  ISETP.NE.OR.EX P1, PT, R6, 0x19999999, !P1, P2 ;  /* 0x199999990600780c */ /* 0x000fc80004f25720 */
[----:B------:R-:W-:Y:S01]  /*45a0*/  PLOP3.LUT P0, PT, P0, P1, PT, 0x8, 0x80 ;  /* 0x000000000080781c */ /* 0x000fe20000702170 */
[----:B0-----:R-:W-:-:S06]  /*45b0*/  UISETP.NE.AND UP0, UPT, UR4, URZ, UPT ;  /* 0x000000ff0400728c */ /* 0x001fcc000bf05270 */
        /* <DEDUP_REMOVED lines=12> */
.L_x_95:
[----:B------:R-:W1:Y:S02]  /*4680*/  LDCU.U8 UR4, c[0x3][0xdd] ;  /* 0x00c01ba0ff0477ac */ /* 0x000e640008000000 */
[----:B-1----:R-:W-:-:S04]  /*4690*/  ULOP3.LUT UR4, UR4, 0x20, URZ, 0xfc, !UPT ;  /* 0x0000002004047892 */ /* 0x002fc8000f8efcff */
[----:B------:R-:W-:-:S04]  /*46a0*/  UPRMT UR4, UR4, 0x9910, URZ ;  /* 0x0000991004047896 */ /* 0x000fc800080000ff */
[----:B------:R-:W-:-:S09]  /*46b0*/  UISETP.NE.AND UP0, UPT, UR4, 0x78, UPT ;  /* 0x000000780400788c */ /* 0x000fd2000bf05270 */
[----:B------:R-:W-:Y:S05]  /*46c0*/  BRA.U !UP0, `(.L_x_98) ;  /* 0x0000000108887547 */ /* 0x000fea000b800000 */
[----:B------:R-:W-:-:S05]  /*46d0*/  UMOV UR5, 0xdd ;  /* 0x000000dd00057882 */ /* 0x000fca0000000000 */
.L_x_99:
[----:B------:R-:W1:Y:S01]  /*46e0*/  LDCU.U8 UR9, c[0x3][UR5] ;  /* 0x00c00000050977ac */ /* 0x000e620008000000 */
[----:B------:R-:W-:Y:S01]  /*46f0*/  UMOV UR4, UR5 ;  /* 0x0000000500047c82 */ /* 0x000fe20008000000 */
[----:B------:R-:W-:Y:S02]  /*4700*/  UIADD3 UR5, UPT, UPT, UR5, 0x1, URZ ;  /* 0x0000000105057890 */ /* 0x000fe4000fffe0ff */
[----:B-1----:R-:W-:-:S09]  /*4710*/  UISETP.NE.AND UP0, UPT, UR9, 0x30, UPT ;  /* 0x000000300900788c */ /* 0x002fd2000bf05270 */
[----:B------:R-:W-:Y:S05]  /*4720*/  BRA.U !UP0, `(.L_x_99) ;  /* 0xfffffffd08ec7547 */ /* 0x000fea000b83ffff */
[----:B------:R-:W-:-:S05]  /*4730*/  IMAD.U32 R0, RZ, RZ, UR9 ;  /* 0x00000009ff007e24 */ /* 0x000fca000f8e00ff */
[----:B0-----:R-:W-:-:S04]  /*4740*/  PRMT R2, R0, 0x9910, RZ ;  /* 0x0000991000027816 */ /* 0x001fc800000000ff */
[----:B------:R-:W-:-:S13]  /*4750*/  ISETP.NE.AND P0, PT, R2, RZ, PT ;  /* 0x000000ff0200720c */ /* 0x000fda0003f05270 */
[----:B------:R-:W-:Y:S05]  /*4760*/  @!P0 BRA `(.L_x_100) ;  /* 0x0000000000508947 */ /* 0x000fea0003800000 */
[----:B------:R-:W-:Y:S01]  /*4770*/  CS2R R6, SRZ ;  /* 0x0000000000067805 */ /* 0x000fe2000001ff00 */
[----:B------:R-:W-:Y:S02]  /*4780*/  IMAD.MOV.U32 R2, RZ, RZ, RZ ;  /* 0x000000ffff027224 */ /* 0x000fe400078e00ff */
[----:B------:R-:W-:-:S07]  /*4790*/  IMAD.MOV.U32 R8, RZ, RZ, RZ ;  /* 0x000000ffff087224 */ /* 0x000fce00078e00ff */
.L_x_101:
[----:B------:R-:W0:Y:S01]  /*47a0*/  LDCU.U8 UR5, c[0x3][UR4+0x1] ;  /* 0x00c00020040577ac */ /* 0x000e220008000000 */
[----:B------:R-:W-:Y:S01]  /*47b0*/  LOP3.LUT R3, R0, 0xf8, RZ, 0xc0, !PT ;  /* 0x000000f800037812 */ /* 0x000fe200078ec0ff */
[----:B------:R-:W-:Y:S01]  /*47c0*/  IMAD.MOV.U32 R4, RZ, RZ, 0x1 ;  /* 0x00000001ff047424 */ /* 0x000fe200078e00ff */
[----:B------:R-:W-:Y:S02]  /*47d0*/  ISETP.GT.U32.AND P0, PT, R7, -0x1, PT ;  /* 0xffffffff0700780c */ /* 0x000fe40003f04070 */
[----:B------:R-:W-:Y:S02]  /*47e0*/  ISETP.NE.AND P1, PT, R3, 0x30, PT ;  /* 0x000000300300780c */ /* 0x000fe40003f25270 */
[----:B------:R-:W-:-:S04]  /*47f0*/  ISETP.GT.U32.AND.EX P0, PT, R6, 0x1fffffff, PT, P0 ;  /* 0x1fffffff0600780c */ /* 0x000fc80003f04100 */
[----:B------:R-:W-:Y:S01]  /*4800*/  SEL R8, R8, 0x1, !P0 ;  /* 0x0000000108087807 */ /* 0x000fe20004000000 */
[----:B0-----:R-:W-:-:S06]  /*4810*/  UISETP.NE.AND UP0, UPT, UR5, URZ, UPT ;  /* 0x000000ff0500728c */ /* 0x001fcc000bf05270 */
[C---:B------:R-:W-:Y:S01]  /*4820*/  @!P1 SHF.L.U32 R3, R7.reuse, 0x3, RZ ;  /* 0x0000000307039819 */ /* 0x040fe200000006ff */
[----:B------:R-:W-:Y:S01]  /*4830*/  @!P1 IMAD.MOV.U32 R4, RZ, RZ, R2 ;  /* 0x000000ffff049224 */ /* 0x000fe200078e0002 */
[----:B------:R-:W-:Y:S02]  /*4840*/  @!P1 SHF.L.U64.HI R6, R7, 0x3, R6 ;  /* 0x0000000307069819 */ /* 0x000fe40000010206 */
[----:B------:R-:W-:Y:S01]  /*4850*/  @!P1 LOP3.LUT R7, R3, 0x7, R0, 0xf8, !PT ;  /* 0x0000000703079812 */ /* 0x000fe200078ef800 */
[----:B------:R-:W-:Y:S06]  /*4860*/  BRA.U !UP0, `(.L_x_96) ;  /* 0x0000000108e07547 */ /* 0x000fec000b800000 */
[----:B------:R-:W-:Y:S01]  /*4870*/  IMAD.U32 R0, RZ, RZ, UR5 ;  /* 0x00000005ff007e24 */ /* 0x000fe2000f8e00ff */
[----:B------:R-:W-:Y:S01]  /*4880*/  UIADD3 UR4, UPT, UPT, UR4, 0x1, URZ ;  /* 0x0000000104047890 */ /* 0x000fe2000fffe0ff */
[----:B------:R-:W-:Y:S01]  /*4890*/  IMAD.MOV.U32 R2, RZ, RZ, R4 ;  /* 0x000000ffff027224 */ /* 0x000fe200078e0004 */
[----:B------:R-:W-:Y:S10]  /*48a0*/  BRA `(.L_x_101) ;  /* 0xfffffffc00bc7947 */ /* 0x000ff4000383ffff */
.L_x_100:
[----:B------:R-:W-:Y:S02]  /*48b0*/  IMAD.MOV.U32 R8, RZ, RZ, RZ ;  /* 0x000000ffff087224 */ /* 0x000fe400078e00ff */
[----:B------:R-:W-:Y:S02]  /*48c0*/  IMAD.MOV.U32 R7, RZ, RZ, RZ ;  /* 0x000000ffff077224 */ /* 0x000fe400078e00ff */
[----:B------:R-:W-:Y:S01]  /*48d0*/  IMAD.MOV.U32 R4, RZ, RZ, RZ ;  /* 0x000000ffff047224 */ /* 0x000fe200078e00ff */
[----:B------:R-:W-:Y:S06]  /*48e0*/  BRA `(.L_x_96) ;  /* 0x0000000000c07947 */ /* 0x000fec0003800000 */
.L_x_98:
[----:B------:R-:W-:-:S05]  /*48f0*/  UMOV UR5, 0xde ;  /* 0x000000de00057882 */ /* 0x000fca0000000000 */
.L_x_102:
        /* <DEDUP_REMOVED lines=12> */
.L_x_105:
        /* <DEDUP_REMOVED lines=21> */
[----:B------:R-:W-:Y:S01]  /*4b10*/  HFMA2 R4, -RZ, RZ, 0, 5.9604644775390625e-08 ;  /* 0x00000001ff047431 */ /* 0x000fe200000001ff */
[----:B------:R-:W-:-:S13]  /*4b20*/  ISETP.GT.U32.AND P1, PT, R2, 0x9, PT ;  /* 0x000000090200780c */ /* 0x000fda0003f24070 */
[----:B------:R-:W-:Y:S01]  /*4b30*/  @!P1 LEA R2, P2, R7, R2, 0x4 ;  /* 0x0000000207029211 */ /* 0x000fe200078420ff */
[----:B------:R-:W-:-:S03]  /*4b40*/  @!P1 IMAD.MOV.U32 R4, RZ, RZ, R0 ;  /* 0x000000ffff049224 */ /* 0x000fc600078e0000 */
[----:B------:R-:W-:Y:S01]  /*4b50*/  @!P1 LEA.HI.X R6, R7, RZ, R6, 0x4, P2 ;  /* 0x000000ff07069211 */ /* 0x000fe200010f2406 */
[----:B------:R-:W-:-:S08]  /*4b60*/  @!P1 IMAD.MOV.U32 R7, RZ, RZ, R2 ;  /* 0x000000ffff079224 */ /* 0x000fd000078e0002 */
.L_x_104:
[----:B------:R-:W-:Y:S01]  /*4b70*/  SEL R8, R8, 0x1, !P0 ;  /* 0x0000000108087807 */ /* 0x000fe20004000000 */
[----:B------:R-:W-:Y:S06]  /*4b80*/  BRA.U !UP0, `(.L_x_96) ;  /* 0x0000000108187547 */ /* 0x000fec000b800000 */
[----:B------:R-:W-:Y:S01]  /*4b90*/  IMAD.U32 R0, RZ, RZ, UR5 ;  /* 0x00000005ff007e24 */ /* 0x000fe2000f8e00ff */
[----:B------:R-:W-:Y:S01]  /*4ba0*/  UIADD3 UR4, UPT, UPT, UR4, 0x1, URZ ;  /* 0x0000000104047890 */ /* 0x000fe2000fffe0ff */
[----:B------:R-:W-:Y:S11]  /*4bb0*/  BRA `(.L_x_105) ;  /* 0xfffffffc00807947 */ /* 0x000ff6000383ffff */
.L_x_103:
[----:B------:R-:W-:Y:S02]  /*4bc0*/  IMAD.MOV.U32 R8, RZ, RZ, RZ ;  /* 0x000000ffff087224 */ /* 0x000fe400078e00ff */
[----:B------:R-:W-:Y:S02]  /*4bd0*/  IMAD.MOV.U32 R7, RZ, RZ, RZ ;  /* 0x000000ffff077224 */ /* 0x000fe400078e00ff */
[----:B------:R-:W-:-:S07]  /*4be0*/  IMAD.MOV.U32 R4, RZ, RZ, RZ ;  /* 0x000000ffff047224 */ /* 0x000fce00078e00ff */
.L_x_96:
[----:B0-----:R-:W0:Y:S01]  /*4bf0*/  LDC.64 R2, c[0x0][0x3a8] ;  /* 0x0000ea00ff027b82 */ /* 0x001e220000000a00 */
[----:B------:R-:W-:Y:S01]  /*4c00*/  LOP3.LUT R0, R7, 0x3fffff, RZ, 0xc0, !PT ;  /* 0x003fffff07007812 */ /* 0x000fe200078ec0ff */
[----:B------:R-:W-:Y:S01]  /*4c10*/  IMAD.MOV.U32 R7, RZ, RZ, -0x1 ;  /* 0xffffffffff077424 */ /* 0x000fe200078e00ff */
[----:B------:R-:W-:Y:S02]  /*4c20*/  ISETP.NE.AND P0, PT, R8, RZ, PT ;  /* 0x000000ff0800720c */ /* 0x000fe40003f05270 */
[----:B------:R-:W-:Y:S02]  /*4c30*/  LOP3.LUT R0, R0, 0x7fc00000, RZ, 0xfc, !PT ;  /* 0x7fc0000000007812 */ /* 0x000fe400078efcff */
[----:B------:R-:W-:Y:S02]  /*4c40*/  ISETP.NE.AND P1, PT, R4, RZ, PT ;  /* 0x000000ff0400720c */ /* 0x000fe40003f25270 */
[----:B------:R-:W-:-:S04]  /*4c50*/  SEL R0, R0, 0x7fffffff, !P0 ;  /* 0x7fffffff00007807 */ /* 0x000fc80004000000 */
[----:B------:R-:W-:-:S05]  /*4c60*/  SEL R5, R0, 0x7fc00000, !P1 ;  /* 0x7fc0000000057807 */ /* 0x000fca0004800000 */
[----:B------:R-:W-:Y:S01]  /*4c70*/  STG.E desc[UR6][R24.64], R5 ;  /* 0x0000000518007986 */ /* 0x000fe2000c101906 */
[----:B0-----:R-:W-:-:S05]  /*4c80*/  IMAD.WIDE R50, R50, 0x4, R2 ;  /* 0x0000000432327825 */ /* 0x001fca00078e0202 */
[----:B------:R-:W-:Y:S01]  /*4c90*/  STG.E desc[UR6][R50.64], R7 ;  /* 0x0000000732007986 */ /* 0x000fe2000c101906 */
[----:B------:R-:W-:Y:S05]  /*4ca0*/  EXIT ;  /* 0x000000000000794d */ /* 0x000fea0003800000 */
.L_x_17:
[----:B-1----:R-:W0:Y:S01]  /*4cb0*/  LDC.64 R2, c[0x0][0x3b8] ;  /* 0x0000ee00ff027b82 */ /* 0x002e220000000a00 */
[----:B------:R-:W2:Y:S04]  /*4cc0*/  LDG.E R9, desc[UR6][R26.64] ;  /* 0x000000061a097981 */ /* 0x000ea8000c1e1900 */
[----:B------:R-:W3:Y:S03]  /*4cd0*/  LDG.E R0, desc[UR6][R26.64+0x4] ;  /* 0x000004061a007981 */ /* 0x000ee6000c1e1900 */
[----:B------:R-:W1:Y:S01]  /*4ce0*/  LDC.64 R4, c[0x0][0x3c0] ;  /* 0x0000f000ff047b82 */ /* 0x000e620000000a00 */
[----:B------:R-:W4:Y:S01]  /*4cf0*/  LDG.E R11, desc[UR6][R26.64+0x8] ;  /* 0x000008061a0b7981 */ /* 0x000f22000c1e1900 */
[----:B0-----:R-:W-:-:S05]  /*4d00*/  IMAD.WIDE R2, R49, 0xc, R2 ;  /* 0x0000000c31027825 */ /* 0x001fca00078e0202 */
[----:B------:R-:W2:Y:S04]  /*4d10*/  LDG.E R48, desc[UR6][R2.64] ;  /* 0x0000000602307981 */ /* 0x000ea8000c1e1900 */
[----:B------:R-:W3:Y:S04]  /*4d20*/  LDG.E R47, desc[UR6][R2.64+0x4] ;  /* 0x00000406022f7981 */ /* 0x000ee8000c1e1900 */
[----:B------:R3:W4:Y:S01]  /*4d30*/  LDG.E R46, desc[UR6][R2.64+0x8] ;  /* 0x00000806022e7981 */ /* 0x000722000c1e1900 */
[----:B------:R-:W-:-:S04]  /*4d40*/  IMAD R7, R49, 0x9, RZ ;  /* 0x0000000931077824 */ /* 0x000fc800078e02ff */
[----:B-1----:R-:W-:-:S05]  /*4d50*/  IMAD.WIDE R4, R7, 0x4, R4 ;  /* 0x0000000407047825 */ /* 0x002fca00078e0204 */
[----:B------:R-:W4:Y:S04]  /*4d60*/  LDG.E R45, desc[UR6][R4.64] ;  /* 0x00000006042d7981 */ /* 0x000f28000c1e1900 */
[----:B------:R-:W4:Y:S04]  /*4d70*/  LDG.E R44, desc[UR6][R4.64+0x4] ;  /* 0x00000406042c7981 */ /* 0x000f28000c1e1900 */
[----:B------:R-:W4:Y:S04]  /*4d80*/  LDG.E R43, desc[UR6][R4.64+0x8] ;  /* 0x00000806042b7981 */ /* 0x000f28000c1e1900 */
[----:B------:R-:W4:Y:S04]  /*4d90*/  LDG.E R42, desc[UR6][R4.64+0xc] ;  /* 0x00000c06042a7981 */ /* 0x000f28000c1e1900 */
[----:B------:R-:W4:Y:S04]  /*4da0*/  LDG.E R41, desc[UR6][R4.64+0x10] ;  /* 0x0000100604297981 */ /* 0x000f28000c1e1900 */
[----:B------:R-:W4:Y:S04]  /*4db0*/  LDG.E R40, desc[UR6][R4.64+0x14] ;  /* 0x0000140604287981 */ /* 0x000f28000c1e1900 */
[----:B------:R-:W4:Y:S04]  /*4dc0*/  LDG.E R23, desc[UR6][R4.64+0x18] ;  /* 0x0000180604177981 */ /* 0x000f28000c1e1900 */
[----:B------:R-:W4:Y:S04]  /*4dd0*/  LDG.E R22, desc[UR6][R4.64+0x1c] ;  /* 0x00001c0604167981 */ /* 0x000f28000c1e1900 */
[----:B------:R-:W4:Y:S01]  /*4de0*/  LDG.E R21, desc[UR6][R4.64+0x20] ;  /* 0x0000200604157981 */ /* 0x000f22000c1e1900 */
[----:B--2---:R-:W-:Y:S01]  /*4df0*/  FADD R9, -R48, R9 ;  /* 0x0000000930097221 */ /* 0x004fe20000000100 */
[----:B---3--:R-:W-:Y:S01]  /*4e00*/  FADD R3, -R47, R0 ;  /* 0x000000002f037221 */ /* 0x008fe20000000100 */
[----:B----4-:R-:W-:-:S03]  /*4e10*/  FADD R11, -R46, R11 ;  /* 0x0000000b2e0b7221 */ /* 0x010fc60000000100 */
[----:B------:R-:W-:Y:S04]  /*4e20*/  STG.E desc[UR6][R26.64], R9 ;  /* 0x000000091a007986 */ /* 0x000fe8000c101906 */
[----:B------:R0:W-:Y:S04]  /*4e30*/  STG.E desc[UR6][R26.64+0x4], R3 ;  /* 0x000004031a007986 */ /* 0x0001e8000c101906 */
[----:B------:R-:W-:Y:S04]  /*4e40*/  STG.E desc[UR6][R26.64+0x8], R11 ;  /* 0x0000080b1a007986 */ /* 0x000fe8000c101906 */
[----:B------:R-:W2:Y:S04]  /*4e50*/  LDG.E R7, desc[UR6][R28.64+0x4] ;  /* 0x000004061c077981 */ /* 0x000ea8000c1e1900 */
[----:B------:R-:W3:Y:S04]  /*4e60*/  LDG.E R0, desc[UR6][R28.64] ;  /* 0x000000061c007981 */ /* 0x000ee8000c1e1900 */
[----:B------:R-:W0:Y:S01]  /*4e70*/  LDG.E R2, desc[UR6][R28.64+0x8] ;  /* 0x000008061c027981 */ /* 0x000e22000c1e1900 */
[-C--:B--2---:R-:W-:Y:S01]  /*4e80*/  FMUL R6, R44, R7.reuse ;  /* 0x000000072c067220 */ /* 0x084fe20000400000 */
[-C--:B------:R-:W-:Y:S01]  /*4e90*/  FMUL R13, R41, R7.reuse ;  /* 0x00000007290d7220 */ /* 0x080fe20000400000 */
[----:B------:R-:W-:-:S02]  /*4ea0*/  FMUL R8, R22, R7 ;  /* 0x0000000716087220 */ /* 0x000fc40000400000 */
[-C--:B---3--:R-:W-:Y:S01]  /*4eb0*/  FFMA R6, R45, R0.reuse, R6 ;  /* 0x000000002d067223 */ /* 0x088fe20000000006 */
[-C--:B------:R-:W-:Y:S01]  /*4ec0*/  FFMA R13, R42, R0.reuse, R13 ;  /* 0x000000002a0d7223 */ /* 0x080fe2000000000d */
[----:B------:R-:W-:Y:S02]  /*4ed0*/  FFMA R8, R23, R0, R8 ;  /* 0x0000000017087223 */ /* 0x000fe40000000008 */
[-C--:B0-----:R-:W-:Y:S01]  /*4ee0*/  FFMA R3, R43, R2.reuse, R6 ;  /* 0x000000022b037223 */ /* 0x081fe20000000006 */
[-C--:B------:R-:W-:Y:S01]  /*4ef0*/  FFMA R13, R40, R2.reuse, R13 ;  /* 0x00000002280d7223 */ /* 0x080fe2000000000d */
[----:B------:R-:W-:-:S03]  /*4f00*/  FFMA R5, R21, R2, R8 ;  /* 0x0000000215057223 */ /* 0x000fc60000000008 */
[----:B------:R0:W-:Y:S04]  /*4f10*/  STG.E desc[UR6][R28.64], R3 ;  /* 0x000000031c007986 */ /* 0x0001e8000c101906 */
[----:B------:R-:W-:Y:S04]  /*4f20*/  STG.E desc[UR6][R28.64+0x4], R13 ;  /* 0x0000040d1c007986 */ /* 0x000fe8000c101906 */
[----:B------:R1:W-:Y:S04]  /*4f30*/  STG.E desc[UR6][R28.64+0x8], R5 ;  /* 0x000008051c007986 */ /* 0x0003e8000c101906 */
[----:B------:R-:W2:Y:S04]  /*4f40*/  LDG.E R7, desc[UR6][R26.64+0x4] ;  /* 0x000004061a077981 */ /* 0x000ea8000c1e1900 */
[----:B------:R-:W3:Y:S04]  /*4f50*/  LDG.E R0, desc[UR6][R26.64] ;  /* 0x000000061a007981 */ /* 0x000ee8000c1e1900 */
[----:B------:R-:W4:Y:S01]  /*4f60*/  LDG.E R2, desc[UR6][R26.64+0x8] ;  /* 0x000008061a027981 */ /* 0x000f22000c1e1900 */
[-C--:B--2---:R-:W-:Y:S01]  /*4f70*/  FMUL R4, R44, R7.reuse ;  /* 0x000000072c047220 */ /* 0x084fe20000400000 */
[-C--:B------:R-:W-:Y:S01]  /*4f80*/  FMUL R9, R41, R7.reuse ;  /* 0x0000000729097220 */ /* 0x080fe20000400000 */
[----:B------:R-:W-:-:S02]  /*4f90*/  FMUL R6, R22, R7 ;  /* 0x0000000716067220 */ /* 0x000fc40000400000 */
[-C--:B---3--:R-:W-:Y:S01]  /*4fa0*/  FFMA R4, R45, R0.reuse, R4 ;  /* 0x000000002d047223 */ /* 0x088fe20000000004 */
[-C--:B------:R-:W-:Y:S01]  /*4fb0*/  FFMA R7, R42, R0.reuse, R9 ;  /* 0x000000002a077223 */ /* 0x080fe20000000009 */
[----:B------:R-:W-:Y:S02]  /*4fc0*/  FFMA R6, R23, R0, R6 ;  /* 0x0000000017067223 */ /* 0x000fe40000000006 */
[-C--:B----4-:R-:W-:Y:S01]  /*4fd0*/  FFMA R9, R43, R2.reuse, R4 ;  /* 0x000000022b097223 */ /* 0x090fe20000000004 */
[-C--:B------:R-:W-:Y:S01]  /*4fe0*/  FFMA R7, R40, R2.reuse, R7 ;  /* 0x0000000228077223 */ /* 0x080fe20000000007 */
[----:B0-----:R-:W-:-:S03]  /*4ff0*/  FFMA R3, R21, R2, R6 ;  /* 0x0000000215037223 */ /* 0x001fc60000000006 */
[----:B------:R0:W-:Y:S04]  /*5000*/  STG.E desc[UR6][R26.64], R9 ;  /* 0x000000091a007986 */ /* 0x0001e8000c101906 */
[----:B------:R0:W-:Y:S04]  /*5010*/  STG.E desc[UR6][R26.64+0x4], R7 ;  /* 0x000004071a007986 */ /* 0x0001e8000c101906 */
[----:B------:R0:W-:Y:S04]  /*5020*/  STG.E desc[UR6][R26.64+0x8], R3 ;  /* 0x000008031a007986 */ /* 0x0001e8000c101906 */
[----:B------:R-:W1:Y:S01]  /*5030*/  LDG.E R0, desc[UR6][R28.64+0x8] ;  /* 0x000008061c007981 */ /* 0x000e62000c1e1900 */
[----:B------:R-:W-:Y:S01]  /*5040*/  BSSY.RECONVERGENT B0, `(.L_x_106) ;  /* 0x000000e000007945 */ /* 0x000fe20003800200 */
[----:B-1----:R-:W1:Y:S08]  /*5050*/  MUFU.RCP R5, R0 ;  /* 0x0000000000057308 */ /* 0x002e700000001000 */
        /* <DEDUP_REMOVED lines=12> */
.L_x_107:
[----:B------:R-:W-:Y:S05]  /*5120*/  BSYNC.RECONVERGENT B0 ;  /* 0x0000000000007941 */ /* 0x000fea0003800200 */
.L_x_106:
[----:B------:R-:W2:Y:S01]  /*5130*/  LDG.E R4, desc[UR6][R28.64] ;  /* 0x000000061c047981 */ /* 0x000ea2000c1e1900 */
[----:B------:R-:W0:Y:S01]  /*5140*/  LDC.64 R30, c[0x0][0x390] ;  /* 0x0000e400ff1e7b82 */ /* 0x000e220000000a00 */
[----:B--2---:R-:W-:-:S05]  /*5150*/  FFMA R9, R4, R2, R9 ;  /* 0x0000000204097223 */ /* 0x004fca0000000009 */
[----:B------:R1:W-:Y:S04]  /*5160*/  STG.E desc[UR6][R26.64], R9 ;  /* 0x000000091a007986 */ /* 0x0003e8000c101906 */
[----:B------:R-:W2:Y:S01]  /*5170*/  LDG.E R4, desc[UR6][R28.64+0x4] ;  /* 0x000004061c047981 */ /* 0x000ea2000c1e1900 */
[----:B------:R-:W-:Y:S01]  /*5180*/  FFMA R3, R0, R2, R3 ;  /* 0x0000000200037223 */ /* 0x000fe20000000003 */
[----:B0-----:R-:W-:-:S04]  /*5190*/  IMAD.WIDE R30, R50, 0x4, R30 ;  /* 0x00000004321e7825 */ /* 0x001fc800078e021e */
[----:B------:R0:W-:Y:S01]  /*51a0*/  STG.E desc[UR6][R26.64+0x8], R3 ;  /* 0x000008031a007986 */ /* 0x0001e2000c101906 */
[----:B--2---:R-:W-:Y:S02]  /*51b0*/  FFMA R7, R4, R2, R7 ;  /* 0x0000000204077223 */ /* 0x004fe40000000007 */
[----:B------:R-:W2:Y:S03]  /*51c0*/  LDC.64 R4, c[0x0][0x400] ;  /* 0x00010000ff047b82 */ /* 0x000ea60000000a00 */
[----:B------:R3:W-:Y:S04]  /*51d0*/  STG.E desc[UR6][R26.64+0x4], R7 ;  /* 0x000004071a007986 */ /* 0x0007e8000c101906 */
[----:B------:R-:W2:Y:S01]  /*51e0*/  LDG.E R0, desc[UR6][R30.64] ;  /* 0x000000061e007981 */ /* 0x000ea2000c1e1900 */
[----:B------:R-:W4:Y:S01]  /*51f0*/  LDCU UR4, c[0x0][0x3f8] ;  /* 0x00007f00ff0477ac */ /* 0x000f220008000800 */
[----:B------:R-:W-:Y:S01]  /*5200*/  IMAD.MOV.U32 R6, RZ, RZ, -0x3e000000 ;  /* 0xc2000000ff067424 */ /* 0x000fe200078e00ff */
[----:B------:R-:W-:Y:S01]  /*5210*/  UMOV UR5, URZ ;  /* 0x000000ff00057c82 */ /* 0x000fe20008000000 */
[----:B--2---:R-:W-:-:S04]  /*5220*/  FADD R5, R0, -R5 ;  /* 0x8000000500057221 */ /* 0x004fc80000000000 */
[----:B------:R-:W-:Y:S01]  /*5230*/  FFMA R4, R5, R4, 0.5 ;  /* 0x3f00000005047423 */ /* 0x000fe20000000004 */
[----:B------:R-:W-:-:S05]  /*5240*/  IMAD.MOV.U32 R5, RZ, RZ, RZ ;  /* 0x000000ffff057224 */ /* 0x000fca00078e00ff */
[----:B----4-:R2:W5:Y:S01]  /*5250*/  TEX.LL RZ, R4, R4, R6, UR4, 2D, 0x1 ;  /* 0x28ff040604047f60 */ /* 0x01056200089e01ff */
[----:B-1----:R-:W4:Y:S01]  /*5260*/  LDG.E R9, desc[UR6][R24.64] ;  /* 0x0000000618097981 */ /* 0x002f22000c1e1900 */
[----:B--2---:R-:W0:Y:S02]  /*5270*/  LDCU UR4, c[0x3][0x54] ;  /* 0x00c00a80ff0477ac */ /* 0x004e240008000800 */
[----:B0-----:R-:W-:-:S04]  /*5280*/  FMUL R3, R2, UR4 ;  /* 0x0000000402037c20 */ /* 0x001fc80008400000 */
[----:B----45:R-:W-:Y:S02]  /*5290*/  FFMA R3, R4, R3, R9 ;  /* 0x0000000304037223 */ /* 0x030fe40000000009 */
[----:B------:R-:W0:Y:S03]  /*52a0*/  LDC R9, c[0x0][0x3c8] ;  /* 0x0000f200ff097b82 */ /* 0x000e260000000800 */
[----:B------:R1:W-:Y:S04]  /*52b0*/  STG.E desc[UR6][R24.64], R3 ;  /* 0x0000000318007986 */ /* 0x0003e8000c101906 */
[----:B------:R-:W2:Y:S04]  /*52c0*/  LDG.E R0, desc[UR6][R26.64] ;  /* 0x000000061a007981 */ /* 0x000ea8000c1e1900 */
[----:B---3--:R-:W2:Y:S02]  /*52d0*/  LDG.E R7, desc[UR6][R26.64+0x4] ;  /* 0x000004061a077981 */ /* 0x008ea4000c1e1900 */
[----:B--2---:R-:W-:-:S04]  /*52e0*/  FMNMX R2, |R0|, |R7|, !PT ;  /* 0x4000000700027209 */ /* 0x004fc80007800200 */
[----:B0-----:R-:W-:-:S13]  /*52f0*/  FSETP.GT.AND P0, PT, R2, R9, PT ;  /* 0x000000090200720b */ /* 0x001fda0003f04000 */
[----:B-1----:R-:W-:Y:S05]  /*5300*/  @!P0 BRA `(.L_x_108) ;  /* 0x0000004000bc8947 */ /* 0x002fea0003800000 */
[----:B------:R-:W0:Y:S02]  /*5310*/  LDCU.U8 UR5, c[0x3][0xdc] ;  /* 0x00c01b80ff0577ac */ /* 0x000e240008000000 */
[----:B0-----:R-:W-:Y:S02]  /*5320*/  UPRMT UR4, UR5, 0x9910, URZ ;  /* 0x0000991005047896 */ /* 0x001fe400080000ff */
[----:B------:R-:W-:Y:S02]  /*5330*/  IMAD.U32 R0, RZ, RZ, UR5 ;  /* 0x00000005ff007e24 */ /* 0x000fe4000f8e00ff */
[----:B------:R-:W-:-:S09]  /*5340*/  UISETP.NE.AND UP0, UPT, UR4, 0x30, UPT ;  /* 0x000000300400788c */ /* 0x000fd2000bf05270 */
[----:B------:R-:W-:Y:S05]  /*5350*/  BRA.U !UP0, `(.L_x_109) ;  /* 0x0000000108907547 */ /* 0x000fea000b800000 */
[----:B------:R-:W-:Y:S01]  /*5360*/  PRMT R2, R0, 0x9910, RZ ;  /* 0x0000991000027816 */ /* 0x000fe200000000ff */
[----:B------:R-:W-:Y:S02]  /*5370*/  IMAD.MOV.U32 R10, RZ, RZ, RZ ;  /* 0x000000ffff0a7224 */ /* 0x000fe400078e00ff */
        /* <DEDUP_REMOVED lines=9> */
.L_x_111:
[C---:B------:R-:W-:Y:S01]  /*5410*/  PRMT R3, R2.reuse, 0x8880, RZ ;  /* 0x0000888002037816 */ /* 0x040fe200000000ff */
[----:B------:R-:W0:Y:S01]  /*5420*/  LDCU.U8 UR4, c[0x3][UR5+0x1] ;  /* 0x00c00020050477ac */ /* 0x000e220008000000 */
[----:B------:R-:W-:Y:S01]  /*5430*/  IADD3 R2, PT, PT, R2, -0x30, RZ ;  /* 0xffffffd002027810 */ /* 0x000fe20007ffe0ff */
[----:B------:R-:W-:Y:S01]  /*5440*/  IMAD.MOV.U32 R4, RZ, RZ, 0x1 ;  /* 0x00000001ff047424 */ /* 0x000fe200078e00ff */
[----:B------:R-:W-:Y:S02]  /*5450*/  ISETP.GT.U32.AND P0, PT, R7, -0x66666667, PT ;  /* 0x999999990700780c */ /* 0x000fe40003f04070 */
[----:B------:R-:W-:Y:S02]  /*5460*/  LOP3.LUT R2, R2, 0xff, RZ, 0xc0, !PT ;  /* 0x000000ff02027812 */ /* 0x000fe400078ec0ff */
[----:B------:R-:W-:Y:S02]  /*5470*/  ISETP.GE.AND P1, PT, R3, 0x36, PT ;  /* 0x000000360300780c */ /* 0x000fe40003f26270 */
[----:B------:R-:W-:-:S02]  /*5480*/  ISETP.GT.U32.AND P3, PT, R2, 0x9, PT ;  /* 0x000000090200780c */ /* 0x000fc40003f64070 */
[----:B------:R-:W-:Y:S02]  /*5490*/  ISETP.NE.U32.AND P2, PT, R7, -0x66666667, PT ;  /* 0x999999990700780c */ /* 0x000fe40003f45070 */
[C---:B------:R-:W-:Y:S02]  /*54a0*/  ISETP.GT.U32.AND.EX P0, PT, R6.reuse, 0x19999999, PT, P0 ;  /* 0x199999990600780c */ /* 0x040fe40003f04100 */
[----:B------:R-:W-:Y:S01]  /*54b0*/  ISETP.NE.OR.EX P1, PT, R6, 0x19999999, !P1, P2 ;  /* 0x199999990600780c */ /* 0x000fe20004f25720 */
[----:B0-----:R-:W-:-:S03]  /*54c0*/  UISETP.NE.AND UP0, UPT, UR4, URZ, UPT ;  /* 0x000000ff0400728c */ /* 0x001fc6000bf05270 */
[----:B------:R-:W-:-:S03]  /*54d0*/  PLOP3.LUT P0, PT, P0, P1, PT, 0x8, 0x80 ;  /* 0x000000000080781c */ /* 0x000fc60000702170 */
        /* <DEDUP_REMOVED lines=12> */
.L_x_109:
[----:B------:R-:W0:Y:S02]  /*55a0*/  LDCU.U8 UR4, c[0x3][0xdd] ;  /* 0x00c01ba0ff0477ac */ /* 0x000e240008000000 */
[----:B0-----:R-:W-:-:S04]  /*55b0*/  ULOP3.LUT UR4, UR4, 0x20, URZ, 0xfc, !UPT ;  /* 0x0000002004047892 */ /* 0x001fc8000f8efcff */
[----:B------:R-:W-:-:S04]  /*55c0*/  UPRMT UR4, UR4, 0x9910, URZ ;  /* 0x0000991004047896 */ /* 0x000fc800080000ff */
[----:B------:R-:W-:-:S09]  /*55d0*/  UISETP.NE.AND UP0, UPT, UR4, 0x78, UPT ;  /* 0x000000780400788c */ /* 0x000fd2000bf05270 */
[----:B------:R-:W-:Y:S05]  /*55e0*/  BRA.U !UP0, `(.L_x_112) ;  /* 0x0000000108887547 */ /* 0x000fea000b800000 */
[----:B------:R-:W-:-:S05]  /*55f0*/  UMOV UR5, 0xdd ;  /* 0x000000dd00057882 */ /* 0x000fca0000000000 */
.L_x_113:
        /* <DEDUP_REMOVED lines=12> */
.L_x_115:
        /* <DEDUP_REMOVED lines=17> */
.L_x_114:
[----:B------:R-:W-:Y:S02]  /*57d0*/  HFMA2 R7, -RZ, RZ, 0, 0 ;  /* 0x00000000ff077431 */ /* 0x000fe400000001ff */
[----:B------:R-:W-:Y:S02]  /*57e0*/  IMAD.MOV.U32 R10, RZ, RZ, RZ ;  /* 0x000000ffff0a7224 */ /* 0x000fe400078e00ff */
[----:B------:R-:W-:Y:S01]  /*57f0*/  IMAD.MOV.U32 R4, RZ, RZ, RZ ;  /* 0x000000ffff047224 */ /* 0x000fe200078e00ff */
[----:B------:R-:W-:Y:S06]  /*5800*/  BRA `(.L_x_110) ;  /* 0x0000000000c47947 */ /* 0x000fec0003800000 */
.L_x_112:
[----:B------:R-:W-:-:S05]  /*5810*/  UMOV UR5, 0xde ;  /* 0x000000de00057882 */ /* 0x000fca0000000000 */
.L_x_116:
        /* <DEDUP_REMOVED lines=13> */
.L_x_119:
        /* <DEDUP_REMOVED lines=27> */
.L_x_118:
[----:B------:R-:W-:Y:S01]  /*5aa0*/  SEL R10, R10, 0x1, !P0 ;  /* 0x000000010a0a7807 */ /* 0x000fe20004000000 */
[----:B------:R-:W-:Y:S06]  /*5ab0*/  BRA.U !UP0, `(.L_x_110) ;  /* 0x0000000108187547 */ /* 0x000fec000b800000 */
[----:B------:R-:W-:Y:S01]  /*5ac0*/  MOV R2, UR5 ;  /* 0x0000000500027c02 */ /* 0x000fe20008000f00 */
[----:B------:R-:W-:Y:S01]  /*5ad0*/  UIADD3 UR4, UPT, UPT, UR4, 0x1, URZ ;  /* 0x0000000104047890 */ /* 0x000fe2000fffe0ff */
[----:B------:R-:W-:Y:S11]  /*5ae0*/  BRA `(.L_x_119) ;  /* 0xfffffffc00807947 */ /* 0x000ff6000383ffff */
.L_x_117:
[----:B------:R-:W-:Y:S02]  /*5af0*/  IMAD.MOV.U32 R10, RZ, RZ, RZ ;  /* 0x000000ffff0a7224 */ /* 0x000fe400078e00ff */
[----:B------:R-:W-:Y:S02]  /*5b00*/  IMAD.MOV.U32 R7, RZ, RZ, RZ ;  /* 0x000000ffff077224 */ /* 0x000fe400078e00ff */
[----:B------:R-:W-:-:S07]  /*5b10*/  IMAD.MOV.U32 R4, RZ, RZ, RZ ;  /* 0x000000ffff047224 */ /* 0x000fce00078e00ff */
.L_x_110:
        /* <DEDUP_REMOVED lines=20> */
.L_x_122:
        /* <DEDUP_REMOVED lines=25> */
.L_x_120:
[----:B------:R-:W0:Y:S02]  /*5df0*/  LDCU.U8 UR4, c[0x3][0xdd] ;  /* 0x00c01ba0ff0477ac */ /* 0x000e240008000000 */
[----:B0-----:R-:W-:-:S04]  /*5e00*/  ULOP3.LUT UR4, UR4, 0x20, URZ, 0xfc, !UPT ;  /* 0x0000002004047892 */ /* 0x001fc8000f8efcff */
[----:B------:R-:W-:-:S04]  /*5e10*/  UPRMT UR4, UR4, 0x9910, URZ ;  /* 0x0000991004047896 */ /* 0x000fc800080000ff */
[----:B------:R-:W-:-:S09]  /*5e20*/  UISETP.NE.AND UP0, UPT, UR4, 0x78, UPT ;  /* 0x000000780400788c */ /* 0x000fd2000bf05270 */
[----:B------:R-:W-:Y:S05]  /*5e30*/  BRA.U !UP0, `(.L_x_123) ;  /* 0x0000000108887547 */ /* 0x000fea000b800000 */
[----:B------:R-:W-:-:S05]  /*5e40*/  UMOV UR5, 0xdd ;  /* 0x000000dd00057882 */ /* 0x000fca0000000000 */
.L_x_124:
        /* <DEDUP_REMOVED lines=12> */
.L_x_126:
        /* <DEDUP_REMOVED lines=17> */
.L_x_125:
[----:B------:R-:W-:Y:S02]  /*6020*/  IMAD.MOV.U32 R10, RZ, RZ, RZ ;  /* 0x000000ffff0a7224 */ /* 0x000fe400078e00ff */
[----:B------:R-:W-:Y:S02]  /*6030*/  IMAD.MOV.U32 R7, RZ, RZ, RZ ;  /* 0x000000ffff077224 */ /* 0x000fe400078e00ff */
[----:B------:R-:W-:Y:S01]  /*6040*/  IMAD.MOV.U32 R4, RZ, RZ, RZ ;  /* 0x000000ffff047224 */ /* 0x000fe200078e00ff */
[----:B------:R-:W-:Y:S06]  /*6050*/  BRA `(.L_x_121) ;  /* 0x0000000000c47947 */ /* 0x000fec0003800000 */
.L_x_123:
[----:B------:R-:W-:-:S05]  /*6060*/  UMOV UR5, 0xde ;  /* 0x000000de00057882 */ /* 0x000fca0000000000 */
.L_x_127:
        /* <DEDUP_REMOVED lines=13> */
.L_x_130:
        /* <DEDUP_REMOVED lines=8> */
[----:B------:R-:W-:-:S04]  /*61c0*/  @P0 PRMT R2, R2, 0x8880, RZ ;  /* 0x0000888002020816 */ /* 0x000fc800000000ff */
[----:B------:R-:W-:Y:S02]  /*61d0*/  @P0 MOV R3, R2 ;  /* 0x0000000200030202 */ /* 0x000fe40000000f00 */
        /* <DEDUP_REMOVED lines=17> */
.L_x_129:
[----:B------:R-:W-:Y:S01]  /*62f0*/  SEL R10, R10, 0x1, !P0 ;  /* 0x000000010a0a7807 */ /* 0x000fe20004000000 */
[----:B------:R-:W-:Y:S06]  /*6300*/  BRA.U !UP0, `(.L_x_121) ;  /* 0x0000000108187547 */ /* 0x000fec000b800000 */
[----:B------:R-:W-:Y:S01]  /*6310*/  IMAD.U32 R2, RZ, RZ, UR5 ;  /* 0x00000005ff027e24 */ /* 0x000fe2000f8e00ff */
[----:B------:R-:W-:Y:S01]  /*6320*/  UIADD3 UR4, UPT, UPT, UR4, 0x1, URZ ;  /* 0x0000000104047890 */ /* 0x000fe2000fffe0ff */
[----:B------:R-:W-:Y:S11]  /*6330*/  BRA `(.L_x_130) ;  /* 0xfffffffc00807947 */ /* 0x000ff6000383ffff */
.L_x_128:
[----:B------:R-:W-:Y:S02]  /*6340*/  IMAD.MOV.U32 R10, RZ, RZ, RZ ;  /* 0x000000ffff0a7224 */ /* 0x000fe400078e00ff */
[----:B------:R-:W-:Y:S02]  /*6350*/  IMAD.MOV.U32 R7, RZ, RZ, RZ ;  /* 0x000000ffff077224 */ /* 0x000fe400078e00ff */
[----:B------:R-:W-:-:S07]  /*6360*/  IMAD.MOV.U32 R4, RZ, RZ, RZ ;  /* 0x000000ffff047224 */ /* 0x000fce00078e00ff */
.L_x_121:
        /* <DEDUP_REMOVED lines=20> */
.L_x_133:
        /* <DEDUP_REMOVED lines=25> */
.L_x_131:
[----:B------:R-:W0:Y:S02]  /*6640*/  LDCU.U8 UR4, c[0x3][0xdd] ;  /* 0x00c01ba0ff0477ac */ /* 0x000e240008000000 */
[----:B0-----:R-:W-:-:S04]  /*6650*/  ULOP3.LUT UR4, UR4, 0x20, URZ, 0xfc, !UPT ;  /* 0x0000002004047892 */ /* 0x001fc8000f8efcff */
[----:B------:R-:W-:-:S04]  /*6660*/  UPRMT UR4, UR4, 0x9910, URZ ;  /* 0x0000991004047896 */ /* 0x000fc800080000ff */
[----:B------:R-:W-:-:S09]  /*6670*/  UISETP.NE.AND UP0, UPT, UR4, 0x78, UPT ;  /* 0x000000780400788c */ /* 0x000fd2000bf05270 */
[----:B------:R-:W-:Y:S05]  /*6680*/  BRA.U !UP0, `(.L_x_134) ;  /* 0x0000000108887547 */ /* 0x000fea000b800000 */
[----:B------:R-:W-:-:S05]  /*6690*/  UMOV UR5, 0xdd ;  /* 0x000000dd00057882 */ /* 0x000fca0000000000 */
.L_x_135:
        /* <DEDUP_REMOVED lines=12> */
.L_x_137:
        /* <DEDUP_REMOVED lines=17> */
.L_x_136:
[----:B------:R-:W-:Y:S02]  /*6870*/  HFMA2 R7, -RZ, RZ, 0, 0 ;  /* 0x00000000ff077431 */ /* 0x000fe400000001ff */
[----:B------:R-:W-:Y:S02]  /*6880*/  IMAD.MOV.U32 R10, RZ, RZ, RZ ;  /* 0x000000ffff0a7224 */ /* 0x000fe400078e00ff */
[----:B------:R-:W-:Y:S01]  /*6890*/  IMAD.MOV.U32 R4, RZ, RZ, RZ ;  /* 0x000000ffff047224 */ /* 0x000fe200078e00ff */
[----:B------:R-:W-:Y:S06]  /*68a0*/  BRA `(.L_x_132) ;  /* 0x0000000000c47947 */ /* 0x000fec0003800000 */
.L_x_134:
[----:B------:R-:W-:-:S05]  /*68b0*/  UMOV UR5, 0xde ;  /* 0x000000de00057882 */ /* 0x000fca0000000000 */
.L_x_138:
        /* <DEDUP_REMOVED lines=13> */
.L_x_141:
        /* <DEDUP_REMOVED lines=27> */
.L_x_140:
[----:B------:R-:W-:Y:S01]  /*6b40*/  SEL R10, R10, 0x1, !P0 ;  /* 0x000000010a0a7807 */ /* 0x000fe20004000000 */
[----:B------:R-:W-:Y:S06]  /*6b50*/  BRA.U !UP0, `(.L_x_132) ;  /* 0x0000000108187547 */ /* 0x000fec000b800000 */
[----:B------:R-:W-:Y:S01]  /*6b60*/  MOV R2, UR5 ;  /* 0x0000000500027c02 */ /* 0x000fe20008000f00 */
[----:B------:R-:W-:Y:S01]  /*6b70*/  UIADD3 UR4, UPT, UPT, UR4, 0x1, URZ ;  /* 0x0000000104047890 */ /* 0x000fe2000fffe0ff */
[----:B------:R-:W-:Y:S11]  /*6b80*/  BRA `(.L_x_141) ;  /* 0xfffffffc00807947 */ /* 0x000ff6000383ffff */
.L_x_139:
[----:B------:R-:W-:Y:S02]  /*6b90*/  IMAD.MOV.U32 R10, RZ, RZ, RZ ;  /* 0x000000ffff0a7224 */ /* 0x000fe400078e00ff */
[----:B------:R-:W-:Y:S02]  /*6ba0*/  IMAD.MOV.U32 R7, RZ, RZ, RZ ;  /* 0x000000ffff077224 */ /* 0x000fe400078e00ff */
[----:B------:R-:W-:-:S07]  /*6bb0*/  IMAD.MOV.U32 R4, RZ, RZ, RZ ;  /* 0x000000ffff047224 */ /* 0x000fce00078e00ff */
.L_x_132:
        /* <DEDUP_REMOVED lines=20> */
.L_x_144:
        /* <DEDUP_REMOVED lines=25> */
.L_x_142:
[----:B------:R-:W0:Y:S02]  /*6e90*/  LDCU.U8 UR4, c[0x3][0xdd] ;  /* 0x00c01ba0ff0477ac */ /* 0x000e240008000000 */
[----:B0-----:R-:W-:-:S04]  /*6ea0*/  ULOP3.LUT UR4, UR4, 0x20, URZ, 0xfc, !UPT ;  /* 0x0000002004047892 */ /* 0x001fc8000f8efcff */
[----:B------:R-:W-:-:S04]  /*6eb0*/  UPRMT UR4, UR4, 0x9910, URZ ;  /* 0x0000991004047896 */ /* 0x000fc800080000ff */
[----:B------:R-:W-:-:S09]  /*6ec0*/  UISETP.NE.AND UP0, UPT, UR4, 0x78, UPT ;  /* 0x000000780400788c */ /* 0x000fd2000bf05270 */
[----:B------:R-:W-:Y:S05]  /*6ed0*/  BRA.U !UP0, `(.L_x_145) ;  /* 0x0000000108887547 */ /* 0x000fea000b800000 */
[----:B------:R-:W-:-:S05]  /*6ee0*/  UMOV UR5, 0xdd ;  /* 0x000000dd00057882 */ /* 0x000fca0000000000 */
.L_x_146:
        /* <DEDUP_REMOVED lines=12> */
.L_x_148:
        /* <DEDUP_REMOVED lines=17> */
.L_x_147:
[----:B------:R-:W-:Y:S02]  /*70c0*/  IMAD.MOV.U32 R10, RZ, RZ, RZ ;  /* 0x000000ffff0a7224 */ /* 0x000fe400078e00ff */
[----:B------:R-:W-:Y:S02]  /*70d0*/  IMAD.MOV.U32 R7, RZ, RZ, RZ ;  /* 0x000000ffff077224 */ /* 0x000fe400078e00ff */
[----:B------:R-:W-:Y:S01]  /*70e0*/  IMAD.MOV.U32 R4, RZ, RZ, RZ ;  /* 0x000000ffff047224 */ /* 0x000fe200078e00ff */
[----:B------:R-:W-:Y:S06]  /*70f0*/  BRA `(.L_x_143) ;  /* 0x0000000000c47947 */ /* 0x000fec0003800000 */
.L_x_145:
[----:B------:R-:W-:-:S05]  /*7100*/  UMOV UR5, 0xde ;  /* 0x000000de00057882 */ /* 0x000fca0000000000 */
.L_x_149:
        /* <DEDUP_REMOVED lines=13> */
.L_x_152:
        /* <DEDUP_REMOVED lines=27> */
.L_x_151:
[----:B------:R-:W-:Y:S01]  /*7390*/  SEL R10, R10, 0x1, !P0 ;  /* 0x000000010a0a7807 */ /* 0x000fe20004000000 */
[----:B------:R-:W-:Y:S06]  /*73a0*/  BRA.U !UP0, `(.L_x_143) ;  /* 0x0000000108187547 */ /* 0x000fec000b800000 */
[----:B------:R-:W-:Y:S01]  /*73b0*/  IMAD.U32 R2, RZ, RZ, UR5 ;  /* 0x00000005ff027e24 */ /* 0x000fe2000f8e00ff */
[----:B------:R-:W-:Y:S01]  /*73c0*/  UIADD3 UR4, UPT, UPT, UR4, 0x1, URZ ;  /* 0x0000000104047890 */ /* 0x000fe2000fffe0ff */
[----:B------:R-:W-:Y:S11]  /*73d0*/  BRA `(.L_x_152) ;  /* 0xfffffffc00807947 */ /* 0x000ff6000383ffff */
.L_x_150:
[----:B------:R-:W-:Y:S02]  /*73e0*/  IMAD.MOV.U32 R10, RZ, RZ, RZ ;  /* 0x000000ffff0a7224 */ /* 0x000fe400078e00ff */
[----:B------:R-:W-:Y:S02]  /*73f0*/  IMAD.MOV.U32 R7, RZ, RZ, RZ ;  /* 0x000000ffff077224 */ /* 0x000fe400078e00ff */
[----:B------:R-:W-:-:S07]  /*7400*/  IMAD.MOV.U32 R4, RZ, RZ, RZ ;  /* 0x000000ffff047224 */ /* 0x000fce00078e00ff */
.L_x_143:
        /* <DEDUP_REMOVED lines=20> */
.L_x_155:
        /* <DEDUP_REMOVED lines=25> */
.L_x_153:
[----:B------:R-:W0:Y:S02]  /*76e0*/  LDCU.U8 UR4, c[0x3][0xdd] ;  /* 0x00c01ba0ff0477ac */ /* 0x000e240008000000 */
[----:B0-----:R-:W-:-:S04]  /*76f0*/  ULOP3.LUT UR4, UR4, 0x20, URZ, 0xfc, !UPT ;  /* 0x0000002004047892 */ /* 0x001fc8000f8efcff */
[----:B------:R-:W-:-:S04]  /*7700*/  UPRMT UR4, UR4, 0x9910, URZ ;  /* 0x0000991004047896 */ /* 0x000fc800080000ff */
[----:B------:R-:W-:-:S09]  /*7710*/  UISETP.NE.AND UP0, UPT, UR4, 0x78, UPT ;  /* 0x000000780400788c */ /* 0x000fd2000bf05270 */
[----:B------:R-:W-:Y:S05]  /*7720*/  BRA.U !UP0, `(.L_x_156) ;  /* 0x0000000108887547 */ /* 0x000fea000b800000 */
[----:B------:R-:W-:-:S05]  /*7730*/  UMOV UR5, 0xdd ;  /* 0x000000dd00057882 */ /* 0x000fca0000000000 */
.L_x_157:
        /* <DEDUP_REMOVED lines=12> */
.L_x_159:
        /* <DEDUP_REMOVED lines=17> */
.L_x_158:
[----:B------:R-:W-:Y:S02]  /*7910*/  HFMA2 R7, -RZ, RZ, 0, 0 ;  /* 0x00000000ff077431 */ /* 0x000fe400000001ff */
[----:B------:R-:W-:Y:S02]  /*7920*/  IMAD.MOV.U32 R10, RZ, RZ, RZ ;  /* 0x000000ffff0a7224 */ /* 0x000fe400078e00ff */
[----:B------:R-:W-:Y:S01]  /*7930*/  IMAD.MOV.U32 R4, RZ, RZ, RZ ;  /* 0x000000ffff047224 */ /* 0x000fe200078e00ff */
[----:B------:R-:W-:Y:S06]  /*7940*/  BRA `(.L_x_154) ;  /* 0x0000000000c47947 */ /* 0x000fec0003800000 */
.L_x_156:
[----:B------:R-:W-:-:S05]  /*7950*/  UMOV UR5, 0xde ;  /* 0x000000de00057882 */ /* 0x000fca0000000000 */
.L_x_160:
        /* <DEDUP_REMOVED lines=13> */
.L_x_163:
        /* <DEDUP_REMOVED lines=27> */
.L_x_162:
[----:B------:R-:W-:Y:S01]  /*7be0*/  SEL R10, R10, 0x1, !P0 ;  /* 0x000000010a0a7807 */ /* 0x000fe20004000000 */
[----:B------:R-:W-:Y:S06]  /*7bf0*/  BRA.U !UP0, `(.L_x_154) ;  /* 0x0000000108187547 */ /* 0x000fec000b800000 */
[----:B------:R-:W-:Y:S01]  /*7c00*/  MOV R2, UR5 ;  /* 0x0000000500027c02 */ /* 0x000fe20008000f00 */
[----:B------:R-:W-:Y:S01]  /*7c10*/  UIADD3 UR4, UPT, UPT, UR4, 0x1, URZ ;  /* 0x0000000104047890 */ /* 0x000fe2000fffe0ff */
[----:B------:R-:W-:Y:S11]  /*7c20*/  BRA `(.L_x_163) ;  /* 0xfffffffc00807947 */ /* 0x000ff6000383ffff */
.L_x_161:
[----:B------:R-:W-:Y:S02]  /*7c30*/  IMAD.MOV.U32 R10, RZ, RZ, RZ ;  /* 0x000000ffff0a7224 */ /* 0x000fe400078e00ff */
[----:B------:R-:W-:Y:S02]  /*7c40*/  IMAD.MOV.U32 R7, RZ, RZ, RZ ;  /* 0x000000ffff077224 */ /* 0x000fe400078e00ff */
[----:B------:R-:W-:-:S07]  /*7c50*/  IMAD.MOV.U32 R4, RZ, RZ, RZ ;  /* 0x000000ffff047224 */ /* 0x000fce00078e00ff */
.L_x_154:
        /* <DEDUP_REMOVED lines=20> */
.L_x_166:
        /* <DEDUP_REMOVED lines=25> */
.L_x_164:
[----:B------:R-:W0:Y:S02]  /*7f30*/  LDCU.U8 UR4, c[0x3][0xdd] ;  /* 0x00c01ba0ff0477ac */ /* 0x000e240008000000 */
[----:B0-----:R-:W-:-:S04]  /*7f40*/  ULOP3.LUT UR4, UR4, 0x20, URZ, 0xfc, !UPT ;  /* 0x0000002004047892 */ /* 0x001fc8000f8efcff */
[----:B------:R-:W-:-:S04]  /*7f50*/  UPRMT UR4, UR4, 0x9910, URZ ;  /* 0x0000991004047896 */ /* 0x000fc800080000ff */
[----:B------:R-:W-:-:S09]  /*7f60*/  UISETP.NE.AND UP0, UPT, UR4, 0x78, UPT ;  /* 0x000000780400788c */ /* 0x000fd2000bf05270 */
[----:B------:R-:W-:Y:S05]  /*7f70*/  BRA.U !UP0, `(.L_x_167) ;  /* 0x0000000108887547 */ /* 0x000fea000b800000 */
[----:B------:R-:W-:-:S05]  /*7f80*/  UMOV UR5, 0xdd ;  /* 0x000000dd00057882 */ /* 0x000fca0000000000 */
.L_x_168:
        /* <DEDUP_REMOVED lines=12> */
.L_x_170:
        /* <DEDUP_REMOVED lines=17> */
.L_x_169:
[----:B------:R-:W-:Y:S02]  /*8160*/  IMAD.MOV.U32 R10, RZ, RZ, RZ ;  /* 0x000000ffff0a7224 */ /* 0x000fe400078e00ff */
[----:B------:R-:W-:Y:S02]  /*8170*/  IMAD.MOV.U32 R7, RZ, RZ, RZ ;  /* 0x000000ffff077224 */ /* 0x000fe400078e00ff */
[----:B------:R-:W-:Y:S01]  /*8180*/  IMAD.MOV.U32 R4, RZ, RZ, RZ ;  /* 0x000000ffff047224 */ /* 0x000fe200078e00ff */
[----:B------:R-:W-:Y:S06]  /*8190*/  BRA `(.L_x_165) ;  /* 0x0000000000c47947 */ /* 0x000fec0003800000 */
.L_x_167:
[----:B------:R-:W-:-:S05]  /*81a0*/  UMOV UR5, 0xde ;  /* 0x000000de00057882 */ /* 0x000fca0000000000 */
.L_x_171:
        /* <DEDUP_REMOVED lines=13> */
.L_x_174:
        /* <DEDUP_REMOVED lines=27> */
.L_x_173:
[----:B------:R-:W-:Y:S01]  /*8430*/  SEL R10, R10, 0x1, !P0 ;  /* 0x000000010a0a7807 */ /* 0x000fe20004000000 */
[----:B------:R-:W-:Y:S06]  /*8440*/  BRA.U !UP0, `(.L_x_165) ;  /* 0x0000000108187547 */ /* 0x000fec000b800000 */
[----:B------:R-:W-:Y:S01]  /*8450*/  IMAD.U32 R2, RZ, RZ, UR5 ;  /* 0x00000005ff027e24 */ /* 0x000fe2000f8e00ff */
[----:B------:R-:W-:Y:S01]  /*8460*/  UIADD3 UR4, UPT, UPT, UR4, 0x1, URZ ;  /* 0x0000000104047890 */ /* 0x000fe2000fffe0ff */
[----:B------:R-:W-:Y:S11]  /*8470*/  BRA `(.L_x_174) ;  /* 0xfffffffc00807947 */ /* 0x000ff6000383ffff */
.L_x_172:
[----:B------:R-:W-:Y:S02]  /*8480*/  IMAD.MOV.U32 R10, RZ, RZ, RZ ;  /* 0x000000ffff0a7224 */ /* 0x000fe400078e00ff */
[----:B------:R-:W-:Y:S02]  /*8490*/  IMAD.MOV.U32 R7, RZ, RZ, RZ ;  /* 0x000000ffff077224 */ /* 0x000fe400078e00ff */
[----:B------:R-:W-:-:S07]  /*84a0*/  IMAD.MOV.U32 R4, RZ, RZ, RZ ;  /* 0x000000ffff047224 */ /* 0x000fce00078e00ff */
.L_x_165:
        /* <DEDUP_REMOVED lines=20> */
.L_x_177:
        /* <DEDUP_REMOVED lines=25> */
.L_x_175:
[----:B------:R-:W0:Y:S02]  /*8780*/  LDCU.U8 UR4, c[0x3][0xdd] ;  /* 0x00c01ba0ff0477ac */ /* 0x000e240008000000 */
[----:B0-----:R-:W-:-:S04]  /*8790*/  ULOP3.LUT UR4, UR4, 0x20, URZ, 0xfc, !UPT ;  /* 0x0000002004047892 */ /* 0x001fc8000f8efcff */
[----:B------:R-:W-:-:S04]  /*87a0*/  UPRMT UR4, UR4, 0x9910, URZ ;  /* 0x0000991004047896 */ /* 0x000fc800080000ff */
[----:B------:R-:W-:-:S09]  /*87b0*/  UISETP.NE.AND UP0, UPT, UR4, 0x78, UPT ;  /* 0x000000780400788c */ /* 0x000fd2000bf05270 */
[----:B------:R-:W-:Y:S05]  /*87c0*/  BRA.U !UP0, `(.L_x_178) ;  /* 0x0000000108887547 */ /* 0x000fea000b800000 */
[----:B------:R-:W-:-:S05]  /*87d0*/  UMOV UR5, 0xdd ;  /* 0x000000dd00057882 */ /* 0x000fca0000000000 */
.L_x_179:
        /* <DEDUP_REMOVED lines=12> */
.L_x_181:
        /* <DEDUP_REMOVED lines=17> */
.L_x_180:
[----:B------:R-:W-:Y:S02]  /*89b0*/  HFMA2 R7, -RZ, RZ, 0, 0 ;  /* 0x00000000ff077431 */ /* 0x000fe400000001ff */
[----:B------:R-:W-:Y:S02]  /*89c0*/  IMAD.MOV.U32 R10, RZ, RZ, RZ ;  /* 0x000000ffff0a7224 */ /* 0x000fe400078e00ff */
[----:B------:R-:W-:Y:S01]  /*89d0*/  IMAD.MOV.U32 R4, RZ, RZ, RZ ;  /* 0x000000ffff047224 */ /* 0x000fe200078e00ff */
[----:B------:R-:W-:Y:S06]  /*89e0*/  BRA `(.L_x_176) ;  /* 0x0000000000c47947 */ /* 0x000fec0003800000 */
.L_x_178:
[----:B------:R-:W-:-:S05]  /*89f0*/  UMOV UR5, 0xde ;  /* 0x000000de00057882 */ /* 0x000fca0000000000 */
.L_x_182:
        /* <DEDUP_REMOVED lines=13> */
.L_x_185:
        /* <DEDUP_REMOVED lines=27> */
.L_x_184:
[----:B------:R-:W-:Y:S01]  /*8c80*/  SEL R10, R10, 0x1, !P0 ;  /* 0x000000010a0a7807 */ /* 0x000fe20004000000 */
[----:B------:R-:W-:Y:S06]  /*8c90*/  BRA.U !UP0, `(.L_x_176) ;  /* 0x0000000108187547 */ /* 0x000fec000b800000 */
[----:B------:R-:W-:Y:S01]  /*8ca0*/  MOV R2, UR5 ;  /* 0x0000000500027c02 */ /* 0x000fe20008000f00 */
[----:B------:R-:W-:Y:S01]  /*8cb0*/  UIADD3 UR4, UPT, UPT, UR4, 0x1, URZ ;  /* 0x0000000104047890 */ /* 0x000fe2000fffe0ff */
[----:B------:R-:W-:Y:S11]  /*8cc0*/  BRA `(.L_x_185) ;  /* 0xfffffffc00807947 */ /* 0x000ff6000383ffff */
.L_x_183:
[----:B------:R-:W-:Y:S02]  /*8cd0*/  IMAD.MOV.U32 R10, RZ, RZ, RZ ;  /* 0x000000ffff0a7224 */ /* 0x000fe400078e00ff */
[----:B------:R-:W-:Y:S02]  /*8ce0*/  IMAD.MOV.U32 R7, RZ, RZ, RZ ;  /* 0x000000ffff077224 */ /* 0x000fe400078e00ff */
[----:B------:R-:W-:-:S07]  /*8cf0*/  IMAD.MOV.U32 R4, RZ, RZ, RZ ;  /* 0x000000ffff047224 */ /* 0x000fce00078e00ff */
.L_x_176:
        /* <DEDUP_REMOVED lines=17> */
[----:B------:R-:W-:Y:S01]  /*8e10*/  UMOV UR5, 0xdc ;  /* 0x000000dc00057882 */ /* 0x000fe20000000000 */
[----:B------:R-:W-:-:S07]  /*8e20*/  IMAD.MOV.U32 R8, RZ, RZ, RZ ;  /* 0x000000ffff087224 */ /* 0x000fce00078e00ff */
.L_x_188:
        /* <DEDUP_REMOVED lines=23> */
[----:B------:R-:W-:Y:S01]  /*8fa0*/  MOV R5, R4 ;  /* 0x0000000400057202 */ /* 0x000fe20000000f00 */
[----:B------:R-:W-:Y:S01]  /*8fb0*/  UIADD3 UR5, UPT, UPT, UR5, 0x1, URZ ;  /* 0x0000000105057890 */ /* 0x000fe2000fffe0ff */
[----:B------:R-:W-:Y:S11]  /*8fc0*/  BRA `(.L_x_188) ;  /* 0xfffffffc00987947 */ /* 0x000ff6000383ffff */
.L_x_186:
[----:B------:R-:W0:Y:S02]  /*8fd0*/  LDCU.U8 UR4, c[0x3][0xdd] ;  /* 0x00c01ba0ff0477ac */ /* 0x000e240008000000 */
[----:B0-----:R-:W-:-:S04]  /*8fe0*/  ULOP3.LUT UR4, UR4, 0x20, URZ, 0xfc, !UPT ;  /* 0x0000002004047892 */ /* 0x001fc8000f8efcff */
[----:B------:R-:W-:-:S04]  /*8ff0*/  UPRMT UR4, UR4, 0x9910, URZ ;  /* 0x0000991004047896 */ /* 0x000fc800080000ff */
[----:B------:R-:W-:-:S09]  /*9000*/  UISETP.NE.AND UP0, UPT, UR4, 0x78, UPT ;  /* 0x000000780400788c */ /* 0x000fd2000bf05270 */
[----:B------:R-:W-:Y:S05]  /*9010*/  BRA.U !UP0, `(.L_x_189) ;  /* 0x0000000108887547 */ /* 0x000fea000b800000 */
[----:B------:R-:W-:-:S05]  /*9020*/  UMOV UR5, 0xdd ;  /* 0x000000dd00057882 */ /* 0x000fca0000000000 */
.L_x_190:
        /* <DEDUP_REMOVED lines=12> */
.L_x_192:
        /* <DEDUP_REMOVED lines=17> */
.L_x_191:
[----:B------:R-:W-:Y:S02]  /*9200*/  IMAD.MOV.U32 R8, RZ, RZ, RZ ;  /* 0x000000ffff087224 */ /* 0x000fe400078e00ff */
[----:B------:R-:W-:Y:S02]  /*9210*/  IMAD.MOV.U32 R7, RZ, RZ, RZ ;  /* 0x000000ffff077224 */ /* 0x000fe400078e00ff */
[----:B------:R-:W-:Y:S01]  /*9220*/  IMAD.MOV.U32 R4, RZ, RZ, RZ ;  /* 0x000000ffff047224 */ /* 0x000fe200078e00ff */
[----:B------:R-:W-:Y:S06]  /*9230*/  BRA `(.L_x_187) ;  /* 0x0000000000c07947 */ /* 0x000fec0003800000 */
.L_x_189:
[----:B------:R-:W-:-:S05]  /*9240*/  UMOV UR5, 0xde ;  /* 0x000000de00057882 */ /* 0x000fca0000000000 */
.L_x_193:
        /* <DEDUP_REMOVED lines=12> */
.L_x_196:
        /* <DEDUP_REMOVED lines=27> */
.L_x_195:
[----:B------:R-:W-:Y:S01]  /*94c0*/  SEL R8, R8, 0x1, !P0 ;  /* 0x0000000108087807 */ /* 0x000fe20004000000 */
[----:B------:R-:W-:Y:S06]  /*94d0*/  BRA.U !UP0, `(.L_x_187) ;  /* 0x0000000108187547 */ /* 0x000fec000b800000 */
[----:B------:R-:W-:Y:S01]  /*94e0*/  IMAD.U32 R0, RZ, RZ, UR5 ;  /* 0x00000005ff007e24 */ /* 0x000fe2000f8e00ff */
[----:B------:R-:W-:Y:S01]  /*94f0*/  UIADD3 UR4, UPT, UPT, UR4, 0x1, URZ ;  /* 0x0000000104047890 */ /* 0x000fe2000fffe0ff */
[----:B------:R-:W-:Y:S11]  /*9500*/  BRA `(.L_x_196) ;  /* 0xfffffffc00807947 */ /* 0x000ff6000383ffff */
.L_x_194:
[----:B------:R-:W-:Y:S02]  /*9510*/  IMAD.MOV.U32 R8, RZ, RZ, RZ ;  /* 0x000000ffff087224 */ /* 0x000fe400078e00ff */
[----:B------:R-:W-:Y:S02]  /*9520*/  IMAD.MOV.U32 R7, RZ, RZ, RZ ;  /* 0x000000ffff077224 */ /* 0x000fe400078e00ff */
[----:B------:R-:W-:-:S07]  /*9530*/  IMAD.MOV.U32 R4, RZ, RZ, RZ ;  /* 0x000000ffff047224 */ /* 0x000fce00078e00ff */
.L_x_187:
[----:B------:R-:W0:Y:S01]  /*9540*/  LDC.64 R2, c[0x0][0x3a8] ;  /* 0x0000ea00ff027b82 */ /* 0x000e220000000a00 */
        /* <DEDUP_REMOVED lines=11> */
.L_x_108:
[----:B------:R-:W0:Y:S01]  /*9600*/  LDC R3, c[0x0][0x3d0] ;  /* 0x0000f400ff037b82 */ /* 0x000e220000000800 */
[----:B------:R-:W0:Y:S01]  /*9610*/  LDCU UR4, c[0x0][0x3cc] ;  /* 0x00007980ff0477ac */ /* 0x000e220008000800 */
[----:B------:R-:W-:Y:S01]  /*9620*/  FADD R0, R0, R9 ;  /* 0x0000000900007221 */ /* 0x000fe20000000000 */
[----:B------:R-:W-:Y:S01]  /*9630*/  BSSY.RECONVERGENT B0, `(.L_x_197) ;  /* 0x0000010000007945 */ /* 0x000fe20003800200 */
[----:B0-----:R-:W-:-:S04]  /*9640*/  FADD R3, R3, UR4 ;  /* 0x0000000403037e21 */ /* 0x001fc80008000000 */
[----:B------:R-:W0:Y:S08]  /*9650*/  MUFU.RCP R2, R3 ;  /* 0x0000000300027308 */ /* 0x000e300000001000 */
[----:B------:R-:W1:Y:S01]  /*9660*/  FCHK P0, R0, R3 ;  /* 0x0000000300007302 */ /* 0x000e620000000000 */
[----:B0-----:R-:W-:-:S04]  /*9670*/  FFMA R5, -R3, R2, 1 ;  /* 0x3f80000003057423 */ /* 0x001fc80000000102 */
[----:B------:R-:W-:Y:S01]  /*9680*/  FFMA R5, R2, R5, R2 ;  /* 0x0000000502057223 */ /* 0x000fe20000000002 */
[----:B------:R-:W-:-:S03]  /*9690*/  FADD R2, R7, R9 ;  /* 0x0000000907027221 */ /* 0x000fc60000000000 */
[----:B------:R-:W-:-:S04]  /*96a0*/  FFMA R4, R0, R5, RZ ;  /* 0x0000000500047223 */ /* 0x000fc800000000ff */
[----:B------:R-:W-:-:S04]  /*96b0*/  FFMA R6, -R3, R4, R0 ;  /* 0x0000000403067223 */ /* 0x000fc80000000100 */
[----:B------:R-:W-:Y:S01]  /*96c0*/  FFMA R20, R5, R6, R4 ;  /* 0x0000000605147223 */ /* 0x000fe20000000004 */
[----:B-1----:R-:W-:Y:S06]  /*96d0*/  @!P0 BRA `(.L_x_198) ;  /* 0x0000000000148947 */ /* 0x002fec0003800000 */
[----:B------:R-:W-:Y:S01]  /*96e0*/  IMAD.MOV.U32 R4, RZ, RZ, R0 ;  /* 0x000000ffff047224 */ /* 0x000fe200078e0000 */
[----:B------:R-:W-:Y:S01]  /*96f0*/  MOV R10, 0x9720 ;  /* 0x00009720000a7802 */ /* 0x000fe20000000f00 */
[----:B------:R-:W-:-:S07]  /*9700*/  IMAD.MOV.U32 R5, RZ, RZ, R3 ;  /* 0x000000ffff057224 */ /* 0x000fce00078e0003 */
[----:B------:R-:W-:Y:S05]  /*9710*/  CALL.REL.NOINC `($__internal_0_$__cuda_sm3x_div_rn_noftz_f32_slowpath) ;  /* 0x0000009c00b87944 */ /* 0x000fea0003c00000 */
[----:B------:R-:W-:-:S07]  /*9720*/  IMAD.MOV.U32 R20, RZ, RZ, R11 ;  /* 0x000000ffff147224 */ /* 0x000fce00078e000b */
.L_x_198:
[----:B------:R-:W-:Y:S05]  /*9730*/  BSYNC.RECONVERGENT B0 ;  /* 0x0000000000007941 */ /* 0x000fea0003800200 */
.L_x_197:
[----:B------:R-:W0:Y:S01]  /*9740*/  MUFU.RCP R4, R3 ;  /* 0x0000000300047308 */ /* 0x000e220000001000 */
[----:B------:R-:W-:Y:S07]  /*9750*/  BSSY.RECONVERGENT B0, `(.L_x_199) ;  /* 0x000000e000007945 */ /* 0x000fee0003800200 */
[----:B------:R-:W1:Y:S08]  /*9760*/  FCHK P0, R2, R3 ;  /* 0x0000000302007302 */ /* 0x000e700000000000 */
[----:B------:R-:W2:Y:S01]  /*9770*/  FRND.FLOOR R20, R20 ;  /* 0x0000001400147307 */ /* 0x000ea20000205000 */
[----:B0-----:R-:W-:-:S04]  /*9780*/  FFMA R5, -R3, R4, 1 ;  /* 0x3f80000003057423 */ /* 0x001fc80000000104 */
[----:B------:R-:W-:-:S04]  /*9790*/  FFMA R19, R4, R5, R4 ;  /* 0x0000000504137223 */ /* 0x000fc80000000004 */
[----:B------:R-:W-:-:S04]  /*97a0*/  FFMA R4, R2, R19, RZ ;  /* 0x0000001302047223 */ /* 0x000fc800000000ff */
[----:B------:R-:W-:-:S04]  /*97b0*/  FFMA R5, -R3, R4, R2 ;  /* 0x0000000403057223 */ /* 0x000fc80000000102 */
[----:B------:R-:W-:Y:S01]  /*97c0*/  FFMA R19, R19, R5, R4 ;  /* 0x0000000513137223 */ /* 0x000fe20000000004 */
[----:B-12---:R-:W-:Y:S06]  /*97d0*/  @!P0 BRA `(.L_x_200) ;  /* 0x0000000000148947 */ /* 0x006fec0003800000 */
[----:B------:R-:W-:Y:S01]  /*97e0*/  IMAD.MOV.U32 R5, RZ, RZ, R3 ;  /* 0x000000ffff057224 */ /* 0x000fe200078e0003 */
[----:B------:R-:W-:Y:S01]  /*97f0*/  MOV R10, 0x9820 ;  /* 0x00009820000a7802 */ /* 0x000fe20000000f00 */
[----:B------:R-:W-:-:S07]  /*9800*/  IMAD.MOV.U32 R4, RZ, RZ, R2 ;  /* 0x000000ffff047224 */ /* 0x000fce00078e0002 */
[----:B------:R-:W-:Y:S05]  /*9810*/  CALL.REL.NOINC `($__internal_0_$__cuda_sm3x_div_rn_noftz_f32_slowpath) ;  /* 0x0000009c00787944 */ /* 0x000fea0003c00000 */
[----:B------:R-:W-:-:S07]  /*9820*/  MOV R19, R11 ;  /* 0x0000000b00137202 */ /* 0x000fce0000000f00 */
.L_x_200:
[----:B------:R-:W-:Y:S05]  /*9830*/  BSYNC.RECONVERGENT B0 ;  /* 0x0000000000007941 */ /* 0x000fea0003800200 */
.L_x_199:
[----:B------:R-:W0:Y:S01]  /*9840*/  FRND.FLOOR R19, R19 ;  /* 0x0000001300137307 */ /* 0x000e220000205000 */
[----:B------:R-:W1:Y:S01]  /*9850*/  LDCU UR4, c[0x0][0x3cc] ;  /* 0x00007980ff0477ac */ /* 0x000e620008000800 */
[----:B------:R-:W-:Y:S01]  /*9860*/  FADD R3, R20, 1 ;  /* 0x3f80000014037421 */ /* 0x000fe20000000000 */
[----:B------:R-:W2:Y:S01]  /*9870*/  LDCU UR5, c[0x0][0x3d0] ;  /* 0x00007a00ff0577ac */ /* 0x000ea20008000800 */
[----:B0-----:R-:W-:Y:S02]  /*9880*/  FADD R4, R19, 1 ;  /* 0x3f80000013047421 */ /* 0x001fe40000000000 */
[----:B-1----:R-:W-:Y:S02]  /*9890*/  FMUL R3, R3, UR4 ;  /* 0x0000000403037c20 */ /* 0x002fe40008400000 */
[----:B------:R-:W-:Y:S02]  /*98a0*/  FMUL R4, R4, UR4 ;  /* 0x0000000404047c20 */ /* 0x000fe40008400000 */
[----:B--2---:R-:W-:-:S02]  /*98b0*/  FFMA R3, R20, UR5, R3 ;  /* 0x0000000514037c23 */ /* 0x004fc40008000003 */
[----:B------:R-:W-:-:S03]  /*98c0*/  FFMA R5, R19, UR5, R4 ;  /* 0x0000000513057c23 */ /* 0x000fc60008000004 */
[----:B------:R-:W-:Y:S02]  /*98d0*/  FSETP.LEU.AND P1, PT, R0, R3, PT ;  /* 0x000000030000720b */ /* 0x000fe40003f2b000 */
[----:B------:R-:W-:-:S13]  /*98e0*/  FSETP.GT.AND P0, PT, R2, R5, PT ;  /* 0x000000050200720b */ /* 0x000fda0003f04000 */
[----:B------:R-:W-:Y:S05]  /*98f0*/  @!P0 BRA P1, `(.L_x_201) ;  /* 0x0000004000bc8947 */ /* 0x000fea0000800000 */
        /* <DEDUP_REMOVED lines=16> */
.L_x_204:
        /* <DEDUP_REMOVED lines=25> */
.L_x_202:
[----:B------:R-:W0:Y:S02]  /*9b90*/  LDCU.U8 UR4, c[0x3][0xdd] ;  /* 0x00c01ba0ff0477ac */ /* 0x000e240008000000 */
[----:B0-----:R-:W-:-:S04]  /*9ba0*/  ULOP3.LUT UR4, UR4, 0x20, URZ, 0xfc, !UPT ;  /* 0x0000002004047892 */ /* 0x001fc8000f8efcff */
[----:B------:R-:W-:-:S04]  /*9bb0*/  UPRMT UR4, UR4, 0x9910, URZ ;  /* 0x0000991004047896 */ /* 0x000fc800080000ff */
[----:B------:R-:W-:-:S09]  /*9bc0*/  UISETP.NE.AND UP0, UPT, UR4, 0x78, UPT ;  /* 0x000000780400788c */ /* 0x000fd2000bf05270 */
[----:B------:R-:W-:Y:S05]  /*9bd0*/  BRA.U !UP0, `(.L_x_205) ;  /* 0x0000000108887547 */ /* 0x000fea000b800000 */
[----:B------:R-:W-:-:S05]  /*9be0*/  UMOV UR5, 0xdd ;  /* 0x000000dd00057882 */ /* 0x000fca0000000000 */
.L_x_206:
        /* <DEDUP_REMOVED lines=9> */
[----:B------:R-:W-:Y:S01]  /*9c80*/  HFMA2 R10, -RZ, RZ, 0, 0 ;  /* 0x00000000ff0a7431 */ /* 0x000fe200000001ff */
[----:B------:R-:W-:Y:S01]  /*9c90*/  CS2R R6, SRZ ;  /* 0x0000000000067805 */ /* 0x000fe2000001ff00 */
[----:B------:R-:W-:-:S07]  /*9ca0*/  IMAD.MOV.U32 R3, RZ, RZ, RZ ;  /* 0x000000ffff037224 */ /* 0x000fce00078e00ff */
.L_x_208:
        /* <DEDUP_REMOVED lines=17> */
.L_x_207:
[----:B------:R-:W-:Y:S02]  /*9dc0*/  IMAD.MOV.U32 R10, RZ, RZ, RZ ;  /* 0x000000ffff0a7224 */ /* 0x000fe400078e00ff */
[----:B------:R-:W-:Y:S02]  /*9dd0*/  IMAD.MOV.U32 R7, RZ, RZ, RZ ;  /* 0x000000ffff077224 */ /* 0x000fe400078e00ff */
[----:B------:R-:W-:Y:S01]  /*9de0*/  IMAD.MOV.U32 R4, RZ, RZ, RZ ;  /* 0x000000ffff047224 */ /* 0x000fe200078e00ff */
[----:B------:R-:W-:Y:S06]  /*9df0*/  BRA `(.L_x_203) ;  /* 0x0000000000c47947 */ /* 0x000fec0003800000 */
.L_x_205:
[----:B------:R-:W-:-:S05]  /*9e00*/  UMOV UR5, 0xde ;  /* 0x000000de00057882 */ /* 0x000fca0000000000 */
.L_x_209:
        /* <DEDUP_REMOVED lines=13> */
.L_x_212:
        /* <DEDUP_REMOVED lines=14> */
[----:B------:R-:W-:-:S04]  /*9fc0*/  @!P1 IADD3 R2, PT, PT, R3, -0x57, RZ ;  /* 0xffffffa903029810 */ /* 0x000fc80007ffe0ff */
        /* <DEDUP_REMOVED lines=12> */
.L_x_211:
[----:B------:R-:W-:Y:S01]  /*a090*/  SEL R10, R10, 0x1, !P0 ;  /* 0x000000010a0a7807 */ /* 0x000fe20004000000 */
[----:B------:R-:W-:Y:S06]  /*a0a0*/  BRA.U !UP0, `(.L_x_203) ;  /* 0x0000000108187547 */ /* 0x000fec000b800000 */
[----:B------:R-:W-:Y:S01]  /*a0b0*/  IMAD.U32 R2, RZ, RZ, UR5 ;  /* 0x00000005ff027e24 */ /* 0x000fe2000f8e00ff */
[----:B------:R-:W-:Y:S01]  /*a0c0*/  UIADD3 UR4, UPT, UPT, UR4, 0x1, URZ ;  /* 0x0000000104047890 */ /* 0x000fe2000fffe0ff */
[----:B------:R-:W-:Y:S11]  /*a0d0*/  BRA `(.L_x_212) ;  /* 0xfffffffc00807947 */ /* 0x000ff6000383ffff */
.L_x_210:
[----:B------:R-:W-:Y:S02]  /*a0e0*/  IMAD.MOV.U32 R10, RZ, RZ, RZ ;  /* 0x000000ffff0a7224 */ /* 0x000fe400078e00ff */
[----:B------:R-:W-:Y:S02]  /*a0f0*/  IMAD.MOV.U32 R7, RZ, RZ, RZ ;  /* 0x000000ffff077224 */ /* 0x000fe400078e00ff */
[----:B------:R-:W-:-:S07]  /*a100*/  IMAD.MOV.U32 R4, RZ, RZ, RZ ;  /* 0x000000ffff047224 */ /* 0x000fce00078e00ff */
.L_x_203:
        /* <DEDUP_REMOVED lines=20> */
.L_x_215:
        /* <DEDUP_REMOVED lines=25> */
.L_x_213:
[----:B------:R-:W0:Y:S02]  /*a3e0*/  LDCU.U8 UR4, c[0x3][0xdd] ;  /* 0x00c01ba0ff0477ac */ /* 0x000e240008000000 */
[----:B0-----:R-:W-:-:S04]  /*a3f0*/  ULOP3.LUT UR4, UR4, 0x20, URZ, 0xfc, !UPT ;  /* 0x0000002004047892 */ /* 0x001fc8000f8efcff */
[----:B------:R-:W-:-:S04]  /*a400*/  UPRMT UR4, UR4, 0x9910, URZ ;  /* 0x0000991004047896 */ /* 0x000fc800080000ff */
[----:B------:R-:W-:-:S09]  /*a410*/  UISETP.NE.AND UP0, UPT, UR4, 0x78, UPT ;  /* 0x000000780400788c */ /* 0x000fd2000bf05270 */
[----:B------:R-:W-:Y:S05]  /*a420*/  BRA.U !UP0, `(.L_x_216) ;  /* 0x0000000108887547 */ /* 0x000fea000b800000 */
[----:B------:R-:W-:-:S05]  /*a430*/  UMOV UR5, 0xdd ;  /* 0x000000dd00057882 */ /* 0x000fca0000000000 */
.L_x_217:
        /* <DEDUP_REMOVED lines=12> */
.L_x_219:
        /* <DEDUP_REMOVED lines=17> */
.L_x_218:
[----:B------:R-:W-:Y:S02]  /*a610*/  IMAD.MOV.U32 R10, RZ, RZ, RZ ;  /* 0x000000ffff0a7224 */ /* 0x000fe400078e00ff */
[----:B------:R-:W-:Y:S02]  /*a620*/  IMAD.MOV.U32 R7, RZ, RZ, RZ ;  /* 0x000000ffff077224 */ /* 0x000fe400078e00ff */
[----:B------:R-:W-:Y:S01]  /*a630*/  IMAD.MOV.U32 R4, RZ, RZ, RZ ;  /* 0x000000ffff047224 */ /* 0x000fe200078e00ff */
[----:B------:R-:W-:Y:S06]  /*a640*/  BRA `(.L_x_214) ;  /* 0x0000000000c47947 */ /* 0x000fec0003800000 */
.L_x_216:
[----:B------:R-:W-:-:S05]  /*a650*/  UMOV UR5, 0xde ;  /* 0x000000de00057882 */ /* 0x000fca0000000000 */
.L_x_220:
        /* <DEDUP_REMOVED lines=9> */
[----:B------:R-:W-:Y:S02]  /*a6f0*/  IMAD.MOV.U32 R7, RZ, RZ, RZ ;  /* 0x000000ffff077224 */ /* 0x000fe400078e00ff */
[----:B------:R-:W-:Y:S02]  /*a700*/  IMAD.MOV.U32 R8, RZ, RZ, RZ ;  /* 0x000000ffff087224 */ /* 0x000fe400078e00ff */
[----:B------:R-:W-:Y:S02]  /*a710*/  IMAD.MOV.U32 R4, RZ, RZ, RZ ;  /* 0x000000ffff047224 */ /* 0x000fe400078e00ff */
[----:B------:R-:W-:-:S07]  /*a720*/  IMAD.MOV.U32 R10, RZ, RZ, RZ ;  /* 0x000000ffff0a7224 */ /* 0x000fce00078e00ff */
.L_x_223:
        /* <DEDUP_REMOVED lines=27> */
.L_x_222:
[----:B------:R-:W-:Y:S01]  /*a8e0*/  SEL R10, R10, 0x1, !P0 ;  /* 0x000000010a0a7807 */ /* 0x000fe20004000000 */
[----:B------:R-:W-:Y:S06]  /*a8f0*/  BRA.U !UP0, `(.L_x_214) ;  /* 0x0000000108187547 */ /* 0x000fec000b800000 */
[----:B------:R-:W-:Y:S01]  /*a900*/  IMAD.U32 R2, RZ, RZ, UR5 ;  /* 0x00000005ff027e24 */ /* 0x000fe2000f8e00ff */
[----:B------:R-:W-:Y:S01]  /*a910*/  UIADD3 UR4, UPT, UPT, UR4, 0x1, URZ ;  /* 0x0000000104047890 */ /* 0x000fe2000fffe0ff */
[----:B------:R-:W-:Y:S11]  /*a920*/  BRA `(.L_x_223) ;  /* 0xfffffffc00807947 */ /* 0x000ff6000383ffff */
.L_x_221:
[----:B------:R-:W-:Y:S02]  /*a930*/  HFMA2 R7, -RZ, RZ, 0, 0 ;  /* 0x00000000ff077431 */ /* 0x000fe400000001ff */
[----:B------:R-:W-:Y:S02]  /*a940*/  IMAD.MOV.U32 R10, RZ, RZ, RZ ;  /* 0x000000ffff0a7224 */ /* 0x000fe400078e00ff */
[----:B------:R-:W-:-:S07]  /*a950*/  IMAD.MOV.U32 R4, RZ, RZ, RZ ;  /* 0x000000ffff047224 */ /* 0x000fce00078e00ff */
.L_x_214:
        /* <DEDUP_REMOVED lines=20> */
.L_x_226:
        /* <DEDUP_REMOVED lines=25> */
.L_x_224:
[----:B------:R-:W0:Y:S02]  /*ac30*/  LDCU.U8 UR4, c[0x3][0xdd] ;  /* 0x00c01ba0ff0477ac */ /* 0x000e240008000000 */
[----:B0-----:R-:W-:-:S04]  /*ac40*/  ULOP3.LUT UR4, UR4, 0x20, URZ, 0xfc, !UPT ;  /* 0x0000002004047892 */ /* 0x001fc8000f8efcff */
[----:B------:R-:W-:-:S04]  /*ac50*/  UPRMT UR4, UR4, 0x9910, URZ ;  /* 0x0000991004047896 */ /* 0x000fc800080000ff */
[----:B------:R-:W-:-:S09]  /*ac60*/  UISETP.NE.AND UP0, UPT, UR4, 0x78, UPT ;  /* 0x000000780400788c */ /* 0x000fd2000bf05270 */
[----:B------:R-:W-:Y:S05]  /*ac70*/  BRA.U !UP0, `(.L_x_227) ;  /* 0x0000000108887547 */ /* 0x000fea000b800000 */
[----:B------:R-:W-:-:S05]  /*ac80*/  UMOV UR5, 0xdd ;  /* 0x000000dd00057882 */ /* 0x000fca0000000000 */
.L_x_228:
        /* <DEDUP_REMOVED lines=12> */
.L_x_230:
        /* <DEDUP_REMOVED lines=17> */
.L_x_229:
[----:B------:R-:W-:Y:S02]  /*ae60*/  IMAD.MOV.U32 R10, RZ, RZ, RZ ;  /* 0x000000ffff0a7224 */ /* 0x000fe400078e00ff */
[----:B------:R-:W-:Y:S02]  /*ae70*/  IMAD.MOV.U32 R7, RZ, RZ, RZ ;  /* 0x000000ffff077224 */ /* 0x000fe400078e00ff */
[----:B------:R-:W-:Y:S01]  /*ae80*/  IMAD.MOV.U32 R4, RZ, RZ, RZ ;  /* 0x000000ffff047224 */ /* 0x000fe200078e00ff */
[----:B------:R-:W-:Y:S06]  /*ae90*/  BRA `(.L_x_225) ;  /* 0x0000000000c47947 */ /* 0x000fec0003800000 */
.L_x_227:
[----:B------:R-:W-:-:S05]  /*aea0*/  UMOV UR5, 0xde ;  /* 0x000000de00057882 */ /* 0x000fca0000000000 */
.L_x_231:
        /* <DEDUP_REMOVED lines=13> */
.L_x_234:
        /* <DEDUP_REMOVED lines=27> */
.L_x_233:
[----:B------:R-:W-:Y:S01]  /*b130*/  SEL R10, R10, 0x1, !P0 ;  /* 0x000000010a0a7807 */ /* 0x000fe20004000000 */
[----:B------:R-:W-:Y:S06]  /*b140*/  BRA.U !UP0, `(.L_x_225) ;  /* 0x0000000108187547 */ /* 0x000fec000b800000 */
[----:B------:R-:W-:Y:S01]  /*b150*/  IMAD.U32 R2, RZ, RZ, UR5 ;  /* 0x00000005ff027e24 */ /* 0x000fe2000f8e00ff */
[----:B------:R-:W-:Y:S01]  /*b160*/  UIADD3 UR4, UPT, UPT, UR4, 0x1, URZ ;  /* 0x0000000104047890 */ /* 0x000fe2000fffe0ff */
[----:B------:R-:W-:Y:S11]  /*b170*/  BRA `(.L_x_234) ;  /* 0xfffffffc00807947 */ /* 0x000ff6000383ffff */
.L_x_232:
[----:B------:R-:W-:Y:S02]  /*b180*/  IMAD.MOV.U32 R10, RZ, RZ, RZ ;  /* 0x000000ffff0a7224 */ /* 0x000fe400078e00ff */
[----:B------:R-:W-:Y:S02]  /*b190*/  IMAD.MOV.U32 R7, RZ, RZ, RZ ;  /* 0x000000ffff077224 */ /* 0x000fe400078e00ff */
[----:B------:R-:W-:-:S07]  /*b1a0*/  IMAD.MOV.U32 R4, RZ, RZ, RZ ;  /* 0x000000ffff047224 */ /* 0x000fce00078e00ff */
.L_x_225:
        /* <DEDUP_REMOVED lines=20> */
.L_x_237:
        /* <DEDUP_REMOVED lines=25> */
.L_x_235:
[----:B------:R-:W0:Y:S02]  /*b480*/  LDCU.U8 UR4, c[0x3][0xdd] ;  /* 0x00c01ba0ff0477ac */ /* 0x000e240008000000 */
[----:B0-----:R-:W-:-:S04]  /*b490*/  ULOP3.LUT UR4, UR4, 0x20, URZ, 0xfc, !UPT ;  /* 0x0000002004047892 */ /* 0x001fc8000f8efcff */
[----:B------:R-:W-:-:S04]  /*b4a0*/  UPRMT UR4, UR4, 0x9910, URZ ;  /* 0x0000991004047896 */ /* 0x000fc800080000ff */
[----:B------:R-:W-:-:S09]  /*b4b0*/  UISETP.NE.AND UP0, UPT, UR4, 0x78, UPT ;  /* 0x000000780400788c */ /* 0x000fd2000bf05270 */
[----:B------:R-:W-:Y:S05]  /*b4c0*/  BRA.U !UP0, `(.L_x_238) ;  /* 0x0000000108887547 */ /* 0x000fea000b800000 */
[----:B------:R-:W-:-:S05]  /*b4d0*/  UMOV UR5, 0xdd ;  /* 0x000000dd00057882 */ /* 0x000fca0000000000 */
.L_x_239:
        /* <DEDUP_REMOVED lines=12> */
.L_x_241:
        /* <DEDUP_REMOVED lines=17> */
.L_x_240:
[----:B------:R-:W-:Y:S02]  /*b6b0*/  IMAD.MOV.U32 R10, RZ, RZ, RZ ;  /* 0x000000ffff0a7224 */ /* 0x000fe400078e00ff */
[----:B------:R-:W-:Y:S02]  /*b6c0*/  IMAD.MOV.U32 R7, RZ, RZ, RZ ;  /* 0x000000ffff077224 */ /* 0x000fe400078e00ff */
[----:B------:R-:W-:Y:S01]  /*b6d0*/  IMAD.MOV.U32 R4, RZ, RZ, RZ ;  /* 0x000000ffff047224 */ /* 0x000fe200078e00ff */
[----:B------:R-:W-:Y:S06]  /*b6e0*/  BRA `(.L_x_236) ;  /* 0x0000000000c47947 */ /* 0x000fec0003800000 */
.L_x_238:
[----:B------:R-:W-:-:S05]  /*b6f0*/  UMOV UR5, 0xde ;  /* 0x000000de00057882 */ /* 0x000fca0000000000 */
.L_x_242:
        /* <DEDUP_REMOVED lines=13> */
.L_x_245:
        /* <DEDUP_REMOVED lines=27> */
.L_x_244:
[----:B------:R-:W-:Y:S01]  /*b980*/  SEL R10, R10, 0x1, !P0 ;  /* 0x000000010a0a7807 */ /* 0x000fe20004000000 */
[----:B------:R-:W-:Y:S06]  /*b990*/  BRA.U !UP0, `(.L_x_236) ;  /* 0x0000000108187547 */ /* 0x000fec000b800000 */
[----:B------:R-:W-:Y:S01]  /*b9a0*/  IMAD.U32 R2, RZ, RZ, UR5 ;  /* 0x00000005ff027e24 */ /* 0x000fe2000f8e00ff */
[----:B------:R-:W-:Y:S01]  /*b9b0*/  UIADD3 UR4, UPT, UPT, UR4, 0x1, URZ ;  /* 0x0000000104047890 */ /* 0x000fe2000fffe0ff */
[----:B------:R-:W-:Y:S11]  /*b9c0*/  BRA `(.L_x_245) ;  /* 0xfffffffc00807947 */ /* 0x000ff6000383ffff */
.L_x_243:
[----:B------:R-:W-:Y:S02]  /*b9d0*/  HFMA2 R7, -RZ, RZ, 0, 0 ;  /* 0x00000000ff077431 */ /* 0x000fe400000001ff */
[----:B------:R-:W-:Y:S02]  /*b9e0*/  IMAD.MOV.U32 R10, RZ, RZ, RZ ;  /* 0x000000ffff0a7224 */ /* 0x000fe400078e00ff */
[----:B------:R-:W-:-:S07]  /*b9f0*/  IMAD.MOV.U32 R4, RZ, RZ, RZ ;  /* 0x000000ffff047224 */ /* 0x000fce00078e00ff */
.L_x_236:
        /* <DEDUP_REMOVED lines=20> */
.L_x_248:
        /* <DEDUP_REMOVED lines=25> */
.L_x_246:
[----:B------:R-:W0:Y:S02]  /*bcd0*/  LDCU.U8 UR4, c[0x3][0xdd] ;  /* 0x00c01ba0ff0477ac */ /* 0x000e240008000000 */
[----:B0-----:R-:W-:-:S04]  /*bce0*/  ULOP3.LUT UR4, UR4, 0x20, URZ, 0xfc, !UPT ;  /* 0x0000002004047892 */ /* 0x001fc8000f8efcff */
[----:B------:R-:W-:-:S04]  /*bcf0*/  UPRMT UR4, UR4, 0x9910, URZ ;  /* 0x0000991004047896 */ /* 0x000fc800080000ff */
[----:B------:R-:W-:-:S09]  /*bd00*/  UISETP.NE.AND UP0, UPT, UR4, 0x78, UPT ;  /* 0x000000780400788c */ /* 0x000fd2000bf05270 */
[----:B------:R-:W-:Y:S05]  /*bd10*/  BRA.U !UP0, `(.L_x_249) ;  /* 0x0000000108887547 */ /* 0x000fea000b800000 */
[----:B------:R-:W-:-:S05]  /*bd20*/  UMOV UR5, 0xdd ;  /* 0x000000dd00057882 */ /* 0x000fca0000000000 */
.L_x_250:
        /* <DEDUP_REMOVED lines=12> */
.L_x_252:
        /* <DEDUP_REMOVED lines=17> */
.L_x_251:
[----:B------:R-:W-:Y:S02]  /*bf00*/  IMAD.MOV.U32 R10, RZ, RZ, RZ ;  /* 0x000000ffff0a7224 */ /* 0x000fe400078e00ff */
[----:B------:R-:W-:Y:S02]  /*bf10*/  IMAD.MOV.U32 R7, RZ, RZ, RZ ;  /* 0x000000ffff077224 */ /* 0x000fe400078e00ff */
[----:B------:R-:W-:Y:S01]  /*bf20*/  IMAD.MOV.U32 R4, RZ, RZ, RZ ;  /* 0x000000ffff047224 */ /* 0x000fe200078e00ff */
[----:B------:R-:W-:Y:S06]  /*bf30*/  BRA `(.L_x_247) ;  /* 0x0000000000c47947 */ /* 0x000fec0003800000 */
.L_x_249:
[----:B------:R-:W-:-:S05]  /*bf40*/  UMOV UR5, 0xde ;  /* 0x000000de00057882 */ /* 0x000fca0000000000 */
.L_x_253:
        /* <DEDUP_REMOVED lines=13> */
.L_x_256:
        /* <DEDUP_REMOVED lines=27> */
.L_x_255:
[----:B------:R-:W-:Y:S01]  /*c1d0*/  SEL R10, R10, 0x1, !P0 ;  /* 0x000000010a0a7807 */ /* 0x000fe20004000000 */
[----:B------:R-:W-:Y:S06]  /*c1e0*/  BRA.U !UP0, `(.L_x_247) ;  /* 0x0000000108187547 */ /* 0x000fec000b800000 */
[----:B------:R-:W-:Y:S01]  /*c1f0*/  IMAD.U32 R2, RZ, RZ, UR5 ;  /* 0x00000005ff027e24 */ /* 0x000fe2000f8e00ff */
[----:B------:R-:W-:Y:S01]  /*c200*/  UIADD3 UR4, UPT, UPT, UR4, 0x1, URZ ;  /* 0x0000000104047890 */ /* 0x000fe2000fffe0ff */
[----:B------:R-:W-:Y:S11]  /*c210*/  BRA `(.L_x_256) ;  /* 0xfffffffc00807947 */ /* 0x000ff6000383ffff */
.L_x_254:
[----:B------:R-:W-:Y:S02]  /*c220*/  IMAD.MOV.U32 R10, RZ, RZ, RZ ;  /* 0x000000ffff0a7224 */ /* 0x000fe400078e00ff */
[----:B------:R-:W-:Y:S02]  /*c230*/  IMAD.MOV.U32 R7, RZ, RZ, RZ ;  /* 0x000000ffff077224 */ /* 0x000fe400078e00ff */
[----:B------:R-:W-:-:S07]  /*c240*/  IMAD.MOV.U32 R4, RZ, RZ, RZ ;  /* 0x000000ffff047224 */ /* 0x000fce00078e00ff */
.L_x_247:
        /* <DEDUP_REMOVED lines=20> */
.L_x_259:
        /* <DEDUP_REMOVED lines=25> */
.L_x_257:
[----:B------:R-:W0:Y:S02]  /*c520*/  LDCU.U8 UR4, c[0x3][0xdd] ;  /* 0x00c01ba0ff0477ac */ /* 0x000e240008000000 */
[----:B0-----:R-:W-:-:S04]  /*c530*/  ULOP3.LUT UR4, UR4, 0x20, URZ, 0xfc, !UPT ;  /* 0x0000002004047892 */ /* 0x001fc8000f8efcff */
[----:B------:R-:W-:-:S04]  /*c540*/  UPRMT UR4, UR4, 0x9910, URZ ;  /* 0x0000991004047896 */ /* 0x000fc800080000ff */
[----:B------:R-:W-:-:S09]  /*c550*/  UISETP.NE.AND UP0, UPT, UR4, 0x78, UPT ;  /* 0x000000780400788c */ /* 0x000fd2000bf05270 */
[----:B------:R-:W-:Y:S05]  /*c560*/  BRA.U !UP0, `(.L_x_260) ;  /* 0x0000000108887547 */ /* 0x000fea000b800000 */
[----:B------:R-:W-:-:S05]  /*c570*/  UMOV UR5, 0xdd ;  /* 0x000000dd00057882 */ /* 0x000fca0000000000 */
.L_x_261:
        /* <DEDUP_REMOVED lines=12> */
.L_x_263:
        /* <DEDUP_REMOVED lines=17> */
.L_x_262:
[----:B------:R-:W-:Y:S02]  /*c750*/  IMAD.MOV.U32 R10, RZ, RZ, RZ ;  /* 0x000000ffff0a7224 */ /* 0x000fe400078e00ff */
[----:B------:R-:W-:Y:S02]  /*c760*/  IMAD.MOV.U32 R7, RZ, RZ, RZ ;  /* 0x000000ffff077224 */ /* 0x000fe400078e00ff */
[----:B------:R-:W-:Y:S01]  /*c770*/  IMAD.MOV.U32 R4, RZ, RZ, RZ ;  /* 0x000000ffff047224 */ /* 0x000fe200078e00ff */
[----:B------:R-:W-:Y:S06]  /*c780*/  BRA `(.L_x_258) ;  /* 0x0000000000c47947 */ /* 0x000fec0003800000 */
.L_x_260:
[----:B------:R-:W-:-:S05]  /*c790*/  UMOV UR5, 0xde ;  /* 0x000000de00057882 */ /* 0x000fca0000000000 */
.L_x_264:
        /* <DEDUP_REMOVED lines=13> */
.L_x_267:
        /* <DEDUP_REMOVED lines=27> */
.L_x_266:
[----:B------:R-:W-:Y:S01]  /*ca20*/  SEL R10, R10, 0x1, !P0 ;  /* 0x000000010a0a7807 */ /* 0x000fe20004000000 */
[----:B------:R-:W-:Y:S06]  /*ca30*/  BRA.U !UP0, `(.L_x_258) ;  /* 0x0000000108187547 */ /* 0x000fec000b800000 */
[----:B------:R-:W-:Y:S01]  /*ca40*/  IMAD.U32 R2, RZ, RZ, UR5 ;  /* 0x00000005ff027e24 */ /* 0x000fe2000f8e00ff */
[----:B------:R-:W-:Y:S01]  /*ca50*/  UIADD3 UR4, UPT, UPT, UR4, 0x1, URZ ;  /* 0x0000000104047890 */ /* 0x000fe2000fffe0ff */
[----:B------:R-:W-:Y:S11]  /*ca60*/  BRA `(.L_x_267) ;  /* 0xfffffffc00807947 */ /* 0x000ff6000383ffff */
.L_x_265:
[----:B------:R-:W-:Y:S02]  /*ca70*/  HFMA2 R7, -RZ, RZ, 0, 0 ;  /* 0x00000000ff077431 */ /* 0x000fe400000001ff */
[----:B------:R-:W-:Y:S02]  /*ca80*/  IMAD.MOV.U32 R10, RZ, RZ, RZ ;  /* 0x000000ffff0a7224 */ /* 0x000fe400078e00ff */
[----:B------:R-:W-:-:S07]  /*ca90*/  IMAD.MOV.U32 R4, RZ, RZ, RZ ;  /* 0x000000ffff047224 */ /* 0x000fce00078e00ff */
.L_x_258:
        /* <DEDUP_REMOVED lines=20> */
.L_x_270:
        /* <DEDUP_REMOVED lines=25> */
.L_x_268:
[----:B------:R-:W0:Y:S02]  /*cd70*/  LDCU.U8 UR4, c[0x3][0xdd] ;  /* 0x00c01ba0ff0477ac */ /* 0x000e240008000000 */
[----:B0-----:R-:W-:-:S04]  /*cd80*/  ULOP3.LUT UR4, UR4, 0x20, URZ, 0xfc, !UPT ;  /* 0x0000002004047892 */ /* 0x001fc8000f8efcff */
[----:B------:R-:W-:-:S04]  /*cd90*/  UPRMT UR4, UR4, 0x9910, URZ ;  /* 0x0000991004047896 */ /* 0x000fc800080000ff */
[----:B------:R-:W-:-:S09]  /*cda0*/  UISETP.NE.AND UP0, UPT, UR4, 0x78, UPT ;  /* 0x000000780400788c */ /* 0x000fd2000bf05270 */
[----:B------:R-:W-:Y:S05]  /*cdb0*/  BRA.U !UP0, `(.L_x_271) ;  /* 0x0000000108887547 */ /* 0x000fea000b800000 */
[----:B------:R-:W-:-:S05]  /*cdc0*/  UMOV UR5, 0xdd ;  /* 0x000000dd00057882 */ /* 0x000fca0000000000 */
.L_x_272:
        /* <DEDUP_REMOVED lines=12> */
.L_x_274:
        /* <DEDUP_REMOVED lines=17> */
.L_x_273:
[----:B------:R-:W-:Y:S02]  /*cfa0*/  IMAD.MOV.U32 R10, RZ, RZ, RZ ;  /* 0x000000ffff0a7224 */ /* 0x000fe400078e00ff */
[----:B------:R-:W-:Y:S02]  /*cfb0*/  IMAD.MOV.U32 R7, RZ, RZ, RZ ;  /* 0x000000ffff077224 */ /* 0x000fe400078e00ff */
[----:B------:R-:W-:Y:S01]  /*cfc0*/  IMAD.MOV.U32 R4, RZ, RZ, RZ ;  /* 0x000000ffff047224 */ /* 0x000fe200078e00ff */
[----:B------:R-:W-:Y:S06]  /*cfd0*/  BRA `(.L_x_269) ;  /* 0x0000000000c47947 */ /* 0x000fec0003800000 */
.L_x_271:
[----:B------:R-:W-:-:S05]  /*cfe0*/  UMOV UR5, 0xde ;  /* 0x000000de00057882 */ /* 0x000fca0000000000 */
.L_x_275:
        /* <DEDUP_REMOVED lines=13> */
.L_x_278:
        /* <DEDUP_REMOVED lines=27> */
.L_x_277:
[----:B------:R-:W-:Y:S01]  /*d270*/  SEL R10, R10, 0x1, !P0 ;  /* 0x000000010a0a7807 */ /* 0x000fe20004000000 */
[----:B------:R-:W-:Y:S06]  /*d280*/  BRA.U !UP0, `(.L_x_269) ;  /* 0x0000000108187547 */ /* 0x000fec000b800000 */
[----:B------:R-:W-:Y:S01]  /*d290*/  IMAD.U32 R2, RZ, RZ, UR5 ;  /* 0x00000005ff027e24 */ /* 0x000fe2000f8e00ff */
[----:B------:R-:W-:Y:S01]  /*d2a0*/  UIADD3 UR4, UPT, UPT, UR4, 0x1, URZ ;  /* 0x0000000104047890 */ /* 0x000fe2000fffe0ff */
[----:B------:R-:W-:Y:S11]  /*d2b0*/  BRA `(.L_x_278) ;  /* 0xfffffffc00807947 */ /* 0x000ff6000383ffff */
.L_x_276:
[----:B------:R-:W-:Y:S02]  /*d2c0*/  IMAD.MOV.U32 R10, RZ, RZ, RZ ;  /* 0x000000ffff0a7224 */ /* 0x000fe400078e00ff */
[----:B------:R-:W-:Y:S02]  /*d2d0*/  IMAD.MOV.U32 R7, RZ, RZ, RZ ;  /* 0x000000ffff077224 */ /* 0x000fe400078e00ff */
[----:B------:R-:W-:-:S07]  /*d2e0*/  IMAD.MOV.U32 R4, RZ, RZ, RZ ;  /* 0x000000ffff047224 */ /* 0x000fce00078e00ff */
.L_x_269:
        /* <DEDUP_REMOVED lines=19> */
.L_x_281:
[C---:B------:R-:W-:Y:S01]  /*d420*/  PRMT R3, R0.reuse, 0x8880, RZ ;  /* 0x0000888000037816 */ /* 0x040fe200000000ff */
[----:B------:R-:W-:Y:S01]  /*d430*/  VIADD R2, R0, 0xffffffd0 ;  /* 0xffffffd000027836 */ /* 0x000fe20000000000 */
[----:B------:R-:W0:Y:S01]  /*d440*/  LDCU.U8 UR4, c[0x3][UR5+0x1] ;  /* 0x00c00020050477ac */ /* 0x000e220008000000 */
[C---:B------:R-:W-:Y:S01]  /*d450*/  ISETP.GT.U32.AND P0, PT, R7.reuse, -0x66666667, PT ;  /* 0x999999990700780c */ /* 0x040fe20003f04070 */
[----:B------:R-:W-:Y:S02]  /*d460*/  HFMA2 R4, -RZ, RZ, 0, 5.9604644775390625e-08 ;  /* 0x00000001ff047431 */ /* 0x000fe400000001ff */
[----:B------:R-:W-:Y:S01]  /*d470*/  IMAD.MOV.U32 R0, RZ, RZ, R3 ;  /* 0x000000ffff007224 */ /* 0x000fe200078e0003 */
[----:B------:R-:W-:Y:S02]  /*d480*/  LOP3.LUT R2, R2, 0xff, RZ, 0xc0, !PT ;  /* 0x000000ff02027812 */ /* 0x000fe400078ec0ff */
[----:B------:R-:W-:Y:S02]  /*d490*/  ISETP.NE.U32.AND P2, PT, R7, -0x66666667, PT ;  /* 0x999999990700780c */ /* 0x000fe40003f45070 */
[----:B------:R-:W-:-:S02]  /*d4a0*/  ISETP.GE.AND P1, PT, R0, 0x36, PT ;  /* 0x000000360000780c */ /* 0x000fc40003f26270 */
[----:B------:R-:W-:Y:S02]  /*d4b0*/  ISETP.GT.U32.AND P3, PT, R2, 0x9, PT ;  /* 0x000000090200780c */ /* 0x000fe40003f64070 */
        /* <DEDUP_REMOVED lines=16> */
.L_x_279:
[----:B------:R-:W0:Y:S02]  /*d5c0*/  LDCU.U8 UR4, c[0x3][0xdd] ;  /* 0x00c01ba0ff0477ac */ /* 0x000e240008000000 */
[----:B0-----:R-:W-:-:S04]  /*d5d0*/  ULOP3.LUT UR4, UR4, 0x20, URZ, 0xfc, !UPT ;  /* 0x0000002004047892 */ /* 0x001fc8000f8efcff */
[----:B------:R-:W-:-:S04]  /*d5e0*/  UPRMT UR4, UR4, 0x9910, URZ ;  /* 0x0000991004047896 */ /* 0x000fc800080000ff */
[----:B------:R-:W-:-:S09]  /*d5f0*/  UISETP.NE.AND UP0, UPT, UR4, 0x78, UPT ;  /* 0x000000780400788c */ /* 0x000fd2000bf05270 */
[----:B------:R-:W-:Y:S05]  /*d600*/  BRA.U !UP0, `(.L_x_282) ;  /* 0x0000000108887547 */ /* 0x000fea000b800000 */
[----:B------:R-:W-:-:S05]  /*d610*/  UMOV UR5, 0xdd ;  /* 0x000000dd00057882 */ /* 0x000fca0000000000 */
.L_x_283:
        /* <DEDUP_REMOVED lines=12> */
.L_x_285:
        /* <DEDUP_REMOVED lines=17> */
.L_x_284:
[----:B------:R-:W-:Y:S02]  /*d7f0*/  HFMA2 R4, -RZ, RZ, 0, 0 ;  /* 0x00000000ff047431 */ /* 0x000fe400000001ff */
[----:B------:R-:W-:Y:S02]  /*d800*/  IMAD.MOV.U32 R8, RZ, RZ, RZ ;  /* 0x000000ffff087224 */ /* 0x000fe400078e00ff */
[----:B------:R-:W-:Y:S01]  /*d810*/  IMAD.MOV.U32 R7, RZ, RZ, RZ ;  /* 0x000000ffff077224 */ /* 0x000fe200078e00ff */
[----:B------:R-:W-:Y:S06]  /*d820*/  BRA `(.L_x_280) ;  /* 0x0000000000c07947 */ /* 0x000fec0003800000 */
.L_x_282:
[----:B------:R-:W-:-:S05]  /*d830*/  UMOV UR5, 0xde ;  /* 0x000000de00057882 */ /* 0x000fca0000000000 */
.L_x_286:
        /* <DEDUP_REMOVED lines=12> */
.L_x_289:
        /* <DEDUP_REMOVED lines=27> */
.L_x_288:
[----:B------:R-:W-:Y:S01]  /*dab0*/  SEL R8, R8, 0x1, !P0 ;  /* 0x0000000108087807 */ /* 0x000fe20004000000 */
[----:B------:R-:W-:Y:S06]  /*dac0*/  BRA.U !UP0, `(.L_x_280) ;  /* 0x0000000108187547 */ /* 0x000fec000b800000 */
[----:B------:R-:W-:Y:S01]  /*dad0*/  IMAD.U32 R0, RZ, RZ, UR5 ;  /* 0x00000005ff007e24 */ /* 0x000fe2000f8e00ff */
[----:B------:R-:W-:Y:S01]  /*dae0*/  UIADD3 UR4, UPT, UPT, UR4, 0x1, URZ ;  /* 0x0000000104047890 */ /* 0x000fe2000fffe0ff */
[----:B------:R-:W-:Y:S11]  /*daf0*/  BRA `(.L_x_289) ;  /* 0xfffffffc00807947 */ /* 0x000ff6000383ffff */
.L_x_287:
[----:B------:R-:W-:Y:S02]  /*db00*/  HFMA2 R4, -RZ, RZ, 0, 0 ;  /* 0x00000000ff047431 */ /* 0x000fe400000001ff */
[----:B------:R-:W-:Y:S02]  /*db10*/  IMAD.MOV.U32 R8, RZ, RZ, RZ ;  /* 0x000000ffff087224 */ /* 0x000fe400078e00ff */
[----:B------:R-:W-:-:S07]  /*db20*/  IMAD.MOV.U32 R7, RZ, RZ, RZ ;  /* 0x000000ffff077224 */ /* 0x000fce00078e00ff */
.L_x_280:
        /* <DEDUP_REMOVED lines=12> */
.L_x_201:
[----:B------:R-:W0:Y:S02]  /*dbf0*/  LDC R5, c[0x0][0x3f4] ;  /* 0x0000fd00ff057b82 */ /* 0x000e240000000800 */
[----:B0-----:R-:W-:-:S13]  /*dc00*/  FSETP.GT.AND P0, PT, R5, RZ, PT ;  /* 0x000000ff0500720b */ /* 0x001fda0003f04000 */
[----:B------:R-:W-:Y:S05]  /*dc10*/  @!P0 BRA `(.L_x_290) ;  /* 0x0000005400b08947 */ /* 0x000fea0003800000 */
[----:B------:R-:W0:Y:S01]  /*dc20*/  LDC.64 R2, c[0x0][0x3e0] ;  /* 0x0000f800ff027b82 */ /* 0x000e220000000a00 */
[----:B------:R-:W2:Y:S07]  /*dc30*/  LDG.E R0, desc[UR6][R30.64] ;  /* 0x000000061e007981 */ /* 0x000eae000c1e1900 */
[----:B------:R-:W1:Y:S01]  /*dc40*/  LDC.64 R32, c[0x0][0x3a0] ;  /* 0x0000e800ff207b82 */ /* 0x000e620000000a00 */
[----:B0-----:R-:W2:Y:S01]  /*dc50*/  LDG.E R3, desc[UR6][R2.64] ;  /* 0x0000000602037981 */ /* 0x001ea2000c1e1900 */
[----:B-1----:R-:W-:-:S05]  /*dc60*/  IMAD.WIDE R32, R50, 0x4, R32 ;  /* 0x0000000432207825 */ /* 0x002fca00078e0220 */
[----:B------:R-:W3:Y:S01]  /*dc70*/  LDG.E R55, desc[UR6][R32.64] ;  /* 0x0000000620377981 */ /* 0x000ee2000c1e1900 */
[----:B------:R-:W-:Y:S01]  /*dc80*/  BSSY.RECONVERGENT B0, `(.L_x_291) ;  /* 0x0000014000007945 */ /* 0x000fe20003800200 */
[----:B------:R-:W-:Y:S01]  /*dc90*/  IMAD.MOV.U32 R17, RZ, RZ, RZ ;  /* 0x000000ffff117224 */ /* 0x000fe200078e00ff */
[C---:B--2---:R-:W-:Y:S01]  /*dca0*/  FSETP.GEU.AND P0, PT, R0.reuse, R3, PT ;  /* 0x000000030000720b */ /* 0x044fe20003f0e000 */
[----:B------:R-:W-:Y:S01]  /*dcb0*/  FADD R0, R0, -R3 ;  /* 0x8000000300007221 */ /* 0x000fe20000000000 */
[----:B---3--:R-:W-:-:S11]  /*dcc0*/  ISETP.GE.AND P1, PT, R55, 0x1, PT ;  /* 0x000000013700780c */ /* 0x008fd60003f26270 */
[----:B------:R-:W-:Y:S05]  /*dcd0*/  @!P0 BRA `(.L_x_292) ;  /* 0x0000000000388947 */ /* 0x000fea0003800000 */
[----:B------:R-:W0:Y:S01]  /*dce0*/  LDCU UR4, c[0x0][0x3f0] ;  /* 0x00007e00ff0477ac */ /* 0x000e220008000800 */
[----:B------:R-:W-:-:S04]  /*dcf0*/  FMUL R0, R0, R5 ;  /* 0x0000000500007220 */ /* 0x000fc80000400000 */
[----:B------:R-:W1:Y:S01]  /*dd00*/  F2I.TRUNC.NTZ R5, R0 ;  /* 0x0000000000057305 */ /* 0x000e62000020f100 */
[----:B0-----:R-:W-:-:S06]  /*dd10*/  UIADD3 UR4, UPT, UPT, UR4, -0x1, URZ ;  /* 0xffffffff04047890 */ /* 0x001fcc000fffe0ff */
[----:B-1----:R-:W-:-:S13]  /*dd20*/  ISETP.GE.AND P0, PT, R5, UR4, PT ;  /* 0x0000000405007c0c */ /* 0x002fda000bf06270 */
[----:B------:R-:W-:Y:S05]  /*dd30*/  @P0 BRA `(.L_x_292) ;  /* 0x0000000000200947 */ /* 0x000fea0003800000 */
[----:B------:R-:W0:Y:S02]  /*dd40*/  LDC.64 R2, c[0x0][0x3e8] ;  /* 0x0000fa00ff027b82 */ /* 0x000e240000000a00 */
[----:B0-----:R-:W-:-:S05]  /*dd50*/  IMAD.WIDE R2, R5, 0x4, R2 ;  /* 0x0000000405027825 */ /* 0x001fca00078e0202 */
[----:B------:R-:W2:Y:S04]  /*dd60*/  LDG.E R4, desc[UR6][R2.64] ;  /* 0x0000000602047981 */ /* 0x000ea8000c1e1900 */
[----:B------:R-:W3:Y:S01]  /*dd70*/  LDG.E R17, desc[UR6][R2.64+0x4] ;  /* 0x0000040602117981 */ /* 0x000ee2000c1e1900 */
[----:B------:R-:W0:Y:S02]  /*dd80*/  FRND.TRUNC R5, R0 ;  /* 0x0000000000057307 */ /* 0x000e24000020d000 */
[----:B0-----:R-:W-:-:S04]  /*dd90*/  FADD R5, R0, -R5 ;  /* 0x8000000500057221 */ /* 0x001fc80000000000 */
[----:B--2---:R-:W-:-:S04]  /*dda0*/  FFMA R4, R4, -R5, R4 ;  /* 0x8000000504047223 */ /* 0x004fc80000000004 */
[----:B---3--:R-:W-:-:S07]  /*ddb0*/  FFMA R17, R17, R5, R4 ;  /* 0x0000000511117223 */ /* 0x008fce0000000004 */
.L_x_292:
[----:B------:R-:W-:Y:S05]  /*ddc0*/  BSYNC.RECONVERGENT B0 ;  /* 0x0000000000007941 */ /* 0x000fea0003800200 */
.L_x_291:
[----:B------:R-:W-:Y:S04]  /*ddd0*/  BSSY.RECONVERGENT B0, `(.L_x_293) ;  /* 0x00000aa000007945 */ /* 0x000fe80003800200 */
[----:B------:R-:W-:Y:S05]  /*dde0*/  @!P1 BRA `(.L_x_294) ;  /* 0x0000000800a09947 */ /* 0x000fea0003800000 */
[----:B------:R-:W0:Y:S01]  /*ddf0*/  LDC.64 R34, c[0x0][0x408] ;  /* 0x00010200ff227b82 */ /* 0x000e220000000a00 */
[C---:B------:R-:W-:Y:S01]  /*de00*/  IMAD.HI.U32 R3, R50.reuse, -0x326172a9, RZ ;  /* 0xcd9e8d5732037827 */ /* 0x040fe200078e00ff */
[--C-:B------:R-:W-:Y:S01]  /*de10*/  SHF.R.S32.HI R18, RZ, 0x1f, R50.reuse ;  /* 0x0000001fff127819 */ /* 0x100fe20000011432 */
[----:B------:R-:W-:Y:S02]  /*de20*/  BSSY.RECONVERGENT B1, `(.L_x_295) ;  /* 0x00000a2000017945 */ /* 0x000fe40003800200 */
[----:B------:R-:W-:Y:S02]  /*de30*/  IMAD R2, R50, -0x326172a9, RZ ;  /* 0xcd9e8d5732027824 */ /* 0x000fe400078e02ff */
[----:B------:R-:W-:Y:S02]  /*de40*/  IMAD.MOV.U32 R54, RZ, RZ, RZ ;  /* 0x000000ffff367224 */ /* 0x000fe400078e00ff */
[----:B------:R-:W-:Y:S02]  /*de50*/  IMAD.MOV.U32 R56, RZ, RZ, RZ ;  /* 0x000000ffff387224 */ /* 0x000fe400078e00ff */
[----:B------:R-:W-:-:S02]  /*de60*/  IMAD.MOV.U32 R57, RZ, RZ, R50 ;  /* 0x000000ffff397224 */ /* 0x000fc400078e0032 */
[----:B------:R-:W-:Y:S01]  /*de70*/  IMAD.MOV R58, RZ, RZ, -R55 ;  /* 0x000000ffff3a7224 */ /* 0x000fe200078e0a37 */
[----:B0-----:R-:W-:Y:S01]  /*de80*/  LOP3.LUT R0, R18, R35, RZ, 0x3c, !PT ;  /* 0x0000002312007212 */ /* 0x001fe200078e3cff */
[----:B------:R-:W-:Y:S01]  /*de90*/  VIADD R16, R34, 0x9e3779b9 ;  /* 0x9e3779b922107836 */ /* 0x000fe20000000000 */
[----:B------:R-:W-:Y:S01]  /*dea0*/  LOP3.LUT R3, R3, R34, RZ, 0x3c, !PT ;  /* 0x0000002203037212 */ /* 0x000fe200078e3cff */
[----:B------:R-:W-:Y:S02]  /*deb0*/  VIADD R15, R35, 0xbb67ae85 ;  /* 0xbb67ae85230f7836 */ /* 0x000fe40000000000 */
[----:B------:R-:W-:-:S04]  /*dec0*/  IMAD.HI.U32 R5, R0, -0x326172a9, RZ ;  /* 0xcd9e8d5700057827 */ /* 0x000fc800078e00ff */
[----:B------:R-:W-:Y:S01]  /*ded0*/  IMAD.HI.U32 R4, R3, -0x2daee0ad, RZ ;  /* 0xd2511f5303047827 */ /* 0x000fe200078e00ff */
[----:B------:R-:W-:-:S03]  /*dee0*/  LOP3.LUT R2, R16, R2, R5, 0x96, !PT ;  /* 0x0000000210027212 */ /* 0x000fc600078e9605 */
[----:B------:R-:W-:Y:S01]  /*def0*/  IMAD R6, R3, -0x2daee0ad, RZ ;  /* 0xd2511f5303067824 */ /* 0x000fe200078e02ff */
[----:B------:R-:W-:Y:S01]  /*df00*/  LOP3.LUT R4, R4, R15, RZ, 0x3c, !PT ;  /* 0x0000000f04047212 */ /* 0x000fe200078e3cff */
[----:B------:R-:W-:Y:S02]  /*df10*/  VIADD R14, R35, 0x76cf5d0a ;  /* 0x76cf5d0a230e7836 */ /* 0x000fe40000000000 */
[----:B------:R-:W-:Y:S02]  /*df20*/  IMAD R5, R0, -0x326172a9, RZ ;  /* 0xcd9e8d5700057824 */ /* 0x000fe400078e02ff */
[----:B------:R-:W-:-:S04]  /*df30*/  IMAD.HI.U32 R3, R2, -0x2daee0ad, RZ ;  /* 0xd2511f5302037827 */ /* 0x000fc800078e00ff */
[----:B------:R-:W-:Y:S01]  /*df40*/  IMAD.HI.U32 R0, R4, -0x326172a9, RZ ;  /* 0xcd9e8d5704007827 */ /* 0x000fe200078e00ff */
[----:B------:R-:W-:-:S03]  /*df50*/  LOP3.LUT R3, R14, R6, R3, 0x96, !PT ;  /* 0x000000060e037212 */ /* 0x000fc600078e9603 */
[C---:B------:R-:W-:Y:S02]  /*df60*/  VIADD R13, R34.reuse, 0x3c6ef372 ;  /* 0x3c6ef372220d7836 */ /* 0x040fe40000000000 */
[----:B------:R-:W-:Y:S02]  /*df70*/  VIADD R12, R34, 0xdaa66d2b ;  /* 0xdaa66d2b220c7836 */ /* 0x000fe40000000000 */
[----:B------:R-:W-:Y:S01]  /*df80*/  IMAD R4, R4, -0x326172a9, RZ ;  /* 0xcd9e8d5704047824 */ /* 0x000fe200078e02ff */
[----:B------:R-:W-:Y:S01]  /*df90*/  LOP3.LUT R0, R13, R5, R0, 0x96, !PT ;  /* 0x000000050d007212 */ /* 0x000fe200078e9600 */
[----:B------:R-:W-:Y:S02]  /*dfa0*/  IMAD R6, R2, -0x2daee0ad, RZ ;  /* 0xd2511f5302067824 */ /* 0x000fe400078e02ff */
[----:B------:R-:W-:-:S04]  /*dfb0*/  IMAD.HI.U32 R5, R3, -0x326172a9, RZ ;  /* 0xcd9e8d5703057827 */ /* 0x000fc800078e00ff */
[----:B------:R-:W-:Y:S01]  /*dfc0*/  IMAD.HI.U32 R2, R0, -0x2daee0ad, RZ ;  /* 0xd2511f5300027827 */ /* 0x000fe200078e00ff */
[----:B------:R-:W-:-:S03]  /*dfd0*/  LOP3.LUT R4, R12, R4, R5, 0x96, !PT ;  /* 0x000000040c047212 */ /* 0x000fc600078e9605 */
[C---:B------:R-:W-:Y:S02]  /*dfe0*/  VIADD R11, R35.reuse, 0x32370b8f ;  /* 0x32370b8f230b7836 */ /* 0x040fe40000000000 */
[----:B------:R-:W-:Y:S02]  /*dff0*/  VIADD R10, R35, 0xed9eba14 ;  /* 0xed9eba14230a7836 */ /* 0x000fe40000000000 */
[----:B------:R-:W-:Y:S01]  /*e000*/  IMAD.HI.U32 R5, R4, -0x2daee0ad, RZ ;  /* 0xd2511f5304057827 */ /* 0x000fe200078e00ff */
[----:B------:R-:W-:-:S03]  /*e010*/  LOP3.LUT R2, R11, R6, R2, 0x96, !PT ;  /* 0x000000060b027212 */ /* 0x000fc600078e9602 */
[----:B------:R-:W-:Y:S02]  /*e020*/  IMAD R6, R0, -0x2daee0ad, RZ ;  /* 0xd2511f5300067824 */ /* 0x000fe400078e02ff */
[----:B------:R-:W-:Y:S02]  /*e030*/  IMAD R3, R3, -0x326172a9, RZ ;  /* 0xcd9e8d5703037824 */ /* 0x000fe400078e02ff */
        /* <DEDUP_REMOVED lines=10> */
[----:B------:R-:W-:Y:S02]  /*e0e0*/  VIADD R7, R35, 0xa9066899 ;  /* 0xa906689923077836 */ /* 0x000fe40000000000 */
[----:B------:R-:W-:Y:S02]  /*e0f0*/  IMAD R36, R0, -0x2daee0ad, RZ ;  /* 0xd2511f5300247824 */ /* 0x000fe400078e02ff */
        /* <DEDUP_REMOVED lines=8> */
[----:B------:R-:W-:Y:S01]  /*e180*/  IMAD R39, R2, -0x2daee0ad, RZ ;  /* 0xd2511f5302277824 */ /* 0x000fe200078e02ff */
[----:B------:R-:W-:Y:S01]  /*e190*/  LOP3.LUT R0, R5, R4, R0, 0x96, !PT ;  /* 0x0000000405007212 */ /* 0x000fe200078e9600 */
[----:B------:R-:W-:Y:S02]  /*e1a0*/  VIADD R4, R34, 0x5384540f ;  /* 0x5384540f22047836 */ /* 0x000fe40000000000 */
[----:B------:R-:W-:-:S04]  /*e1b0*/  IMAD.HI.U32 R37, R36, -0x326172a9, RZ ;  /* 0xcd9e8d5724257827 */ /* 0x000fc800078e00ff */
[----:B------:R-:W-:Y:S01]  /*e1c0*/  IMAD.HI.U32 R2, R0, -0x2daee0ad, RZ ;  /* 0xd2511f5300027827 */ /* 0x000fe200078e00ff */
[----:B------:R-:W-:-:S03]  /*e1d0*/  LOP3.LUT R37, R4, R38, R37, 0x96, !PT ;  /* 0x0000002604257212 */ /* 0x000fc600078e9625 */
[----:B------:R-:W-:Y:S02]  /*e1e0*/  VIADD R3, R35, 0x1fd5c5a3 ;  /* 0x1fd5c5a323037836 */ /* 0x000fe40000000000 */
[----:B------:R-:W-:Y:S01]  /*e1f0*/  IMAD R38, R0, -0x2daee0ad, RZ ;  /* 0xd2511f5300267824 */ /* 0x000fe200078e02ff */
[----:B------:R-:W-:Y:S01]  /*e200*/  IADD3 R0, PT, PT, R34, -0xe443238, RZ ;  /* 0xf1bbcdc822007810 */ /* 0x000fe20007ffe0ff */
[----:B------:R-:W-:Y:S01]  /*e210*/  IMAD.HI.U32 R53, R37, -0x2daee0ad, RZ ;  /* 0xd2511f5325357827 */ /* 0x000fe200078e00ff */
[----:B------:R-:W-:-:S03]  /*e220*/  LOP3.LUT R39, R3, R39, R2, 0x96, !PT ;  /* 0x0000002703277212 */ /* 0x000fc600078e9602 */
[----:B------:R-:W-:Y:S02]  /*e230*/  VIADD R2, R35, 0xdb3d7428 ;  /* 0xdb3d742823027836 */ /* 0x000fe40000000000 */
[----:B------:R-:W-:Y:S02]  /*e240*/  IMAD R36, R36, -0x326172a9, RZ ;  /* 0xcd9e8d5724247824 */ /* 0x000fe400078e02ff */
[----:B------:R-:W-:Y:S01]  /*e250*/  IMAD.HI.U32 R51, R39, -0x326172a9, RZ ;  /* 0xcd9e8d5727337827 */ /* 0x000fe200078e00ff */
[----:B------:R-:W-:-:S03]  /*e260*/  LOP3.LUT R38, R2, R38, R53, 0x96, !PT ;  /* 0x0000002602267212 */ /* 0x000fc600078e9635 */
[----:B------:R-:W-:Y:S01]  /*e270*/  IMAD R52, R39, -0x326172a9, RZ ;  /* 0xcd9e8d5727347824 */ /* 0x000fe200078e02ff */
[----:B------:R-:W-:Y:S01]  /*e280*/  LOP3.LUT R36, R0, R36, R51, 0x96, !PT ;  /* 0x0000002400247212 */ /* 0x000fe200078e9633 */
[----:B------:R-:W-:Y:S02]  /*e290*/  VIADD R51, R34, 0x8ff34781 ;  /* 0x8ff3478122337836 */ /* 0x000fe40000000000 */
[----:B------:R-:W-:Y:S02]  /*e2a0*/  IMAD R39, R37, -0x2daee0ad, RZ ;  /* 0xd2511f5325277824 */ /* 0x000fe400078e02ff */
[----:B------:R-:W-:-:S04]  /*e2b0*/  IMAD.HI.U32 R34, R38, -0x326172a9, RZ ;  /* 0xcd9e8d5726227827 */ /* 0x000fc800078e00ff */
[----:B------:R-:W-:Y:S01]  /*e2c0*/  IMAD.WIDE.U32 R36, R36, -0x2daee0ad, RZ ;  /* 0xd2511f5324247825 */ /* 0x000fe200078e00ff */
[----:B------:R-:W-:-:S03]  /*e2d0*/  LOP3.LUT R34, R51, R52, R34, 0x96, !PT ;  /* 0x0000003433227212 */ /* 0x000fc600078e9622 */
[----:B------:R-:W-:Y:S02]  /*e2e0*/  VIADD R53, R35, 0x96a522ad ;  /* 0x96a522ad23357836 */ /* 0x000fe40000000000 */
[----:B------:R-:W-:Y:S02]  /*e2f0*/  IMAD.MOV.U32 R52, RZ, RZ, R36 ;  /* 0x000000ffff347224 */ /* 0x000fe400078e0024 */
[----:B------:R-:W-:Y:S01]  /*e300*/  IMAD R36, R38, -0x326172a9, RZ ;  /* 0xcd9e8d5726247824 */ /* 0x000fe200078e02ff */
[----:B------:R-:W-:Y:S01]  /*e310*/  LOP3.LUT R35, R53, R39, R37, 0x96, !PT ;  /* 0x0000002735237212 */ /* 0x000fe200078e9625 */
[----:B------:R-:W-:-:S07]  /*e320*/  IMAD.MOV.U32 R37, RZ, RZ, RZ ;  /* 0x000000ffff257224 */ /* 0x000fce00078e00ff */
.L_x_301:
[----:B------:R-:W-:Y:S01]  /*e330*/  ISETP.NE.AND P1, PT, R37, 0x1, PT ;  /* 0x000000012500780c */ /* 0x000fe20003f25270 */
[----:B------:R-:W-:Y:S01]  /*e340*/  VIADD R58, R58, 0x1 ;  /* 0x000000013a3a7836 */ /* 0x000fe20000000000 */
[----:B------:R-:W-:Y:S01]  /*e350*/  BSSY.RECONVERGENT B2, `(.L_x_296) ;  /* 0x0000046000027945 */ /* 0x000fe20003800200 */
[----:B------:R-:W-:Y:S02]  /*e360*/  IMAD.MOV.U32 R38, RZ, RZ, 0x2 ;  /* 0x00000002ff267424 */ /* 0x000fe400078e00ff */
[----:B------:R-:W-:Y:S01]  /*e370*/  IMAD.MOV.U32 R39, RZ, RZ, R36 ;  /* 0x000000ffff277224 */ /* 0x000fe200078e0024 */
[----:B------:R-:W-:-:S07]  /*e380*/  ISETP.NE.AND P0, PT, R58, RZ, PT ;  /* 0x000000ff3a00720c */ /* 0x000fce0003f05270 */
[----:B0-----:R-:W-:Y:S06]  /*e390*/  @!P1 BRA `(.L_x_297) ;  /* 0x0000000400049947 */ /* 0x001fec0003800000 */
[----:B------:R-:W-:-:S13]  /*e3a0*/  ISETP.NE.AND P1, PT, R37, 0x3, PT ;  /* 0x000000032500780c */ /* 0x000fda0003f25270 */
[----:B------:R-:W-:Y:S05]  /*e3b0*/  @!P1 BRA `(.L_x_298) ;  /* 0x0000000000189947 */ /* 0x000fea0003800000 */
[----:B------:R-:W-:-:S13]  /*e3c0*/  ISETP.NE.AND P1, PT, R37, 0x2, PT ;  /* 0x000000022500780c */ /* 0x000fda0003f25270 */
[----:B------:R-:W-:Y:S02]  /*e3d0*/  @!P1 IMAD.MOV.U32 R38, RZ, RZ, 0x3 ;  /* 0x00000003ff269424 */ /* 0x000fe400078e00ff */
[----:B------:R-:W-:Y:S02]  /*e3e0*/  @!P1 IMAD.MOV.U32 R39, RZ, RZ, R35 ;  /* 0x000000ffff279224 */ /* 0x000fe400078e0023 */
[----:B------:R-:W-:Y:S02]  /*e3f0*/  @P1 VIADD R38, R37, 0x1 ;  /* 0x0000000125261836 */ /* 0x000fe40000000000 */
[----:B------:R-:W-:Y:S01]  /*e400*/  @P1 IMAD.MOV.U32 R39, RZ, RZ, R34 ;  /* 0x000000ffff271224 */ /* 0x000fe200078e0022 */
[----:B------:R-:W-:Y:S06]  /*e410*/  BRA `(.L_x_297) ;  /* 0x0000000000e47947 */ /* 0x000fec0003800000 */
.L_x_298:
[----:B------:R-:W-:Y:S01]  /*e420*/  VIADD R54, R54, 0x1 ;  /* 0x0000000136367836 */ /* 0x000fe20000000000 */
[----:B------:R-:W-:Y:S04]  /*e430*/  BSSY.RECONVERGENT B3, `(.L_x_299) ;  /* 0x000000b000037945 */ /* 0x000fe80003800200 */
[----:B------:R-:W-:-:S13]  /*e440*/  ISETP.NE.AND P1, PT, R54, RZ, PT ;  /* 0x000000ff3600720c */ /* 0x000fda0003f25270 */
[----:B------:R-:W-:Y:S05]  /*e450*/  @P1 BRA `(.L_x_300) ;  /* 0x0000000000201947 */ /* 0x000fea0003800000 */
[----:B------:R-:W-:-:S05]  /*e460*/  VIADD R56, R56, 0x1 ;  /* 0x0000000138387836 */ /* 0x000fca0000000000 */
[----:B------:R-:W-:-:S13]  /*e470*/  ISETP.NE.AND P1, PT, R56, RZ, PT ;  /* 0x000000ff3800720c */ /* 0x000fda0003f25270 */
[----:B------:R-:W-:Y:S01]  /*e480*/  @!P1 IADD3 R57, PT, PT, R57, 0x1, RZ ;  /* 0x0000000139399810 */ /* 0x000fe20007ffe0ff */
[----:B------:R-:W-:Y:S02]  /*e490*/  @!P1 VIADD R34, R18, 0x1 ;  /* 0x0000000112229836 */ /* 0x000fe40000000000 */
[----:B------:R-:W-:Y:S01]  /*e4a0*/  @!P1 IMAD.MOV.U32 R56, RZ, RZ, RZ ;  /* 0x000000ffff389224 */ /* 0x000fe200078e00ff */
[----:B------:R-:W-:-:S13]  /*e4b0*/  ISETP.NE.AND P2, PT, R57, RZ, !P1 ;  /* 0x000000ff3900720c */ /* 0x000fda0004f45270 */
[----:B------:R-:W-:-:S04]  /*e4c0*/  @P2 IMAD.MOV R34, RZ, RZ, R18 ;  /* 0x000000ffff222224 */ /* 0x000fc800078e0212 */
[----:B------:R-:W-:-:S07]  /*e4d0*/  @!P1 IMAD.MOV.U32 R18, RZ, RZ, R34 ;  /* 0x000000ffff129224 */ /* 0x000fce00078e0022 */
.L_x_300:
[----:B------:R-:W-:Y:S05]  /*e4e0*/  BSYNC.RECONVERGENT B3 ;  /* 0x0000000000037941 */ /* 0x000fea0003800200 */
.L_x_299:
[----:B------:R-:W0:Y:S01]  /*e4f0*/  LDCU.64 UR4, c[0x0][0x408] ;  /* 0x00008100ff0477ac */ /* 0x000e220008000a00 */
[----:B------:R-:W-:-:S04]  /*e500*/  IMAD.WIDE.U32 R36, R54, -0x2daee0ad, RZ ;  /* 0xd2511f5336247825 */ /* 0x000fc800078e00ff */
[----:B------:R-:W-:Y:S01]  /*e510*/  IMAD.WIDE.U32 R34, R57, -0x326172a9, RZ ;  /* 0xcd9e8d5739227825 */ /* 0x000fe200078e00ff */
[----:B0-----:R-:W-:-:S04]  /*e520*/  LOP3.LUT R38, R18, UR5, R37, 0x96, !PT ;  /* 0x0000000512267c12 */ /* 0x001fc8000f8e9625 */
[----:B------:R-:W-:Y:S01]  /*e530*/  LOP3.LUT R35, R56, UR4, R35, 0x96, !PT ;  /* 0x0000000438237c12 */ /* 0x000fe2000f8e9623 */
[----:B------:R-:W-:-:S05]  /*e540*/  IMAD.WIDE.U32 R38, R38, -0x326172a9, RZ ;  /* 0xcd9e8d5726267825 */ /* 0x000fca00078e00ff */
[----:B------:R-:W-:Y:S01]  /*e550*/  LOP3.LUT R37, R16, R34, R39, 0x96, !PT ;  /* 0x0000002210257212 */ /* 0x000fe200078e9627 */
[----:B------:R-:W-:-:S05]  /*e560*/  IMAD.WIDE.U32 R34, R35, -0x2daee0ad, RZ ;  /* 0xd2511f5323227825 */ /* 0x000fca00078e00ff */
[----:B------:R-:W-:Y:S01]  /*e570*/  LOP3.LUT R35, R15, R36, R35, 0x96, !PT ;  /* 0x000000240f237212 */ /* 0x000fe200078e9623 */
[----:B------:R-:W-:-:S05]  /*e580*/  IMAD.WIDE.U32 R36, R37, -0x2daee0ad, RZ ;  /* 0xd2511f5325247825 */ /* 0x000fca00078e00ff */
[----:B------:R-:W-:Y:S01]  /*e590*/  LOP3.LUT R37, R14, R34, R37, 0x96, !PT ;  /* 0x000000220e257212 */ /* 0x000fe200078e9625 */
[----:B------:R-:W-:-:S05]  /*e5a0*/  IMAD.WIDE.U32 R34, R35, -0x326172a9, RZ ;  /* 0xcd9e8d5723227825 */ /* 0x000fca00078e00ff */
[----:B------:R-:W-:-:S05]  /*e5b0*/  LOP3.LUT R38, R13, R38, R35, 0x96, !PT ;  /* 0x000000260d267212 */ /* 0x000fca00078e9623 */
        /* <DEDUP_REMOVED lines=26> */
[----:B------:R-:W-:-:S04]  /*e760*/  IMAD.WIDE.U32 R36, R37, -0x326172a9, RZ ;  /* 0xcd9e8d5725247825 */ /* 0x000fc800078e00ff */
[----:B------:R-:W-:Y:S01]  /*e770*/  IMAD.MOV.U32 R39, RZ, RZ, R52 ;  /* 0x000000ffff277224 */ /* 0x000fe200078e0034 */
[----:B------:R-:W-:Y:S01]  /*e780*/  LOP3.LUT R34, R51, R34, R37, 0x96, !PT ;  /* 0x0000002233227212 */ /* 0x000fe200078e9625 */
[----:B------:R-:W-:Y:S02]  /*e790*/  IMAD.MOV.U32 R52, RZ, RZ, R38 ;  /* 0x000000ffff347224 */ /* 0x000fe400078e0026 */
[----:B------:R-:W-:-:S07]  /*e7a0*/  IMAD.MOV.U32 R38, RZ, RZ, RZ ;  /* 0x000000ffff267224 */ /* 0x000fce00078e00ff */
.L_x_297:
[----:B------:R-:W-:Y:S05]  /*e7b0*/  BSYNC.RECONVERGENT B2 ;  /* 0x0000000000027941 */ /* 0x000fea0003800200 */
.L_x_296:
[----:B------:R-:W-:Y:S01]  /*e7c0*/  I2FP.F32.U32 R37, R39 ;  /* 0x0000002700257245 */ /* 0x000fe20000201000 */
[----:B------:R-:W-:-:S04]  /*e7d0*/  IMAD.MOV.U32 R60, RZ, RZ, 0x2f800000 ;  /* 0x2f800000ff3c7424 */ /* 0x000fc800078e00ff */
[----:B------:R-:W-:Y:S01]  /*e7e0*/  FFMA R60, R37, R60, 1.1641532182693481445e-10 ;  /* 0x2f000000253c7423 */ /* 0x000fe2000000003c */
[----:B------:R-:W-:-:S04]  /*e7f0*/  IMAD.MOV.U32 R37, RZ, RZ, R38 ;  /* 0x000000ffff257224 */ /* 0x000fc800078e0026 */
[----:B------:R-:W-:-:S13]  /*e800*/  FSETP.GT.AND P1, PT, R60, R17, PT ;  /* 0x000000113c00720b */ /* 0x000fda0003f24000 */
[----:B------:R-:W-:-:S05]  /*e810*/  @P1 VIADD R55, R55, 0xffffffff ;  /* 0xffffffff37371836 */ /* 0x000fca0000000000 */
[----:B------:R0:W-:Y:S01]  /*e820*/  @P1 STG.E desc[UR6][R32.64], R55 ;  /* 0x0000003720001986 */ /* 0x0001e2000c101906 */
[----:B------:R-:W-:Y:S05]  /*e830*/  @P0 BRA `(.L_x_301) ;  /* 0xfffffff800bc0947 */ /* 0x000fea000383ffff */
[----:B------:R-:W-:Y:S05]  /*e840*/  BSYNC.RECONVERGENT B1 ;  /* 0x0000000000017941 */ /* 0x000fea0003800200 */
.L_x_295:
[----:B------:R-:W-:-:S13]  /*e850*/  ISETP.GT.AND P0, PT, R55, RZ, PT ;  /* 0x000000ff3700720c */ /* 0x000fda0003f04270 */
[----:B------:R-:W-:Y:S05]  /*e860*/  @P0 BRA `(.L_x_290) ;  /* 0x00000048009c0947 */ /* 0x000fea0003800000 */
.L_x_294:
[----:B------:R-:W-:Y:S05]  /*e870*/  BSYNC.RECONVERGENT B0 ;  /* 0x0000000000007941 */ /* 0x000fea0003800200 */
.L_x_293:
[----:B------:R-:W1:Y:S01]  /*e880*/  LDCU.U8 UR5, c[0x3][0xdc] ;  /* 0x00c01b80ff0577ac */ /* 0x000e620008000000 */
[----:B------:R-:W-:Y:S01]  /*e890*/  BSSY.RECONVERGENT B0, `(.L_x_302) ;  /* 0x000008e000007945 */ /* 0x000fe20003800200 */
[----:B-1----:R-:W-:Y:S02]  /*e8a0*/  UPRMT UR4, UR5, 0x9910, URZ ;  /* 0x0000991005047896 */ /* 0x002fe400080000ff */
[----:B------:R-:W-:Y:S02]  /*e8b0*/  IMAD.U32 R0, RZ, RZ, UR5 ;  /* 0x00000005ff007e24 */ /* 0x000fe4000f8e00ff */
[----:B------:R-:W-:-:S09]  /*e8c0*/  UISETP.NE.AND UP0, UPT, UR4, 0x30, UPT ;  /* 0x000000300400788c */ /* 0x000fd2000bf05270 */
[----:B------:R-:W-:Y:S05]  /*e8d0*/  BRA.U !UP0, `(.L_x_303) ;  /* 0x00000001089c7547 */ /* 0x000fea000b800000 */
[----:B------:R-:W-:Y:S02]  /*e8e0*/  PRMT R2, R0, 0x9910, RZ ;  /* 0x0000991000027816 */ /* 0x000fe400000000ff */
[----:B------:R-:W-:Y:S01]  /*e8f0*/  CS2R R4, SRZ ;  /* 0x0000000000047805 */ /* 0x000fe2000001ff00 */
[----:B------:R-:W-:Y:S01]  /*e900*/  IMAD.MOV.U32 R9, RZ, RZ, RZ ;  /* 0x000000ffff097224 */ /* 0x000fe200078e00ff */
[----:B------:R-:W-:-:S13]  /*e910*/  ISETP.NE.AND P0, PT, R2, RZ, PT ;  /* 0x000000ff0200720c */ /* 0x000fda0003f05270 */
[----:B------:R-:W-:Y:S05]  /*e920*/  @!P0 BRA `(.L_x_304) ;  /* 0x0000000800108947 */ /* 0x000fea0003800000 */
[----:B------:R-:W-:Y:S01]  /*e930*/  BSSY.RECONVERGENT B1, `(.L_x_305) ;  /* 0x0000020000017945 */ /* 0x000fe20003800200 */
[----:B------:R-:W-:Y:S01]  /*e940*/  IMAD.MOV.U32 R9, RZ, RZ, RZ ;  /* 0x000000ffff097224 */ /* 0x000fe200078e00ff */
[----:B------:R-:W-:Y:S01]  /*e950*/  PRMT R2, R0, 0x7610, R2 ;  /* 0x0000761000027816 */ /* 0x000fe20000000002 */
[----:B------:R-:W-:Y:S02]  /*e960*/  IMAD.MOV.U32 R10, RZ, RZ, RZ ;  /* 0x000000ffff0a7224 */ /* 0x000fe400078e00ff */
[----:B------:R-:W-:Y:S02]  /*e970*/  IMAD.MOV.U32 R8, RZ, RZ, 0xdc ;  /* 0x000000dcff087424 */ /* 0x000fe400078e00ff */
[----:B------:R-:W-:Y:S02]  /*e980*/  IMAD.MOV.U32 R6, RZ, RZ, RZ ;  /* 0x000000ffff067224 */ /* 0x000fe400078e00ff */
[----:B------:R-:W-:-:S07]  /*e990*/  IMAD.MOV.U32 R4, RZ, RZ, RZ ;  /* 0x000000ffff047224 */ /* 0x000fce00078e00ff */
.L_x_307:
[----:B------:R-:W1:Y:S01]  /*e9a0*/  LDC.U8 R7, c[0x3][R8+0x1] ;  /* 0x00c0004008077b82 */ /* 0x000e620000000000 */
[C---:B------:R-:W-:Y:S01]  /*e9b0*/  PRMT R3, R2.reuse, 0x8880, RZ ;  /* 0x0000888002037816 */ /* 0x040fe200000000ff */
[----:B------:R-:W-:Y:S01]  /*e9c0*/  IMAD.MOV.U32 R5, RZ, RZ, 0x1 ;  /* 0x00000001ff057424 */ /* 0x000fe200078e00ff */
[----:B------:R-:W-:Y:S02]  /*e9d0*/  IADD3 R2, PT, PT, R2, -0x30, RZ ;  /* 0xffffffd002027810 */ /* 0x000fe40007ffe0ff */
[----:B------:R-:W-:Y:S02]  /*e9e0*/  ISETP.GE.AND P1, PT, R3, 0x36, PT ;  /* 0x000000360300780c */ /* 0x000fe40003f26270 */
[----:B------:R-:W-:Y:S02]  /*e9f0*/  LOP3.LUT R2, R2, 0xff, RZ, 0xc0, !PT ;  /* 0x000000ff02027812 */ /* 0x000fe400078ec0ff */
[C---:B------:R-:W-:Y:S02]  /*ea00*/  ISETP.GT.U32.AND P0, PT, R9.reuse, -0x66666667, PT ;  /* 0x999999990900780c */ /* 0x040fe40003f04070 */
[----:B------:R-:W-:-:S02]  /*ea10*/  ISETP.NE.U32.AND P2, PT, R9, -0x66666667, PT ;  /* 0x999999990900780c */ /* 0x000fc40003f45070 */
[----:B------:R-:W-:Y:S02]  /*ea20*/  ISETP.GT.U32.AND P3, PT, R2, 0x9, PT ;  /* 0x000000090200780c */ /* 0x000fe40003f64070 */
[C---:B------:R-:W-:Y:S02]  /*ea30*/  ISETP.GT.U32.AND.EX P0, PT, R10.reuse, 0x19999999, PT, P0 ;  /* 0x199999990a00780c */ /* 0x040fe40003f04100 */
[----:B------:R-:W-:-:S04]  /*ea40*/  ISETP.NE.OR.EX P1, PT, R10, 0x19999999, !P1, P2 ;  /* 0x199999990a00780c */ /* 0x000fc80004f25720 */
[----:B------:R-:W-:-:S05]  /*ea50*/  PLOP3.LUT P0, PT, P0, P1, PT, 0x8, 0x80 ;  /* 0x000000000080781c */ /* 0x000fca0000702170 */
[----:B------:R-:W-:Y:S02]  /*ea60*/  @!P3 IMAD.MOV.U32 R3, RZ, RZ, RZ ;  /* 0x000000ffff03b224 */ /* 0x000fe400078e00ff */
[----:B------:R-:W-:Y:S02]  /*ea70*/  @!P3 IMAD R11, R10, 0xa, RZ ;  /* 0x0000000a0a0bb824 */ /* 0x000fe400078e02ff */
[----:B------:R-:W-:-:S04]  /*ea80*/  @!P3 IMAD.WIDE.U32 R2, R9, 0xa, R2 ;  /* 0x0000000a0902b825 */ /* 0x000fc800078e0002 */
[----:B------:R-:W-:Y:S02]  /*ea90*/  @!P3 IMAD.MOV.U32 R5, RZ, RZ, R6 ;  /* 0x000000ffff05b224 */ /* 0x000fe400078e0006 */
[----:B------:R-:W-:Y:S02]  /*eaa0*/  @!P3 IMAD.IADD R10, R3, 0x1, R11 ;  /* 0x00000001030ab824 */ /* 0x000fe400078e020b */
[----:B------:R-:W-:Y:S02]  /*eab0*/  @!P3 IMAD.MOV.U32 R9, RZ, RZ, R2 ;  /* 0x000000ffff09b224 */ /* 0x000fe400078e0002 */
[----:B------:R-:W-:Y:S01]  /*eac0*/  @!P0 IMAD.MOV.U32 R4, RZ, RZ, 0x1 ;  /* 0x00000001ff048424 */ /* 0x000fe200078e00ff */
[----:B-1----:R-:W-:-:S13]  /*ead0*/  ISETP.NE.AND P1, PT, R7, RZ, PT ;  /* 0x000000ff0700720c */ /* 0x002fda0003f25270 */
[----:B------:R-:W-:Y:S05]  /*eae0*/  @!P1 BRA `(.L_x_306) ;  /* 0x0000000000109947 */ /* 0x000fea0003800000 */
[----:B------:R-:W-:Y:S01]  /*eaf0*/  VIADD R8, R8, 0x1 ;  /* 0x0000000108087836 */ /* 0x000fe20000000000 */
[----:B------:R-:W-:Y:S01]  /*eb00*/  PRMT R2, R7, 0x7610, R2 ;  /* 0x0000761007027816 */ /* 0x000fe20000000002 */
[----:B------:R-:W-:Y:S01]  /*eb10*/  IMAD.MOV.U32 R6, RZ, RZ, R5 ;  /* 0x000000ffff067224 */ /* 0x000fe200078e0005 */
[----:B------:R-:W-:Y:S06]  /*eb20*/  BRA `(.L_x_307) ;  /* 0xfffffffc009c7947 */ /* 0x000fec000383ffff */
.L_x_306:
[----:B------:R-:W-:Y:S05]  /*eb30*/  BSYNC.RECONVERGENT B1 ;  /* 0x0000000000017941 */ /* 0x000fea0003800200 */
.L_x_305:
[----:B------:R-:W-:Y:S05]  /*eb40*/  BRA `(.L_x_304) ;  /* 0x0000000400887947 */ /* 0x000fea0003800000 */
.L_x_303:
[----:B------:R-:W1:Y:S02]  /*eb50*/  LDCU.U8 UR4, c[0x3][0xdd] ;  /* 0x00c01ba0ff0477ac */ /* 0x000e640008000000 */
[----:B-1----:R-:W-:-:S04]  /*eb60*/  ULOP3.LUT UR4, UR4, 0x20, URZ, 0xfc, !UPT ;  /* 0x0000002004047892 */ /* 0x002fc8000f8efcff */
[----:B------:R-:W-:-:S04]  /*eb70*/  UPRMT UR4, UR4, 0x9910, URZ ;  /* 0x0000991004047896 */ /* 0x000fc800080000ff */
[----:B------:R-:W-:-:S09]  /*eb80*/  UISETP.NE.AND UP0, UPT, UR4, 0x78, UPT ;  /* 0x000000780400788c */ /* 0x000fd2000bf05270 */
[----:B------:R-:W-:Y:S05]  /*eb90*/  BRA.U !UP0, `(.L_x_308) ;  /* 0x00000001089c7547 */ /* 0x000fea000b800000 */
[----:B------:R-:W-:Y:S01]  /*eba0*/  BSSY.RECONVERGENT B1, `(.L_x_309) ;  /* 0x0000007000017945 */ /* 0x000fe20003800200 */
[----:B------:R-:W-:-:S07]  /*ebb0*/  IMAD.MOV.U32 R3, RZ, RZ, 0xdd ;  /* 0x000000ddff037424 */ /* 0x000fce00078e00ff */
.L_x_310:
[----:B------:R1:W2:Y:S01]  /*ebc0*/  LDC.U8 R2, c[0x3][R3] ;  /* 0x00c0000003027b82 */ /* 0x0002a20000000000 */
[----:B------:R-:W-:Y:S02]  /*ebd0*/  IMAD.MOV.U32 R4, RZ, RZ, R3 ;  /* 0x000000ffff047224 */ /* 0x000fe400078e0003 */
[----:B-1----:R-:W-:Y:S01]  /*ebe0*/  VIADD R3, R3, 0x1 ;  /* 0x0000000103037836 */ /* 0x002fe20000000000 */
[----:B--2---:R-:W-:-:S13]  /*ebf0*/  ISETP.NE.AND P0, PT, R2, 0x30, PT ;  /* 0x000000300200780c */ /* 0x004fda0003f05270 */
[----:B------:R-:W-:Y:S05]  /*ec00*/  @!P0 BRA `(.L_x_310) ;  /* 0xfffffffc00ec8947 */ /* 0x000fea000383ffff */
[----:B------:R-:W-:Y:S05]  /*ec10*/  BSYNC.RECONVERGENT B1 ;  /* 0x0000000000017941 */ /* 0x000fea0003800200 */
.L_x_309:
[----:B------:R-:W-:-:S04]  /*ec20*/  PRMT R3, R2, 0x9910, RZ ;  /* 0x0000991002037816 */ /* 0x000fc800000000ff */
[----:B------:R-:W-:-:S13]  /*ec30*/  ISETP.NE.AND P0, PT, R3, RZ, PT ;  /* 0x000000ff0300720c */ /* 0x000fda0003f05270 */
[----:B------:R-:W-:Y:S05]  /*ec40*/  @!P0 BRA `(.L_x_311) ;  /* 0x0000000000648947 */ /* 0x000fea0003800000 */
[----:B------:R-:W-:Y:S01]  /*ec50*/  BSSY.RECONVERGENT B1, `(.L_x_312) ;  /* 0x0000017000017945 */ /* 0x000fe20003800200 */
[----:B------:R-:W-:Y:S02]  /*ec60*/  IMAD.MOV.U32 R8, RZ, RZ, R4 ;  /* 0x000000ffff087224 */ /* 0x000fe400078e0004 */
[----:B------:R-:W-:Y:S02]  /*ec70*/  IMAD.MOV.U32 R9, RZ, RZ, RZ ;  /* 0x000000ffff097224 */ /* 0x000fe400078e00ff */
[----:B------:R-:W-:Y:S02]  /*ec80*/  IMAD.MOV.U32 R10, RZ, RZ, RZ ;  /* 0x000000ffff0a7224 */ /* 0x000fe400078e00ff */
[----:B------:R-:W-:Y:S02]  /*ec90*/  IMAD.MOV.U32 R3, RZ, RZ, RZ ;  /* 0x000000ffff037224 */ /* 0x000fe400078e00ff */
[----:B------:R-:W-:-:S07]  /*eca0*/  IMAD.MOV.U32 R4, RZ, RZ, RZ ;  /* 0x000000ffff047224 */ /* 0x000fce00078e00ff */
.L_x_314:
[----:B------:R-:W1:Y:S01]  /*ecb0*/  LDC.U8 R6, c[0x3][R8+0x1] ;  /* 0x00c0004008067b82 */ /* 0x000e620000000000 */
[----:B------:R-:W-:Y:S02]  /*ecc0*/  LOP3.LUT R5, R2, 0xf8, RZ, 0xc0, !PT ;  /* 0x000000f802057812 */ /* 0x000fe400078ec0ff */
[----:B------:R-:W-:Y:S02]  /*ecd0*/  ISETP.GT.U32.AND P0, PT, R9, -0x1, PT ;  /* 0xffffffff0900780c */ /* 0x000fe40003f04070 */
[----:B------:R-:W-:Y:S01]  /*ece0*/  ISETP.NE.AND P1, PT, R5, 0x30, PT ;  /* 0x000000300500780c */ /* 0x000fe20003f25270 */
[----:B------:R-:W-:Y:S01]  /*ecf0*/  IMAD.MOV.U32 R5, RZ, RZ, 0x1 ;  /* 0x00000001ff057424 */ /* 0x000fe200078e00ff */
[----:B------:R-:W-:-:S04]  /*ed00*/  ISETP.GT.U32.AND.EX P0, PT, R10, 0x1fffffff, PT, P0 ;  /* 0x1fffffff0a00780c */ /* 0x000fc80003f04100 */
[----:B------:R-:W-:-:S07]  /*ed10*/  SEL R4, R4, 0x1, !P0 ;  /* 0x0000000104047807 */ /* 0x000fce0004000000 */
[C---:B------:R-:W-:Y:S01]  /*ed20*/  @!P1 SHF.L.U32 R7, R9.reuse, 0x3, RZ ;  /* 0x0000000309079819 */ /* 0x040fe200000006ff */
[----:B------:R-:W-:Y:S01]  /*ed30*/  @!P1 IMAD.MOV.U32 R5, RZ, RZ, R3 ;  /* 0x000000ffff059224 */ /* 0x000fe200078e0003 */
[----:B------:R-:W-:Y:S02]  /*ed40*/  @!P1 SHF.L.U64.HI R10, R9, 0x3, R10 ;  /* 0x00000003090a9819 */ /* 0x000fe4000001020a */
[----:B------:R-:W-:Y:S02]  /*ed50*/  @!P1 LOP3.LUT R9, R7, 0x7, R2, 0xf8, !PT ;  /* 0x0000000707099812 */ /* 0x000fe400078ef802 */
[----:B-1----:R-:W-:-:S13]  /*ed60*/  ISETP.NE.AND P2, PT, R6, RZ, PT ;  /* 0x000000ff0600720c */ /* 0x002fda0003f45270 */
[----:B------:R-:W-:Y:S05]  /*ed70*/  @!P2 BRA `(.L_x_313) ;  /* 0x000000000010a947 */ /* 0x000fea0003800000 */
[----:B------:R-:W-:Y:S01]  /*ed80*/  VIADD R8, R8, 0x1 ;  /* 0x0000000108087836 */ /* 0x000fe20000000000 */
[----:B------:R-:W-:Y:S01]  /*ed90*/  PRMT R2, R6, 0x7610, R2 ;  /* 0x0000761006027816 */ /* 0x000fe20000000002 */
[----:B------:R-:W-:Y:S01]  /*eda0*/  IMAD.MOV.U32 R3, RZ, RZ, R5 ;  /* 0x000000ffff037224 */ /* 0x000fe200078e0005 */
[----:B------:R-:W-:Y:S06]  /*edb0*/  BRA `(.L_x_314) ;  /* 0xfffffffc00bc7947 */ /* 0x000fec000383ffff */
.L_x_313:
[----:B------:R-:W-:Y:S05]  /*edc0*/  BSYNC.RECONVERGENT B1 ;  /* 0x0000000000017941 */ /* 0x000fea0003800200 */
.L_x_312:
[----:B------:R-:W-:Y:S05]  /*edd0*/  BRA `(.L_x_304) ;  /* 0x0000000000e47947 */ /* 0x000fea0003800000 */
.L_x_311:
[----:B------:R-:W-:Y:S01]  /*ede0*/  CS2R R4, SRZ ;  /* 0x0000000000047805 */ /* 0x000fe2000001ff00 */
[----:B------:R-:W-:Y:S01]  /*edf0*/  IMAD.MOV.U32 R9, RZ, RZ, RZ ;  /* 0x000000ffff097224 */ /* 0x000fe200078e00ff */
[----:B------:R-:W-:Y:S06]  /*ee00*/  BRA `(.L_x_304) ;  /* 0x0000000000d87947 */ /* 0x000fec0003800000 */
.L_x_308:
[----:B------:R-:W-:Y:S01]  /*ee10*/  BSSY.RECONVERGENT B1, `(.L_x_315) ;  /* 0x0000007000017945 */ /* 0x000fe20003800200 */
[----:B------:R-:W-:-:S07]  /*ee20*/  IMAD.MOV.U32 R3, RZ, RZ, 0xde ;  /* 0x000000deff037424 */ /* 0x000fce00078e00ff */
.L_x_316:
[----:B------:R1:W2:Y:S01]  /*ee30*/  LDC.U8 R2, c[0x3][R3] ;  /* 0x00c0000003027b82 */ /* 0x0002a20000000000 */
[----:B------:R-:W-:Y:S02]  /*ee40*/  IMAD.MOV.U32 R4, RZ, RZ, R3 ;  /* 0x000000ffff047224 */ /* 0x000fe400078e0003 */
[----:B-1----:R-:W-:Y:S01]  /*ee50*/  VIADD R3, R3, 0x1 ;  /* 0x0000000103037836 */ /* 0x002fe20000000000 */
[----:B--2---:R-:W-:-:S13]  /*ee60*/  ISETP.NE.AND P0, PT, R2, 0x30, PT ;  /* 0x000000300200780c */ /* 0x004fda0003f05270 */
[----:B------:R-:W-:Y:S05]  /*ee70*/  @!P0 BRA `(.L_x_316) ;  /* 0xfffffffc00ec8947 */ /* 0x000fea000383ffff */
[----:B------:R-:W-:Y:S05]  /*ee80*/  BSYNC.RECONVERGENT B1 ;  /* 0x0000000000017941 */ /* 0x000fea0003800200 */
.L_x_315:
[----:B------:R-:W-:-:S04]  /*ee90*/  PRMT R3, R2, 0x9910, RZ ;  /* 0x0000991002037816 */ /* 0x000fc800000000ff */
[----:B------:R-:W-:-:S13]  /*eea0*/  ISETP.NE.AND P0, PT, R3, RZ, PT ;  /* 0x000000ff0300720c */ /* 0x000fda0003f05270 */
[----:B------:R-:W-:Y:S05]  /*eeb0*/  @!P0 BRA `(.L_x_317) ;  /* 0x0000000000a48947 */ /* 0x000fea0003800000 */
[----:B------:R-:W-:Y:S01]  /*eec0*/  BSSY.RECONVERGENT B1, `(.L_x_318) ;  /* 0x0000027000017945 */ /* 0x000fe20003800200 */
[----:B------:R-:W-:Y:S01]  /*eed0*/  IMAD.MOV.U32 R7, RZ, RZ, R4 ;  /* 0x000000ffff077224 */ /* 0x000fe200078e0004 */
[----:B------:R-:W-:Y:S01]  /*eee0*/  CS2R R4, SRZ ;  /* 0x0000000000047805 */ /* 0x000fe2000001ff00 */
[----:B------:R-:W-:Y:S02]  /*eef0*/  IMAD.MOV.U32 R9, RZ, RZ, RZ ;  /* 0x000000ffff097224 */ /* 0x000fe400078e00ff */
[----:B------:R-:W-:-:S07]  /*ef00*/  IMAD.MOV.U32 R10, RZ, RZ, RZ ;  /* 0x000000ffff0a7224 */ /* 0x000fce00078e00ff */
.L_x_322:
[----:B------:R-:W-:Y:S01]  /*ef10*/  VIADD R3, R2, 0xffffffbf ;  /* 0xffffffbf02037836 */ /* 0x000fe20000000000 */
[----:B------:R-:W1:Y:S01]  /*ef20*/  LDC.U8 R6, c[0x3][R7+0x1] ;  /* 0x00c0004007067b82 */ /* 0x000e620000000000 */
[----:B------:R-:W-:Y:S03]  /*ef30*/  BSSY.RECONVERGENT B2, `(.L_x_319) ;  /* 0x000001a000027945 */ /* 0x000fe60003800200 */
[----:B------:R-:W-:-:S04]  /*ef40*/  LOP3.LUT R3, R3, 0xff, RZ, 0xc0, !PT ;  /* 0x000000ff03037812 */ /* 0x000fc800078ec0ff */
[----:B------:R-:W-:Y:S01]  /*ef50*/  ISETP.GE.U32.AND P0, PT, R3, 0x6, PT ;  /* 0x000000060300780c */ /* 0x000fe20003f06070 */
[C---:B------:R-:W-:Y:S01]  /*ef60*/  VIADD R3, R2.reuse, 0x20 ;  /* 0x0000002002037836 */ /* 0x040fe20000000000 */
[----:B------:R-:W-:-:S04]  /*ef70*/  LOP3.LUT R2, R2, 0xffff, RZ, 0xc0, !PT ;  /* 0x0000ffff02027812 */ /* 0x000fc800078ec0ff */
[----:B------:R-:W-:-:S07]  /*ef80*/  LOP3.LUT R3, R3, 0xff, RZ, 0xc0, !PT ;  /* 0x000000ff03037812 */ /* 0x000fce00078ec0ff */
[----:B------:R-:W-:-:S05]  /*ef90*/  @P0 PRMT R2, R2, 0x8880, RZ ;  /* 0x0000888002020816 */ /* 0x000fca00000000ff */
[----:B------:R-:W-:Y:S01]  /*efa0*/  @P0 IMAD.MOV.U32 R3, RZ, RZ, R2 ;  /* 0x000000ffff030224 */ /* 0x000fe200078e0002 */
[----:B------:R-:W-:-:S03]  /*efb0*/  ISETP.GT.U32.AND P0, PT, R9, -0x1, PT ;  /* 0xffffffff0900780c */ /* 0x000fc60003f04070 */
[----:B------:R-:W-:Y:S01]  /*efc0*/  VIADD R2, R3, 0xffffff9f ;  /* 0xffffff9f03027836 */ /* 0x000fe20000000000 */
[----:B------:R-:W-:-:S04]  /*efd0*/  ISETP.GT.U32.AND.EX P0, PT, R10, 0xfffffff, PT, P0 ;  /* 0x0fffffff0a00780c */ /* 0x000fc80003f04100 */
[----:B------:R-:W-:-:S13]  /*efe0*/  ISETP.GT.U32.AND P2, PT, R2, 0x5, PT ;  /* 0x000000050200780c */ /* 0x000fda0003f44070 */
[----:B------:R-:W-:Y:S01]  /*eff0*/  @!P2 VIADD R2, R3, 0xffffffa9 ;  /* 0xffffffa90302a836 */ /* 0x000fe20000000000 */
[----:B-1----:R-:W-:-:S04]  /*f000*/  ISETP.NE.AND P1, PT, R6, RZ, PT ;  /* 0x000000ff0600720c */ /* 0x002fc80003f25270 */
        /* <DEDUP_REMOVED lines=12> */
.L_x_320:
[----:B------:R-:W-:Y:S05]  /*f0d0*/  BSYNC.RECONVERGENT B2 ;  /* 0x0000000000027941 */ /* 0x000fea0003800200 */
.L_x_319:
[----:B------:R-:W-:Y:S01]  /*f0e0*/  SEL R4, R4, 0x1, !P0 ;  /* 0x0000000104047807 */ /* 0x000fe20004000000 */
[----:B------:R-:W-:Y:S06]  /*f0f0*/  @!P1 BRA `(.L_x_321) ;  /* 0x00000000000c9947 */ /* 0x000fec0003800000 */
[----:B------:R-:W-:Y:S01]  /*f100*/  VIADD R7, R7, 0x1 ;  /* 0x0000000107077836 */ /* 0x000fe20000000000 */
[----:B------:R-:W-:Y:S01]  /*f110*/  PRMT R2, R6, 0x7610, R2 ;  /* 0x0000761006027816 */ /* 0x000fe20000000002 */
[----:B------:R-:W-:Y:S06]  /*f120*/  BRA `(.L_x_322) ;  /* 0xfffffffc00787947 */ /* 0x000fec000383ffff */
.L_x_321:
[----:B------:R-:W-:Y:S05]  /*f130*/  BSYNC.RECONVERGENT B1 ;  /* 0x0000000000017941 */ /* 0x000fea0003800200 */
.L_x_318:
[----:B------:R-:W-:Y:S05]  /*f140*/  BRA `(.L_x_304) ;  /* 0x0000000000087947 */ /* 0x000fea0003800000 */
.L_x_317:
[----:B------:R-:W-:Y:S01]  /*f150*/  CS2R R4, SRZ ;  /* 0x0000000000047805 */ /* 0x000fe2000001ff00 */
[----:B------:R-:W-:-:S07]  /*f160*/  IMAD.MOV.U32 R9, RZ, RZ, RZ ;  /* 0x000000ffff097224 */ /* 0x000fce00078e00ff */
.L_x_304:
[----:B------:R-:W-:Y:S05]  /*f170*/  BSYNC.RECONVERGENT B0 ;  /* 0x0000000000007941 */ /* 0x000fea0003800200 */
.L_x_302:
[----:B------:R-:W-:Y:S01]  /*f180*/  LOP3.LUT R2, R9, 0x3fffff, RZ, 0xc0, !PT ;  /* 0x003fffff09027812 */ /* 0x000fe200078ec0ff */
[----:B------:R-:W-:Y:S01]  /*f190*/  BSSY.RECONVERGENT B0, `(.L_x_323) ;  /* 0x0000092000007945 */ /* 0x000fe20003800200 */
        /* <DEDUP_REMOVED lines=8> */
[----:B-1----:R-:W-:Y:S05]  /*f220*/  @!P0 BRA `(.L_x_324) ;  /* 0x0000000000988947 */ /* 0x002fea0003800000 */
[----:B------:R-:W-:Y:S02]  /*f230*/  ISETP.NE.AND P0, PT, R2, RZ, PT ;  /* 0x000000ff0200720c */ /* 0x000fe40003f05270 */
[----:B------:R-:W-:Y:S01]  /*f240*/  CS2R R4, SRZ ;  /* 0x0000000000047805 */ /* 0x000fe2000001ff00 */
[----:B------:R-:W-:-:S10]  /*f250*/  IMAD.MOV.U32 R9, RZ, RZ, RZ ;  /* 0x000000ffff097224 */ /* 0x000fd400078e00ff */
        /* <DEDUP_REMOVED lines=8> */
.L_x_328:
[----:B------:R-:W1:Y:S01]  /*f2e0*/  LDC.U8 R7, c[0x3][R8+0x1] ;  /* 0x00c0004008077b82 */ /* 0x000e620000000000 */
[C---:B------:R-:W-:Y:S01]  /*f2f0*/  PRMT R3, R2.reuse, 0x8880, RZ ;  /* 0x0000888002037816 */ /* 0x040fe200000000ff */
[----:B------:R-:W-:Y:S01]  /*f300*/  VIADD R2, R2, 0xffffffd0 ;  /* 0xffffffd002027836 */ /* 0x000fe20000000000 */
        /* <DEDUP_REMOVED lines=8> */
[----:B------:R-:W-:-:S05]  /*f390*/  PLOP3.LUT P0, PT, P0, P1, PT, 0x8, 0x80 ;  /* 0x000000000080781c */ /* 0x000fca0000702170 */
[----:B------:R-:W-:Y:S02]  /*f3a0*/  @!P3 IMAD.MOV.U32 R3, RZ, RZ, RZ ;  /* 0x000000ffff03b224 */ /* 0x000fe400078e00ff */
[----:B------:R-:W-:Y:S02]  /*f3b0*/  @!P3 IMAD R11, R10, 0xa, RZ ;  /* 0x0000000a0a0bb824 */ /* 0x000fe400078e02ff */
[----:B------:R-:W-:-:S04]  /*f3c0*/  @!P3 IMAD.WIDE.U32 R2, R9, 0xa, R2 ;  /* 0x0000000a0902b825 */ /* 0x000fc800078e0002 */
[----:B------:R-:W-:Y:S01]  /*f3d0*/  @!P3 IMAD.MOV.U32 R5, RZ, RZ, R6 ;  /* 0x000000ffff05b224 */ /* 0x000fe200078e0006 */
[----:B------:R-:W-:Y:S01]  /*f3e0*/  @!P0 MOV R4, 0x1 ;  /* 0x0000000100048802 */ /* 0x000fe20000000f00 */
[----:B------:R-:W-:Y:S02]  /*f3f0*/  @!P3 IMAD.IADD R10, R3, 0x1, R11 ;  /* 0x00000001030ab824 */ /* 0x000fe400078e020b */
[----:B------:R-:W-:Y:S01]  /*f400*/  @!P3 IMAD.MOV.U32 R9, RZ, RZ, R2 ;  /* 0x000000ffff09b224 */ /* 0x000fe200078e0002 */
[----:B-1----:R-:W-:-:S13]  /*f410*/  ISETP.NE.AND P1, PT, R7, RZ, PT ;  /* 0x000000ff0700720c */ /* 0x002fda0003f25270 */
[----:B------:R-:W-:Y:S05]  /*f420*/  @!P1 BRA `(.L_x_327) ;  /* 0x0000000000109947 */ /* 0x000fea0003800000 */
[----:B------:R-:W-:Y:S01]  /*f430*/  VIADD R8, R8, 0x1 ;  /* 0x0000000108087836 */ /* 0x000fe20000000000 */
[----:B------:R-:W-:Y:S01]  /*f440*/  PRMT R2, R7, 0x7610, R2 ;  /* 0x0000761007027816 */ /* 0x000fe20000000002 */
[----:B------:R-:W-:Y:S01]  /*f450*/  IMAD.MOV.U32 R6, RZ, RZ, R5 ;  /* 0x000000ffff067224 */ /* 0x000fe200078e0005 */
[----:B------:R-:W-:Y:S06]  /*f460*/  BRA `(.L_x_328) ;  /* 0xfffffffc009c7947 */ /* 0x000fec000383ffff */
.L_x_327:
[----:B------:R-:W-:Y:S05]  /*f470*/  BSYNC.RECONVERGENT B1 ;  /* 0x0000000000017941 */ /* 0x000fea0003800200 */
.L_x_326:
[----:B------:R-:W-:Y:S05]  /*f480*/  BRA `(.L_x_325) ;  /* 0x0000000400887947 */ /* 0x000fea0003800000 */
.L_x_324:
[----:B------:R-:W1:Y:S02]  /*f490*/  LDCU.U8 UR4, c[0x3][0xdd] ;  /* 0x00c01ba0ff0477ac */ /* 0x000e640008000000 */
[----:B-1----:R-:W-:-:S04]  /*f4a0*/  ULOP3.LUT UR4, UR4, 0x20, URZ, 0xfc, !UPT ;  /* 0x0000002004047892 */ /* 0x002fc8000f8efcff */
[----:B------:R-:W-:-:S04]  /*f4b0*/  UPRMT UR4, UR4, 0x9910, URZ ;  /* 0x0000991004047896 */ /* 0x000fc800080000ff */
[----:B------:R-:W-:-:S09]  /*f4c0*/  UISETP.NE.AND UP0, UPT, UR4, 0x78, UPT ;  /* 0x000000780400788c */ /* 0x000fd2000bf05270 */
[----:B------:R-:W-:Y:S05]  /*f4d0*/  BRA.U !UP0, `(.L_x_329) ;  /* 0x00000001089c7547 */ /* 0x000fea000b800000 */
[----:B------:R-:W-:Y:S01]  /*f4e0*/  BSSY.RECONVERGENT B1, `(.L_x_330) ;  /* 0x0000007000017945 */ /* 0x000fe20003800200 */
[----:B------:R-:W-:-:S07]  /*f4f0*/  IMAD.MOV.U32 R3, RZ, RZ, 0xdd ;  /* 0x000000ddff037424 */ /* 0x000fce00078e00ff */
.L_x_331:
[----:B------:R1:W2:Y:S01]  /*f500*/  LDC.U8 R2, c[0x3][R3] ;  /* 0x00c0000003027b82 */ /* 0x0002a20000000000 */
[----:B------:R-:W-:Y:S02]  /*f510*/  IMAD.MOV.U32 R4, RZ, RZ, R3 ;  /* 0x000000ffff047224 */ /* 0x000fe400078e0003 */
[----:B-1----:R-:W-:Y:S01]  /*f520*/  VIADD R3, R3, 0x1 ;  /* 0x0000000103037836 */ /* 0x002fe20000000000 */
[----:B--2---:R-:W-:-:S13]  /*f530*/  ISETP.NE.AND P0, PT, R2, 0x30, PT ;  /* 0x000000300200780c */ /* 0x004fda0003f05270 */
[----:B------:R-:W-:Y:S05]  /*f540*/  @!P0 BRA `(.L_x_331) ;  /* 0xfffffffc00ec8947 */ /* 0x000fea000383ffff */
[----:B------:R-:W-:Y:S05]  /*f550*/  BSYNC.RECONVERGENT B1 ;  /* 0x0000000000017941 */ /* 0x000fea0003800200 */
.L_x_330:
        /* <DEDUP_REMOVED lines=9> */
.L_x_335:
[----:B------:R-:W1:Y:S01]  /*f5f0*/  LDC.U8 R6, c[0x3][R8+0x1] ;  /* 0x00c0004008067b82 */ /* 0x000e620000000000 */
[----:B------:R-:W-:Y:S02]  /*f600*/  LOP3.LUT R5, R2, 0xf8, RZ, 0xc0, !PT ;  /* 0x000000f802057812 */ /* 0x000fe400078ec0ff */
[----:B------:R-:W-:Y:S02]  /*f610*/  ISETP.GT.U32.AND P0, PT, R9, -0x1, PT ;  /* 0xffffffff0900780c */ /* 0x000fe40003f04070 */
[----:B------:R-:W-:Y:S01]  /*f620*/  ISETP.NE.AND P1, PT, R5, 0x30, PT ;  /* 0x000000300500780c */ /* 0x000fe20003f25270 */
[----:B------:R-:W-:Y:S01]  /*f630*/  IMAD.MOV.U32 R5, RZ, RZ, 0x1 ;  /* 0x00000001ff057424 */ /* 0x000fe200078e00ff */
[----:B------:R-:W-:-:S04]  /*f640*/  ISETP.GT.U32.AND.EX P0, PT, R10, 0x1fffffff, PT, P0 ;  /* 0x1fffffff0a00780c */ /* 0x000fc80003f04100 */
[----:B------:R-:W-:-:S07]  /*f650*/  SEL R4, R4, 0x1, !P0 ;  /* 0x0000000104047807 */ /* 0x000fce0004000000 */
[C---:B------:R-:W-:Y:S01]  /*f660*/  @!P1 IMAD.SHL.U32 R7, R9.reuse, 0x8, RZ ;  /* 0x0000000809079824 */ /* 0x040fe200078e00ff */
[----:B------:R-:W-:Y:S01]  /*f670*/  @!P1 SHF.L.U64.HI R10, R9, 0x3, R10 ;  /* 0x00000003090a9819 */ /* 0x000fe2000001020a */
[----:B------:R-:W-:-:S03]  /*f680*/  @!P1 IMAD.MOV.U32 R5, RZ, RZ, R3 ;  /* 0x000000ffff059224 */ /* 0x000fc600078e0003 */
[----:B------:R-:W-:Y:S02]  /*f690*/  @!P1 LOP3.LUT R9, R7, 0x7, R2, 0xf8, !PT ;  /* 0x0000000707099812 */ /* 0x000fe400078ef802 */
[----:B-1----:R-:W-:-:S13]  /*f6a0*/  ISETP.NE.AND P2, PT, R6, RZ, PT ;  /* 0x000000ff0600720c */ /* 0x002fda0003f45270 */
[----:B------:R-:W-:Y:S05]  /*f6b0*/  @!P2 BRA `(.L_x_334) ;  /* 0x000000000010a947 */ /* 0x000fea0003800000 */
[----:B------:R-:W-:Y:S01]  /*f6c0*/  VIADD R8, R8, 0x1 ;  /* 0x0000000108087836 */ /* 0x000fe20000000000 */
[----:B------:R-:W-:Y:S01]  /*f6d0*/  PRMT R2, R6, 0x7610, R2 ;  /* 0x0000761006027816 */ /* 0x000fe20000000002 */
[----:B------:R-:W-:Y:S01]  /*f6e0*/  IMAD.MOV.U32 R3, RZ, RZ, R5 ;  /* 0x000000ffff037224 */ /* 0x000fe200078e0005 */
[----:B------:R-:W-:Y:S06]  /*f6f0*/  BRA `(.L_x_335) ;  /* 0xfffffffc00bc7947 */ /* 0x000fec000383ffff */
.L_x_334:
[----:B------:R-:W-:Y:S05]  /*f700*/  BSYNC.RECONVERGENT B1 ;  /* 0x0000000000017941 */ /* 0x000fea0003800200 */
.L_x_333:
[----:B------:R-:W-:Y:S05]  /*f710*/  BRA `(.L_x_325) ;  /* 0x0000000000e47947 */ /* 0x000fea0003800000 */
.L_x_332:
[----:B------:R-:W-:Y:S01]  /*f720*/  CS2R R4, SRZ ;  /* 0x0000000000047805 */ /* 0x000fe2000001ff00 */
[----:B------:R-:W-:Y:S01]  /*f730*/  IMAD.MOV.U32 R9, RZ, RZ, RZ ;  /* 0x000000ffff097224 */ /* 0x000fe200078e00ff */
[----:B------:R-:W-:Y:S06]  /*f740*/  BRA `(.L_x_325) ;  /* 0x0000000000d87947 */ /* 0x000fec0003800000 */
.L_x_329:
[----:B------:R-:W-:Y:S01]  /*f750*/  BSSY.RECONVERGENT B1, `(.L_x_336) ;  /* 0x0000007000017945 */ /* 0x000fe20003800200 */
[----:B------:R-:W-:-:S07]  /*f760*/  IMAD.MOV.U32 R3, RZ, RZ, 0xde ;  /* 0x000000deff037424 */ /* 0x000fce00078e00ff */
.L_x_337:
[----:B------:R1:W2:Y:S01]  /*f770*/  LDC.U8 R2, c[0x3][R3] ;  /* 0x00c0000003027b82 */ /* 0x0002a20000000000 */
[----:B------:R-:W-:Y:S01]  /*f780*/  MOV R4, R3 ;  /* 0x0000000300047202 */ /* 0x000fe20000000f00 */
[----:B-1----:R-:W-:Y:S01]  /*f790*/  VIADD R3, R3, 0x1 ;  /* 0x0000000103037836 */ /* 0x002fe20000000000 */
[----:B--2---:R-:W-:-:S13]  /*f7a0*/  ISETP.NE.AND P0, PT, R2, 0x30, PT ;  /* 0x000000300200780c */ /* 0x004fda0003f05270 */
[----:B------:R-:W-:Y:S05]  /*f7b0*/  @!P0 BRA `(.L_x_337) ;  /* 0xfffffffc00ec8947 */ /* 0x000fea000383ffff */
[----:B------:R-:W-:Y:S05]  /*f7c0*/  BSYNC.RECONVERGENT B1 ;  /* 0x0000000000017941 */ /* 0x000fea0003800200 */
.L_x_336:
        /* <DEDUP_REMOVED lines=8> */
.L_x_343:
        /* <DEDUP_REMOVED lines=28> */
.L_x_341:
[----:B------:R-:W-:Y:S05]  /*fa10*/  BSYNC.RECONVERGENT B2 ;  /* 0x0000000000027941 */ /* 0x000fea0003800200 */
.L_x_340:
[----:B------:R-:W-:Y:S01]  /*fa20*/  SEL R4, R4, 0x1, !P0 ;  /* 0x0000000104047807 */ /* 0x000fe20004000000 */
[----:B------:R-:W-:Y:S06]  /*fa30*/  @!P1 BRA `(.L_x_342) ;  /* 0x00000000000c9947 */ /* 0x000fec0003800000 */
[----:B------:R-:W-:Y:S01]  /*fa40*/  VIADD R7, R7, 0x1 ;  /* 0x0000000107077836 */ /* 0x000fe20000000000 */
[----:B------:R-:W-:Y:S01]  /*fa50*/  PRMT R2, R6, 0x7610, R2 ;  /* 0x0000761006027816 */ /* 0x000fe20000000002 */
[----:B------:R-:W-:Y:S06]  /*fa60*/  BRA `(.L_x_343) ;  /* 0xfffffffc00787947 */ /* 0x000fec000383ffff */
.L_x_342:
[----:B------:R-:W-:Y:S05]  /*fa70*/  BSYNC.RECONVERGENT B1 ;  /* 0x0000000000017941 */ /* 0x000fea0003800200 */
.L_x_339:
[----:B------:R-:W-:Y:S05]  /*fa80*/  BRA `(.L_x_325) ;  /* 0x0000000000087947 */ /* 0x000fea0003800000 */
.L_x_338:
[----:B------:R-:W-:Y:S01]  /*fa90*/  CS2R R4, SRZ ;  /* 0x0000000000047805 */ /* 0x000fe2000001ff00 */
[----:B------:R-:W-:-:S07]  /*faa0*/  IMAD.MOV.U32 R9, RZ, RZ, RZ ;  /* 0x000000ffff097224 */ /* 0x000fce00078e00ff */
.L_x_325:
[----:B------:R-:W-:Y:S05]  /*fab0*/  BSYNC.RECONVERGENT B0 ;  /* 0x0000000000007941 */ /* 0x000fea0003800200 */
.L_x_323:
        /* <DEDUP_REMOVED lines=11> */
[----:B------:R-:W-:Y:S01]  /*fb70*/  ISETP.NE.AND P0, PT, R2, RZ, PT ;  /* 0x000000ff0200720c */ /* 0x000fe20003f05270 */
[----:B------:R-:W-:Y:S01]  /*fb80*/  HFMA2 R9, -RZ, RZ, 0, 0 ;  /* 0x00000000ff097431 */ /* 0x000fe200000001ff */
[----:B------:R-:W-:-:S11]  /*fb90*/  CS2R R4, SRZ ;  /* 0x0000000000047805 */ /* 0x000fd6000001ff00 */
        /* <DEDUP_REMOVED lines=8> */
.L_x_349:
        /* <DEDUP_REMOVED lines=25> */
.L_x_348:
[----:B------:R-:W-:Y:S05]  /*fdb0*/  BSYNC.RECONVERGENT B1 ;  /* 0x0000000000017941 */ /* 0x000fea0003800200 */
.L_x_347:
[----:B------:R-:W-:Y:S05]  /*fdc0*/  BRA `(.L_x_346) ;  /* 0x0000000400887947 */ /* 0x000fea0003800000 */
.L_x_345:
[----:B------:R-:W1:Y:S02]  /*fdd0*/  LDCU.U8 UR4, c[0x3][0xdd] ;  /* 0x00c01ba0ff0477ac */ /* 0x000e640008000000 */
[----:B-1----:R-:W-:-:S04]  /*fde0*/  ULOP3.LUT UR4, UR4, 0x20, URZ, 0xfc, !UPT ;  /* 0x0000002004047892 */ /* 0x002fc8000f8efcff */
[----:B------:R-:W-:-:S04]  /*fdf0*/  UPRMT UR4, UR4, 0x9910, URZ ;  /* 0x0000991004047896 */ /* 0x000fc800080000ff */
[----:B------:R-:W-:-:S09]  /*fe00*/  UISETP.NE.AND UP0, UPT, UR4, 0x78, UPT ;  /* 0x000000780400788c */ /* 0x000fd2000bf05270 */
[----:B------:R-:W-:Y:S05]  /*fe10*/  BRA.U !UP0, `(.L_x_350) ;  /* 0x00000001089c7547 */ /* 0x000fea000b800000 */
[----:B------:R-:W-:Y:S01]  /*fe20*/  BSSY.RECONVERGENT B1, `(.L_x_351) ;  /* 0x0000007000017945 */ /* 0x000fe20003800200 */
[----:B------:R-:W-:-:S07]  /*fe30*/  IMAD.MOV.U32 R3, RZ, RZ, 0xdd ;  /* 0x000000ddff037424 */ /* 0x000fce00078e00ff */
.L_x_352:
[----:B------:R1:W2:Y:S01]  /*fe40*/  LDC.U8 R2, c[0x3][R3] ;  /* 0x00c0000003027b82 */ /* 0x0002a20000000000 */
[----:B------:R-:W-:Y:S02]  /*fe50*/  IMAD.MOV.U32 R4, RZ, RZ, R3 ;  /* 0x000000ffff047224 */ /* 0x000fe400078e0003 */
[----:B-1----:R-:W-:Y:S01]  /*fe60*/  VIADD R3, R3, 0x1 ;  /* 0x0000000103037836 */ /* 0x002fe20000000000 */
[----:B--2---:R-:W-:-:S13]  /*fe70*/  ISETP.NE.AND P0, PT, R2, 0x30, PT ;  /* 0x000000300200780c */ /* 0x004fda0003f05270 */
[----:B------:R-:W-:Y:S05]  /*fe80*/  @!P0 BRA `(.L_x_352) ;  /* 0xfffffffc00ec8947 */ /* 0x000fea000383ffff */
[----:B------:R-:W-:Y:S05]  /*fe90*/  BSYNC.RECONVERGENT B1 ;  /* 0x0000000000017941 */ /* 0x000fea0003800200 */
.L_x_351:
[----:B------:R-:W-:-:S04]  /*fea0*/  PRMT R3, R2, 0x9910, RZ ;  /* 0x0000991002037816 */ /* 0x000fc800000000ff */
[----:B------:R-:W-:-:S13]  /*feb0*/  ISETP.NE.AND P0, PT, R3, RZ, PT ;  /* 0x000000ff0300720c */ /* 0x000fda0003f05270 */
[----:B------:R-:W-:Y:S05]  /*fec0*/  @!P0 BRA `(.L_x_353) ;  /* 0x0000000000648947 */ /* 0x000fea0003800000 */
[----:B------:R-:W-:Y:S01]  /*fed0*/  BSSY.RECONVERGENT B1, `(.L_x_354) ;  /* 0x0000017000017945 */ /* 0x000fe20003800200 */
[----:B------:R-:W-:Y:S01]  /*fee0*/  MOV R8, R4 ;  /* 0x0000000400087202 */ /* 0x000fe20000000f00 */
[----:B------:R-:W-:Y:S02]  /*fef0*/  IMAD.MOV.U32 R9, RZ, RZ, RZ ;  /* 0x000000ffff097224 */ /* 0x000fe400078e00ff */
[----:B------:R-:W-:Y:S02]  /*ff00*/  IMAD.MOV.U32 R10, RZ, RZ, RZ ;  /* 0x000000ffff0a7224 */ /* 0x000fe400078e00ff */
[----:B------:R-:W-:Y:S02]  /*ff10*/  IMAD.MOV.U32 R3, RZ, RZ, RZ ;  /* 0x000000ffff037224 */ /* 0x000fe400078e00ff */
[----:B------:R-:W-:-:S07]  /*ff20*/  IMAD.MOV.U32 R4, RZ, RZ, RZ ;  /* 0x000000ffff047224 */ /* 0x000fce00078e00ff */
.L_x_356:
        /* <DEDUP_REMOVED lines=17> */
.L_x_355:
[----:B------:R-:W-:Y:S05]  /*10040*/  BSYNC.RECONVERGENT B1 ;  /* 0x0000000000017941 */ /* 0x000fea0003800200 */
.L_x_354:
[----:B------:R-:W-:Y:S05]  /*10050*/  BRA `(.L_x_346) ;  /* 0x0000000000e47947 */ /* 0x000fea0003800000 */
.L_x_353:
[----:B------:R-:W-:Y:S01]  /*10060*/  CS2R R4, SRZ ;  /* 0x0000000000047805 */ /* 0x000fe2000001ff00 */
[----:B------:R-:W-:Y:S01]  /*10070*/  IMAD.MOV.U32 R9, RZ, RZ, RZ ;  /* 0x000000ffff097224 */ /* 0x000fe200078e00ff */
[----:B------:R-:W-:Y:S06]  /*10080*/  BRA `(.L_x_346) ;  /* 0x0000000000d87947 */ /* 0x000fec0003800000 */
.L_x_350:
[----:B------:R-:W-:Y:S01]  /*10090*/  BSSY.RECONVERGENT B1, `(.L_x_357) ;  /* 0x0000007000017945 */ /* 0x000fe20003800200 */
[----:B------:R-:W-:-:S07]  /*100a0*/  IMAD.MOV.U32 R3, RZ, RZ, 0xde ;  /* 0x000000deff037424 */ /* 0x000fce00078e00ff */
.L_x_358:
[----:B------:R1:W2:Y:S01]  /*100b0*/  LDC.U8 R2, c[0x3][R3] ;  /* 0x00c0000003027b82 */ /* 0x0002a20000000000 */
[----:B------:R-:W-:Y:S02]  /*100c0*/  IMAD.MOV.U32 R4, RZ, RZ, R3 ;  /* 0x000000ffff047224 */ /* 0x000fe400078e0003 */
[----:B-1----:R-:W-:Y:S01]  /*100d0*/  VIADD R3, R3, 0x1 ;  /* 0x0000000103037836 */ /* 0x002fe20000000000 */
[----:B--2---:R-:W-:-:S13]  /*100e0*/  ISETP.NE.AND P0, PT, R2, 0x30, PT ;  /* 0x000000300200780c */ /* 0x004fda0003f05270 */
[----:B------:R-:W-:Y:S05]  /*100f0*/  @!P0 BRA `(.L_x_358) ;  /* 0xfffffffc00ec8947 */ /* 0x000fea000383ffff */
[----:B------:R-:W-:Y:S05]  /*10100*/  BSYNC.RECONVERGENT B1 ;  /* 0x0000000000017941 */ /* 0x000fea0003800200 */
.L_x_357:
        /* <DEDUP_REMOVED lines=8> */
.L_x_364:
[----:B------:R-:W-:Y:S01]  /*10190*/  VIADD R3, R2, 0xffffffbf ;  /* 0xffffffbf02037836 */ /* 0x000fe20000000000 */
[----:B------:R-:W1:Y:S01]  /*101a0*/  LDC.U8 R6, c[0x3][R7+0x1] ;  /* 0x00c0004007067b82 */ /* 0x000e620000000000 */
[----:B------:R-:W-:Y:S03]  /*101b0*/  BSSY.RECONVERGENT B2, `(.L_x_361) ;  /* 0x000001a000027945 */ /* 0x000fe60003800200 */
[----:B------:R-:W-:-:S04]  /*101c0*/  LOP3.LUT R3, R3, 0xff, RZ, 0xc0, !PT ;  /* 0x000000ff03037812 */ /* 0x000fc800078ec0ff */
[----:B------:R-:W-:Y:S02]  /*101d0*/  ISETP.GE.U32.AND P0, PT, R3, 0x6, PT ;  /* 0x000000060300780c */ /* 0x000fe40003f06070 */
[C---:B------:R-:W-:Y:S02]  /*101e0*/  IADD3 R3, PT, PT, R2.reuse, 0x20, RZ ;  /* 0x0000002002037810 */ /* 0x040fe40007ffe0ff */
[----:B------:R-:W-:Y:S02]  /*101f0*/  LOP3.LUT R2, R2, 0xffff, RZ, 0xc0, !PT ;  /* 0x0000ffff02027812 */ /* 0x000fe400078ec0ff */
        /* <DEDUP_REMOVED lines=21> */
.L_x_362:
[----:B------:R-:W-:Y:S05]  /*10350*/  BSYNC.RECONVERGENT B2 ;  /* 0x0000000000027941 */ /* 0x000fea0003800200 */
.L_x_361:
[----:B------:R-:W-:Y:S01]  /*10360*/  SEL R4, R4, 0x1, !P0 ;  /* 0x0000000104047807 */ /* 0x000fe20004000000 */
[----:B------:R-:W-:Y:S06]  /*10370*/  @!P1 BRA `(.L_x_363) ;  /* 0x00000000000c9947 */ /* 0x000fec0003800000 */
[----:B------:R-:W-:Y:S01]  /*10380*/  VIADD R7, R7, 0x1 ;  /* 0x0000000107077836 */ /* 0x000fe20000000000 */
[----:B------:R-:W-:Y:S01]  /*10390*/  PRMT R2, R6, 0x7610, R2 ;  /* 0x0000761006027816 */ /* 0x000fe20000000002 */
[----:B------:R-:W-:Y:S06]  /*103a0*/  BRA `(.L_x_364) ;  /* 0xfffffffc00787947 */ /* 0x000fec000383ffff */
.L_x_363:
[----:B------:R-:W-:Y:S05]  /*103b0*/  BSYNC.RECONVERGENT B1 ;  /* 0x0000000000017941 */ /* 0x000fea0003800200 */
.L_x_360:
[----:B------:R-:W-:Y:S05]  /*103c0*/  BRA `(.L_x_346) ;  /* 0x0000000000087947 */ /* 0x000fea0003800000 */
.L_x_359:
[----:B------:R-:W-:Y:S01]  /*103d0*/  CS2R R4, SRZ ;  /* 0x0000000000047805 */ /* 0x000fe2000001ff00 */
[----:B------:R-:W-:-:S07]  /*103e0*/  IMAD.MOV.U32 R9, RZ, RZ, RZ ;  /* 0x000000ffff097224 */ /* 0x000fce00078e00ff */
.L_x_346:
[----:B------:R-:W-:Y:S05]  /*103f0*/  BSYNC.RECONVERGENT B0 ;  /* 0x0000000000007941 */ /* 0x000fea0003800200 */
.L_x_344:
        /* <DEDUP_REMOVED lines=22> */
.L_x_370:
        /* <DEDUP_REMOVED lines=25> */
.L_x_369:
[----:B------:R-:W-:Y:S05]  /*106f0*/  BSYNC.RECONVERGENT B1 ;  /* 0x0000000000017941 */ /* 0x000fea0003800200 */
.L_x_368:
[----:B------:R-:W-:Y:S05]  /*10700*/  BRA `(.L_x_367) ;  /* 0x0000000400887947 */ /* 0x000fea0003800000 */
.L_x_366:
[----:B------:R-:W1:Y:S02]  /*10710*/  LDCU.U8 UR4, c[0x3][0xdd] ;  /* 0x00c01ba0ff0477ac */ /* 0x000e640008000000 */
[----:B-1----:R-:W-:-:S04]  /*10720*/  ULOP3.LUT UR4, UR4, 0x20, URZ, 0xfc, !UPT ;  /* 0x0000002004047892 */ /* 0x002fc8000f8efcff */
[----:B------:R-:W-:-:S04]  /*10730*/  UPRMT UR4, UR4, 0x9910, URZ ;  /* 0x0000991004047896 */ /* 0x000fc800080000ff */
[----:B------:R-:W-:-:S09]  /*10740*/  UISETP.NE.AND UP0, UPT, UR4, 0x78, UPT ;  /* 0x000000780400788c */ /* 0x000fd2000bf05270 */
[----:B------:R-:W-:Y:S05]  /*10750*/  BRA.U !UP0, `(.L_x_371) ;  /* 0x00000001089c7547 */ /* 0x000fea000b800000 */
[----:B------:R-:W-:Y:S01]  /*10760*/  BSSY.RECONVERGENT B1, `(.L_x_372) ;  /* 0x0000007000017945 */ /* 0x000fe20003800200 */
[----:B------:R-:W-:-:S07]  /*10770*/  IMAD.MOV.U32 R3, RZ, RZ, 0xdd ;  /* 0x000000ddff037424 */ /* 0x000fce00078e00ff */
.L_x_373:
[----:B------:R1:W2:Y:S01]  /*10780*/  LDC.U8 R2, c[0x3][R3] ;  /* 0x00c0000003027b82 */ /* 0x0002a20000000000 */
[----:B------:R-:W-:Y:S02]  /*10790*/  IMAD.MOV.U32 R4, RZ, RZ, R3 ;  /* 0x000000ffff047224 */ /* 0x000fe400078e0003 */
[----:B-1----:R-:W-:Y:S01]  /*107a0*/  VIADD R3, R3, 0x1 ;  /* 0x0000000103037836 */ /* 0x002fe20000000000 */
[----:B--2---:R-:W-:-:S13]  /*107b0*/  ISETP.NE.AND P0, PT, R2, 0x30, PT ;  /* 0x000000300200780c */ /* 0x004fda0003f05270 */
[----:B------:R-:W-:Y:S05]  /*107c0*/  @!P0 BRA `(.L_x_373) ;  /* 0xfffffffc00ec8947 */ /* 0x000fea000383ffff */
[----:B------:R-:W-:Y:S05]  /*107d0*/  BSYNC.RECONVERGENT B1 ;  /* 0x0000000000017941 */ /* 0x000fea0003800200 */
.L_x_372:
        /* <DEDUP_REMOVED lines=9> */
.L_x_377:
        /* <DEDUP_REMOVED lines=17> */
.L_x_376:
[----:B------:R-:W-:Y:S05]  /*10980*/  BSYNC.RECONVERGENT B1 ;  /* 0x0000000000017941 */ /* 0x000fea0003800200 */
.L_x_375:
[----:B------:R-:W-:Y:S05]  /*10990*/  BRA `(.L_x_367) ;  /* 0x0000000000e47947 */ /* 0x000fea0003800000 */
.L_x_374:
[----:B------:R-:W-:Y:S01]  /*109a0*/  CS2R R4, SRZ ;  /* 0x0000000000047805 */ /* 0x000fe2000001ff00 */
[----:B------:R-:W-:Y:S01]  /*109b0*/  IMAD.MOV.U32 R9, RZ, RZ, RZ ;  /* 0x000000ffff097224 */ /* 0x000fe200078e00ff */
[----:B------:R-:W-:Y:S06]  /*109c0*/  BRA `(.L_x_367) ;  /* 0x0000000000d87947 */ /* 0x000fec0003800000 */
.L_x_371:
[----:B------:R-:W-:Y:S01]  /*109d0*/  BSSY.RECONVERGENT B1, `(.L_x_378) ;  /* 0x0000007000017945 */ /* 0x000fe20003800200 */
[----:B------:R-:W-:-:S07]  /*109e0*/  IMAD.MOV.U32 R3, RZ, RZ, 0xde ;  /* 0x000000deff037424 */ /* 0x000fce00078e00ff */
.L_x_379:
[----:B------:R1:W2:Y:S01]  /*109f0*/  LDC.U8 R2, c[0x3][R3] ;  /* 0x00c0000003027b82 */ /* 0x0002a20000000000 */
[----:B------:R-:W-:Y:S02]  /*10a00*/  IMAD.MOV.U32 R4, RZ, RZ, R3 ;  /* 0x000000ffff047224 */ /* 0x000fe400078e0003 */
[----:B-1----:R-:W-:Y:S01]  /*10a10*/  VIADD R3, R3, 0x1 ;  /* 0x0000000103037836 */ /* 0x002fe20000000000 */
[----:B--2---:R-:W-:-:S13]  /*10a20*/  ISETP.NE.AND P0, PT, R2, 0x30, PT ;  /* 0x000000300200780c */ /* 0x004fda0003f05270 */
[----:B------:R-:W-:Y:S05]  /*10a30*/  @!P0 BRA `(.L_x_379) ;  /* 0xfffffffc00ec8947 */ /* 0x000fea000383ffff */
[----:B------:R-:W-:Y:S05]  /*10a40*/  BSYNC.RECONVERGENT B1 ;  /* 0x0000000000017941 */ /* 0x000fea0003800200 */
.L_x_378:
        /* <DEDUP_REMOVED lines=8> */
.L_x_385:
        /* <DEDUP_REMOVED lines=28> */
.L_x_383:
[----:B------:R-:W-:Y:S05]  /*10c90*/  BSYNC.RECONVERGENT B2 ;  /* 0x0000000000027941 */ /* 0x000fea0003800200 */
.L_x_382:
[----:B------:R-:W-:Y:S01]  /*10ca0*/  SEL R4, R4, 0x1, !P0 ;  /* 0x0000000104047807 */ /* 0x000fe20004000000 */
[----:B------:R-:W-:Y:S06]  /*10cb0*/  @!P1 BRA `(.L_x_384) ;  /* 0x00000000000c9947 */ /* 0x000fec0003800000 */
[----:B------:R-:W-:Y:S01]  /*10cc0*/  VIADD R7, R7, 0x1 ;  /* 0x0000000107077836 */ /* 0x000fe20000000000 */
[----:B------:R-:W-:Y:S01]  /*10cd0*/  PRMT R2, R6, 0x7610, R2 ;  /* 0x0000761006027816 */ /* 0x000fe20000000002 */
[----:B------:R-:W-:Y:S06]  /*10ce0*/  BRA `(.L_x_385) ;  /* 0xfffffffc00787947 */ /* 0x000fec000383ffff */
.L_x_384:
[----:B------:R-:W-:Y:S05]  /*10cf0*/  BSYNC.RECONVERGENT B1 ;  /* 0x0000000000017941 */ /* 0x000fea0003800200 */
.L_x_381:
[----:B------:R-:W-:Y:S05]  /*10d00*/  BRA `(.L_x_367) ;  /* 0x0000000000087947 */ /* 0x000fea0003800000 */
.L_x_380:
[----:B------:R-:W-:Y:S01]  /*10d10*/  CS2R R4, SRZ ;  /* 0x0000000000047805 */ /* 0x000fe2000001ff00 */
[----:B------:R-:W-:-:S07]  /*10d20*/  IMAD.MOV.U32 R9, RZ, RZ, RZ ;  /* 0x000000ffff097224 */ /* 0x000fce00078e00ff */
.L_x_367:
[----:B------:R-:W-:Y:S05]  /*10d30*/  BSYNC.RECONVERGENT B0 ;  /* 0x0000000000007941 */ /* 0x000fea0003800200 */
.L_x_365:
        /* <DEDUP_REMOVED lines=22> */
.L_x_391:
        /* <DEDUP_REMOVED lines=25> */
.L_x_390:
[----:B------:R-:W-:Y:S05]  /*11030*/  BSYNC.RECONVERGENT B1 ;  /* 0x0000000000017941 */ /* 0x000fea0003800200 */
.L_x_389:
[----:B------:R-:W-:Y:S05]  /*11040*/  BRA `(.L_x_388) ;  /* 0x0000000400887947 */ /* 0x000fea0003800000 */
.L_x_387:
[----:B------:R-:W1:Y:S02]  /*11050*/  LDCU.U8 UR4, c[0x3][0xdd] ;  /* 0x00c01ba0ff0477ac */ /* 0x000e640008000000 */
[----:B-1----:R-:W-:-:S04]  /*11060*/  ULOP3.LUT UR4, UR4, 0x20, URZ, 0xfc, !UPT ;  /* 0x0000002004047892 */ /* 0x002fc8000f8efcff */
[----:B------:R-:W-:-:S04]  /*11070*/  UPRMT UR4, UR4, 0x9910, URZ ;  /* 0x0000991004047896 */ /* 0x000fc800080000ff */
[----:B------:R-:W-:-:S09]  /*11080*/  UISETP.NE.AND UP0, UPT, UR4, 0x78, UPT ;  /* 0x000000780400788c */ /* 0x000fd2000bf05270 */
[----:B------:R-:W-:Y:S05]  /*11090*/  BRA.U !UP0, `(.L_x_392) ;  /* 0x00000001089c7547 */ /* 0x000fea000b800000 */
[----:B------:R-:W-:Y:S01]  /*110a0*/  BSSY.RECONVERGENT B1, `(.L_x_393) ;  /* 0x0000007000017945 */ /* 0x000fe20003800200 */
[----:B------:R-:W-:-:S07]  /*110b0*/  IMAD.MOV.U32 R3, RZ, RZ, 0xdd ;  /* 0x000000ddff037424 */ /* 0x000fce00078e00ff */
.L_x_394:
[----:B------:R1:W2:Y:S01]  /*110c0*/  LDC.U8 R2, c[0x3][R3] ;  /* 0x00c0000003027b82 */ /* 0x0002a20000000000 */
[----:B------:R-:W-:Y:S02]  /*110d0*/  IMAD.MOV.U32 R4, RZ, RZ, R3 ;  /* 0x000000ffff047224 */ /* 0x000fe400078e0003 */
[----:B-1----:R-:W-:Y:S01]  /*110e0*/  VIADD R3, R3, 0x1 ;  /* 0x0000000103037836 */ /* 0x002fe20000000000 */
[----:B--2---:R-:W-:-:S13]  /*110f0*/  ISETP.NE.AND P0, PT, R2, 0x30, PT ;  /* 0x000000300200780c */ /* 0x004fda0003f05270 */
[----:B------:R-:W-:Y:S05]  /*11100*/  @!P0 BRA `(.L_x_394) ;  /* 0xfffffffc00ec8947 */ /* 0x000fea000383ffff */
[----:B------:R-:W-:Y:S05]  /*11110*/  BSYNC.RECONVERGENT B1 ;  /* 0x0000000000017941 */ /* 0x000fea0003800200 */
.L_x_393:
        /* <DEDUP_REMOVED lines=9> */
.L_x_398:
        /* <DEDUP_REMOVED lines=17> */
.L_x_397:
[----:B------:R-:W-:Y:S05]  /*112c0*/  BSYNC.RECONVERGENT B1 ;  /* 0x0000000000017941 */ /* 0x000fea0003800200 */
.L_x_396:
[----:B------:R-:W-:Y:S05]  /*112d0*/  BRA `(.L_x_388) ;  /* 0x0000000000e47947 */ /* 0x000fea0003800000 */
.L_x_395:
[----:B------:R-:W-:Y:S01]  /*112e0*/  CS2R R4, SRZ ;  /* 0x0000000000047805 */ /* 0x000fe2000001ff00 */
[----:B------:R-:W-:Y:S01]  /*112f0*/  IMAD.MOV.U32 R9, RZ, RZ, RZ ;  /* 0x000000ffff097224 */ /* 0x000fe200078e00ff */
[----:B------:R-:W-:Y:S06]  /*11300*/  BRA `(.L_x_388) ;  /* 0x0000000000d87947 */ /* 0x000fec0003800000 */
.L_x_392:
[----:B------:R-:W-:Y:S01]  /*11310*/  BSSY.RECONVERGENT B1, `(.L_x_399) ;  /* 0x0000007000017945 */ /* 0x000fe20003800200 */
[----:B------:R-:W-:-:S07]  /*11320*/  IMAD.MOV.U32 R3, RZ, RZ, 0xde ;  /* 0x000000deff037424 */ /* 0x000fce00078e00ff */
.L_x_400:
[----:B------:R1:W2:Y:S01]  /*11330*/  LDC.U8 R2, c[0x3][R3] ;  /* 0x00c0000003027b82 */ /* 0x0002a20000000000 */
[----:B------:R-:W-:Y:S01]  /*11340*/  MOV R4, R3 ;  /* 0x0000000300047202 */ /* 0x000fe20000000f00 */
[----:B-1----:R-:W-:Y:S01]  /*11350*/  VIADD R3, R3, 0x1 ;  /* 0x0000000103037836 */ /* 0x002fe20000000000 */
[----:B--2---:R-:W-:-:S13]  /*11360*/  ISETP.NE.AND P0, PT, R2, 0x30, PT ;  /* 0x000000300200780c */ /* 0x004fda0003f05270 */
[----:B------:R-:W-:Y:S05]  /*11370*/  @!P0 BRA `(.L_x_400) ;  /* 0xfffffffc00ec8947 */ /* 0x000fea000383ffff */
[----:B------:R-:W-:Y:S05]  /*11380*/  BSYNC.RECONVERGENT B1 ;  /* 0x0000000000017941 */ /* 0x000fea0003800200 */
.L_x_399:
        /* <DEDUP_REMOVED lines=8> */
.L_x_406:
        /* <DEDUP_REMOVED lines=28> */
.L_x_404:
[----:B------:R-:W-:Y:S05]  /*115d0*/  BSYNC.RECONVERGENT B2 ;  /* 0x0000000000027941 */ /* 0x000fea0003800200 */
.L_x_403:
[----:B------:R-:W-:Y:S01]  /*115e0*/  SEL R4, R4, 0x1, !P0 ;  /* 0x0000000104047807 */ /* 0x000fe20004000000 */
[----:B------:R-:W-:Y:S06]  /*115f0*/  @!P1 BRA `(.L_x_405) ;  /* 0x00000000000c9947 */ /* 0x000fec0003800000 */
[----:B------:R-:W-:Y:S01]  /*11600*/  VIADD R7, R7, 0x1 ;  /* 0x0000000107077836 */ /* 0x000fe20000000000 */
[----:B------:R-:W-:Y:S01]  /*11610*/  PRMT R2, R6, 0x7610, R2 ;  /* 0x0000761006027816 */ /* 0x000fe20000000002 */
[----:B------:R-:W-:Y:S06]  /*11620*/  BRA `(.L_x_406) ;  /* 0xfffffffc00787947 */ /* 0x000fec000383ffff */
.L_x_405:
[----:B------:R-:W-:Y:S05]  /*11630*/  BSYNC.RECONVERGENT B1 ;  /* 0x0000000000017941 */ /* 0x000fea0003800200 */
.L_x_402:
[----:B------:R-:W-:Y:S05]  /*11640*/  BRA `(.L_x_388) ;  /* 0x0000000000087947 */ /* 0x000fea0003800000 */
.L_x_401:
[----:B------:R-:W-:Y:S01]  /*11650*/  CS2R R4, SRZ ;  /* 0x0000000000047805 */ /* 0x000fe2000001ff00 */
[----:B------:R-:W-:-:S07]  /*11660*/  IMAD.MOV.U32 R9, RZ, RZ, RZ ;  /* 0x000000ffff097224 */ /* 0x000fce00078e00ff */
.L_x_388:
[----:B------:R-:W-:Y:S05]  /*11670*/  BSYNC.RECONVERGENT B0 ;  /* 0x0000000000007941 */ /* 0x000fea0003800200 */
.L_x_386:
        /* <DEDUP_REMOVED lines=22> */
.L_x_412:
        /* <DEDUP_REMOVED lines=25> */
.L_x_411:
[----:B------:R-:W-:Y:S05]  /*11970*/  BSYNC.RECONVERGENT B1 ;  /* 0x0000000000017941 */ /* 0x000fea0003800200 */
.L_x_410:
[----:B------:R-:W-:Y:S05]  /*11980*/  BRA `(.L_x_409) ;  /* 0x0000000400887947 */ /* 0x000fea0003800000 */
.L_x_408:
[----:B------:R-:W1:Y:S02]  /*11990*/  LDCU.U8 UR4, c[0x3][0xdd] ;  /* 0x00c01ba0ff0477ac */ /* 0x000e640008000000 */
[----:B-1----:R-:W-:-:S04]  /*119a0*/  ULOP3.LUT UR4, UR4, 0x20, URZ, 0xfc, !UPT ;  /* 0x0000002004047892 */ /* 0x002fc8000f8efcff */
[----:B------:R-:W-:-:S04]  /*119b0*/  UPRMT UR4, UR4, 0x9910, URZ ;  /* 0x0000991004047896 */ /* 0x000fc800080000ff */
[----:B------:R-:W-:-:S09]  /*119c0*/  UISETP.NE.AND UP0, UPT, UR4, 0x78, UPT ;  /* 0x000000780400788c */ /* 0x000fd2000bf05270 */
[----:B------:R-:W-:Y:S05]  /*119d0*/  BRA.U !UP0, `(.L_x_413) ;  /* 0x00000001089c7547 */ /* 0x000fea000b800000 */
[----:B------:R-:W-:Y:S01]  /*119e0*/  BSSY.RECONVERGENT B1, `(.L_x_414) ;  /* 0x0000007000017945 */ /* 0x000fe20003800200 */
[----:B------:R-:W-:-:S07]  /*119f0*/  IMAD.MOV.U32 R3, RZ, RZ, 0xdd ;  /* 0x000000ddff037424 */ /* 0x000fce00078e00ff */
.L_x_415:
[----:B------:R1:W2:Y:S01]  /*11a00*/  LDC.U8 R2, c[0x3][R3] ;  /* 0x00c0000003027b82 */ /* 0x0002a20000000000 */
[----:B------:R-:W-:Y:S02]  /*11a10*/  IMAD.MOV.U32 R4, RZ, RZ, R3 ;  /* 0x000000ffff047224 */ /* 0x000fe400078e0003 */
[----:B-1----:R-:W-:Y:S01]  /*11a20*/  VIADD R3, R3, 0x1 ;  /* 0x0000000103037836 */ /* 0x002fe20000000000 */
[----:B--2---:R-:W-:-:S13]  /*11a30*/  ISETP.NE.AND P0, PT, R2, 0x30, PT ;  /* 0x000000300200780c */ /* 0x004fda0003f05270 */
[----:B------:R-:W-:Y:S05]  /*11a40*/  @!P0 BRA `(.L_x_415) ;  /* 0xfffffffc00ec8947 */ /* 0x000fea000383ffff */
[----:B------:R-:W-:Y:S05]  /*11a50*/  BSYNC.RECONVERGENT B1 ;  /* 0x0000000000017941 */ /* 0x000fea0003800200 */
.L_x_414:
        /* <DEDUP_REMOVED lines=9> */
.L_x_419:
        /* <DEDUP_REMOVED lines=17> */
.L_x_418:
[----:B------:R-:W-:Y:S05]  /*11c00*/  BSYNC.RECONVERGENT B1 ;  /* 0x0000000000017941 */ /* 0x000fea0003800200 */
.L_x_417:
[----:B------:R-:W-:Y:S05]  /*11c10*/  BRA `(.L_x_409) ;  /* 0x0000000000e47947 */ /* 0x000fea0003800000 */
.L_x_416:
[----:B------:R-:W-:Y:S01]  /*11c20*/  CS2R R4, SRZ ;  /* 0x0000000000047805 */ /* 0x000fe2000001ff00 */
[----:B------:R-:W-:Y:S01]  /*11c30*/  IMAD.MOV.U32 R9, RZ, RZ, RZ ;  /* 0x000000ffff097224 */ /* 0x000fe200078e00ff */
[----:B------:R-:W-:Y:S06]  /*11c40*/  BRA `(.L_x_409) ;  /* 0x0000000000d87947 */ /* 0x000fec0003800000 */
.L_x_413:
[----:B------:R-:W-:Y:S01]  /*11c50*/  BSSY.RECONVERGENT B1, `(.L_x_420) ;  /* 0x0000007000017945 */ /* 0x000fe20003800200 */
[----:B------:R-:W-:-:S07]  /*11c60*/  IMAD.MOV.U32 R3, RZ, RZ, 0xde ;  /* 0x000000deff037424 */ /* 0x000fce00078e00ff */
.L_x_421:
[----:B------:R1:W2:Y:S01]  /*11c70*/  LDC.U8 R2, c[0x3][R3] ;  /* 0x00c0000003027b82 */ /* 0x0002a20000000000 */
[----:B------:R-:W-:Y:S02]  /*11c80*/  IMAD.MOV.U32 R4, RZ, RZ, R3 ;  /* 0x000000ffff047224 */ /* 0x000fe400078e0003 */
[----:B-1----:R-:W-:Y:S01]  /*11c90*/  VIADD R3, R3, 0x1 ;  /* 0x0000000103037836 */ /* 0x002fe20000000000 */
[----:B--2---:R-:W-:-:S13]  /*11ca0*/  ISETP.NE.AND P0, PT, R2, 0x30, PT ;  /* 0x000000300200780c */ /* 0x004fda0003f05270 */
[----:B------:R-:W-:Y:S05]  /*11cb0*/  @!P0 BRA `(.L_x_421) ;  /* 0xfffffffc00ec8947 */ /* 0x000fea000383ffff */
[----:B------:R-:W-:Y:S05]  /*11cc0*/  BSYNC.RECONVERGENT B1 ;  /* 0x0000000000017941 */ /* 0x000fea0003800200 */
.L_x_420:
        /* <DEDUP_REMOVED lines=8> */
.L_x_427:
        /* <DEDUP_REMOVED lines=28> */
.L_x_425:
[----:B------:R-:W-:Y:S05]  /*11f10*/  BSYNC.RECONVERGENT B2 ;  /* 0x0000000000027941 */ /* 0x000fea0003800200 */
.L_x_424:
[----:B------:R-:W-:Y:S01]  /*11f20*/  SEL R4, R4, 0x1, !P0 ;  /* 0x0000000104047807 */ /* 0x000fe20004000000 */
[----:B------:R-:W-:Y:S06]  /*11f30*/  @!P1 BRA `(.L_x_426) ;  /* 0x00000000000c9947 */ /* 0x000fec0003800000 */
[----:B------:R-:W-:Y:S01]  /*11f40*/  VIADD R7, R7, 0x1 ;  /* 0x0000000107077836 */ /* 0x000fe20000000000 */
[----:B------:R-:W-:Y:S01]  /*11f50*/  PRMT R2, R6, 0x7610, R2 ;  /* 0x0000761006027816 */ /* 0x000fe20000000002 */
[----:B------:R-:W-:Y:S06]  /*11f60*/  BRA `(.L_x_427) ;  /* 0xfffffffc00787947 */ /* 0x000fec000383ffff */
.L_x_426:
[----:B------:R-:W-:Y:S05]  /*11f70*/  BSYNC.RECONVERGENT B1 ;  /* 0x0000000000017941 */ /* 0x000fea0003800200 */
.L_x_423:
[----:B------:R-:W-:Y:S05]  /*11f80*/  BRA `(.L_x_409) ;  /* 0x0000000000087947 */ /* 0x000fea0003800000 */
.L_x_422:
[----:B------:R-:W-:Y:S01]  /*11f90*/  CS2R R4, SRZ ;  /* 0x0000000000047805 */ /* 0x000fe2000001ff00 */
[----:B------:R-:W-:-:S07]  /*11fa0*/  IMAD.MOV.U32 R9, RZ, RZ, RZ ;  /* 0x000000ffff097224 */ /* 0x000fce00078e00ff */
.L_x_409:
[----:B------:R-:W-:Y:S05]  /*11fb0*/  BSYNC.RECONVERGENT B0 ;  /* 0x0000000000007941 */ /* 0x000fea0003800200 */
.L_x_407:
        /* <DEDUP_REMOVED lines=22> */
.L_x_433:
        /* <DEDUP_REMOVED lines=25> */
.L_x_432:
[----:B------:R-:W-:Y:S05]  /*122b0*/  BSYNC.RECONVERGENT B1 ;  /* 0x0000000000017941 */ /* 0x000fea0003800200 */
.L_x_431:
[----:B------:R-:W-:Y:S05]  /*122c0*/  BRA `(.L_x_430) ;  /* 0x0000000400887947 */ /* 0x000fea0003800000 */
.L_x_429:
[----:B------:R-:W1:Y:S02]  /*122d0*/  LDCU.U8 UR4, c[0x3][0xdd] ;  /* 0x00c01ba0ff0477ac */ /* 0x000e640008000000 */
[----:B-1----:R-:W-:-:S04]  /*122e0*/  ULOP3.LUT UR4, UR4, 0x20, URZ, 0xfc, !UPT ;  /* 0x0000002004047892 */ /* 0x002fc8000f8efcff */
[----:B------:R-:W-:-:S04]  /*122f0*/  UPRMT UR4, UR4, 0x9910, URZ ;  /* 0x0000991004047896 */ /* 0x000fc800080000ff */
[----:B------:R-:W-:-:S09]  /*12300*/  UISETP.NE.AND UP0, UPT, UR4, 0x78, UPT ;  /* 0x000000780400788c */ /* 0x000fd2000bf05270 */
[----:B------:R-:W-:Y:S05]  /*12310*/  BRA.U !UP0, `(.L_x_434) ;  /* 0x00000001089c7547 */ /* 0x000fea000b800000 */
[----:B------:R-:W-:Y:S01]  /*12320*/  BSSY.RECONVERGENT B1, `(.L_x_435) ;  /* 0x0000007000017945 */ /* 0x000fe20003800200 */
[----:B------:R-:W-:-:S07]  /*12330*/  IMAD.MOV.U32 R3, RZ, RZ, 0xdd ;  /* 0x000000ddff037424 */ /* 0x000fce00078e00ff */
.L_x_436:
[----:B------:R1:W2:Y:S01]  /*12340*/  LDC.U8 R2, c[0x3][R3] ;  /* 0x00c0000003027b82 */ /* 0x0002a20000000000 */
[----:B------:R-:W-:Y:S02]  /*12350*/  IMAD.MOV.U32 R4, RZ, RZ, R3 ;  /* 0x000000ffff047224 */ /* 0x000fe400078e0003 */
[----:B-1----:R-:W-:Y:S01]  /*12360*/  VIADD R3, R3, 0x1 ;  /* 0x0000000103037836 */ /* 0x002fe20000000000 */
[----:B--2---:R-:W-:-:S13]  /*12370*/  ISETP.NE.AND P0, PT, R2, 0x30, PT ;  /* 0x000000300200780c */ /* 0x004fda0003f05270 */
[----:B------:R-:W-:Y:S05]  /*12380*/  @!P0 BRA `(.L_x_436) ;  /* 0xfffffffc00ec8947 */ /* 0x000fea000383ffff */
[----:B------:R-:W-:Y:S05]  /*12390*/  BSYNC.RECONVERGENT B1 ;  /* 0x0000000000017941 */ /* 0x000fea0003800200 */
.L_x_435:
        /* <DEDUP_REMOVED lines=9> */
.L_x_440:
        /* <DEDUP_REMOVED lines=17> */
.L_x_439:
[----:B------:R-:W-:Y:S05]  /*12540*/  BSYNC.RECONVERGENT B1 ;  /* 0x0000000000017941 */ /* 0x000fea0003800200 */
.L_x_438:
[----:B------:R-:W-:Y:S05]  /*12550*/  BRA `(.L_x_430) ;  /* 0x0000000000e47947 */ /* 0x000fea0003800000 */
.L_x_437:
[----:B------:R-:W-:Y:S01]  /*12560*/  CS2R R4, SRZ ;  /* 0x0000000000047805 */ /* 0x000fe2000001ff00 */
[----:B------:R-:W-:Y:S01]  /*12570*/  IMAD.MOV.U32 R9, RZ, RZ, RZ ;  /* 0x000000ffff097224 */ /* 0x000fe200078e00ff */
[----:B------:R-:W-:Y:S06]  /*12580*/  BRA `(.L_x_430) ;  /* 0x0000000000d87947 */ /* 0x000fec0003800000 */
.L_x_434:
[----:B------:R-:W-:Y:S01]  /*12590*/  BSSY.RECONVERGENT B1, `(.L_x_441) ;  /* 0x0000007000017945 */ /* 0x000fe20003800200 */
[----:B------:R-:W-:-:S07]  /*125a0*/  IMAD.MOV.U32 R3, RZ, RZ, 0xde ;  /* 0x000000deff037424 */ /* 0x000fce00078e00ff */
.L_x_442:
[----:B------:R1:W2:Y:S01]  /*125b0*/  LDC.U8 R2, c[0x3][R3] ;  /* 0x00c0000003027b82 */ /* 0x0002a20000000000 */
[----:B------:R-:W-:Y:S02]  /*125c0*/  IMAD.MOV.U32 R4, RZ, RZ, R3 ;  /* 0x000000ffff047224 */ /* 0x000fe400078e0003 */
[----:B-1----:R-:W-:Y:S01]  /*125d0*/  VIADD R3, R3, 0x1 ;  /* 0x0000000103037836 */ /* 0x002fe20000000000 */
[----:B--2---:R-:W-:-:S13]  /*125e0*/  ISETP.NE.AND P0, PT, R2, 0x30, PT ;  /* 0x000000300200780c */ /* 0x004fda0003f05270 */
[----:B------:R-:W-:Y:S05]  /*125f0*/  @!P0 BRA `(.L_x_442) ;  /* 0xfffffffc00ec8947 */ /* 0x000fea000383ffff */
[----:B------:R-:W-:Y:S05]  /*12600*/  BSYNC.RECONVERGENT B1 ;  /* 0x0000000000017941 */ /* 0x000fea0003800200 */
.L_x_441:
        /* <DEDUP_REMOVED lines=8> */
.L_x_448:
        /* <DEDUP_REMOVED lines=28> */
.L_x_446:
[----:B------:R-:W-:Y:S05]  /*12850*/  BSYNC.RECONVERGENT B2 ;  /* 0x0000000000027941 */ /* 0x000fea0003800200 */
.L_x_445:
[----:B------:R-:W-:Y:S01]  /*12860*/  SEL R4, R4, 0x1, !P0 ;  /* 0x0000000104047807 */ /* 0x000fe20004000000 */
[----:B------:R-:W-:Y:S06]  /*12870*/  @!P1 BRA `(.L_x_447) ;  /* 0x00000000000c9947 */ /* 0x000fec0003800000 */
[----:B------:R-:W-:Y:S01]  /*12880*/  VIADD R7, R7, 0x1 ;  /* 0x0000000107077836 */ /* 0x000fe20000000000 */
[----:B------:R-:W-:Y:S01]  /*12890*/  PRMT R2, R6, 0x7610, R2 ;  /* 0x0000761006027816 */ /* 0x000fe20000000002 */
[----:B------:R-:W-:Y:S06]  /*128a0*/  BRA `(.L_x_448) ;  /* 0xfffffffc00787947 */ /* 0x000fec000383ffff */
.L_x_447:
[----:B------:R-:W-:Y:S05]  /*128b0*/  BSYNC.RECONVERGENT B1 ;  /* 0x0000000000017941 */ /* 0x000fea0003800200 */
.L_x_444:
[----:B------:R-:W-:Y:S05]  /*128c0*/  BRA `(.L_x_430) ;  /* 0x0000000000087947 */ /* 0x000fea0003800000 */
.L_x_443:
[----:B------:R-:W-:Y:S01]  /*128d0*/  CS2R R4, SRZ ;  /* 0x0000000000047805 */ /* 0x000fe2000001ff00 */
[----:B------:R-:W-:-:S07]  /*128e0*/  IMAD.MOV.U32 R9, RZ, RZ, RZ ;  /* 0x000000ffff097224 */ /* 0x000fce00078e00ff */
.L_x_430:
[----:B------:R-:W-:Y:S05]  /*128f0*/  BSYNC.RECONVERGENT B0 ;  /* 0x0000000000007941 */ /* 0x000fea0003800200 */
.L_x_428:
        /* <DEDUP_REMOVED lines=16> */
[----:B------:R-:W-:Y:S02]  /*12a00*/  IMAD.MOV.U32 R9, RZ, RZ, RZ ;  /* 0x000000ffff097224 */ /* 0x000fe400078e00ff */
[----:B------:R-:W-:Y:S02]  /*12a10*/  IMAD.MOV.U32 R10, RZ, RZ, RZ ;  /* 0x000000ffff0a7224 */ /* 0x000fe400078e00ff */
[----:B------:R-:W-:Y:S02]  /*12a20*/  IMAD.MOV.U32 R8, RZ, RZ, 0xdc ;  /* 0x000000dcff087424 */ /* 0x000fe400078e00ff */
[----:B------:R-:W-:Y:S02]  /*12a30*/  IMAD.MOV.U32 R6, RZ, RZ, RZ ;  /* 0x000000ffff067224 */ /* 0x000fe400078e00ff */
[----:B------:R-:W-:-:S07]  /*12a40*/  IMAD.MOV.U32 R4, RZ, RZ, RZ ;  /* 0x000000ffff047224 */ /* 0x000fce00078e00ff */
.L_x_454:
[----:B------:R-:W1:Y:S01]  /*12a50*/  LDC.U8 R7, c[0x3][R8+0x1] ;  /* 0x00c0004008077b82 */ /* 0x000e620000000000 */
[C---:B------:R-:W-:Y:S01]  /*12a60*/  PRMT R3, R0.reuse, 0x8880, RZ ;  /* 0x0000888000037816 */ /* 0x040fe200000000ff */
[----:B------:R-:W-:Y:S01]  /*12a70*/  VIADD R2, R0, 0xffffffd0 ;  /* 0xffffffd000027836 */ /* 0x000fe20000000000 */
        /* <DEDUP_REMOVED lines=9> */
[----:B------:R-:W-:-:S07]  /*12b10*/  PLOP3.LUT P0, PT, P0, P1, PT, 0x8, 0x80 ;  /* 0x000000000080781c */ /* 0x000fce0000702170 */
[----:B------:R-:W-:Y:S02]  /*12b20*/  @!P3 IMAD.MOV.U32 R3, RZ, RZ, RZ ;  /* 0x000000ffff03b224 */ /* 0x000fe400078e00ff */
[----:B------:R-:W-:Y:S02]  /*12b30*/  @!P3 IMAD R11, R10, 0xa, RZ ;  /* 0x0000000a0a0bb824 */ /* 0x000fe400078e02ff */
[----:B------:R-:W-:-:S04]  /*12b40*/  @!P3 IMAD.WIDE.U32 R2, R9, 0xa, R2 ;  /* 0x0000000a0902b825 */ /* 0x000fc800078e0002 */
[----:B------:R-:W-:Y:S01]  /*12b50*/  @!P3 IMAD.MOV.U32 R5, RZ, RZ, R6 ;  /* 0x000000ffff05b224 */ /* 0x000fe200078e0006 */
[----:B------:R-:W-:Y:S01]  /*12b60*/  @!P3 MOV R9, R2 ;  /* 0x000000020009b202 */ /* 0x000fe20000000f00 */
[----:B------:R-:W-:Y:S02]  /*12b70*/  @!P3 IMAD.IADD R10, R3, 0x1, R11 ;  /* 0x00000001030ab824 */ /* 0x000fe400078e020b */
[----:B------:R-:W-:Y:S01]  /*12b80*/  @!P0 IMAD.MOV.U32 R4, RZ, RZ, 0x1 ;  /* 0x00000001ff048424 */ /* 0x000fe200078e00ff */
[----:B-1----:R-:W-:-:S13]  /*12b90*/  ISETP.NE.AND P1, PT, R7, RZ, PT ;  /* 0x000000ff0700720c */ /* 0x002fda0003f25270 */
[----:B------:R-:W-:Y:S05]  /*12ba0*/  @!P1 BRA `(.L_x_453) ;  /* 0x0000000000109947 */ /* 0x000fea0003800000 */
[----:B------:R-:W-:Y:S01]  /*12bb0*/  VIADD R8, R8, 0x1 ;  /* 0x0000000108087836 */ /* 0x000fe20000000000 */
[----:B------:R-:W-:Y:S01]  /*12bc0*/  PRMT R0, R7, 0x7610, R0 ;  /* 0x0000761007007816 */ /* 0x000fe20000000000 */
[----:B------:R-:W-:Y:S01]  /*12bd0*/  IMAD.MOV.U32 R6, RZ, RZ, R5 ;  /* 0x000000ffff067224 */ /* 0x000fe200078e0005 */
[----:B------:R-:W-:Y:S06]  /*12be0*/  BRA `(.L_x_454) ;  /* 0xfffffffc00987947 */ /* 0x000fec000383ffff */
.L_x_453:
[----:B------:R-:W-:Y:S05]  /*12bf0*/  BSYNC.RECONVERGENT B1 ;  /* 0x0000000000017941 */ /* 0x000fea0003800200 */
.L_x_452:
[----:B------:R-:W-:Y:S05]  /*12c00*/  BRA `(.L_x_451) ;  /* 0x0000000400807947 */ /* 0x000fea0003800000 */
.L_x_450:
[----:B------:R-:W1:Y:S02]  /*12c10*/  LDCU.U8 UR4, c[0x3][0xdd] ;  /* 0x00c01ba0ff0477ac */ /* 0x000e640008000000 */
[----:B-1----:R-:W-:-:S04]  /*12c20*/  ULOP3.LUT UR4, UR4, 0x20, URZ, 0xfc, !UPT ;  /* 0x0000002004047892 */ /* 0x002fc8000f8efcff */
[----:B------:R-:W-:-:S04]  /*12c30*/  UPRMT UR4, UR4, 0x9910, URZ ;  /* 0x0000991004047896 */ /* 0x000fc800080000ff */
[----:B------:R-:W-:-:S09]  /*12c40*/  UISETP.NE.AND UP0, UPT, UR4, 0x78, UPT ;  /* 0x000000780400788c */ /* 0x000fd2000bf05270 */
[----:B------:R-:W-:Y:S05]  /*12c50*/  BRA.U !UP0, `(.L_x_455) ;  /* 0x0000000108987547 */ /* 0x000fea000b800000 */
[----:B------:R-:W-:Y:S01]  /*12c60*/  BSSY.RECONVERGENT B1, `(.L_x_456) ;  /* 0x0000007000017945 */ /* 0x000fe20003800200 */
[----:B------:R-:W-:-:S07]  /*12c70*/  IMAD.MOV.U32 R2, RZ, RZ, 0xdd ;  /* 0x000000ddff027424 */ /* 0x000fce00078e00ff */
.L_x_457:
[----:B------:R1:W2:Y:S01]  /*12c80*/  LDC.U8 R0, c[0x3][R2] ;  /* 0x00c0000002007b82 */ /* 0x0002a20000000000 */
[----:B------:R-:W-:Y:S02]  /*12c90*/  IMAD.MOV.U32 R3, RZ, RZ, R2 ;  /* 0x000000ffff037224 */ /* 0x000fe400078e0002 */
[----:B-1----:R-:W-:Y:S01]  /*12ca0*/  VIADD R2, R2, 0x1 ;  /* 0x0000000102027836 */ /* 0x002fe20000000000 */
[----:B--2---:R-:W-:-:S13]  /*12cb0*/  ISETP.NE.AND P0, PT, R0, 0x30, PT ;  /* 0x000000300000780c */ /* 0x004fda0003f05270 */
[----:B------:R-:W-:Y:S05]  /*12cc0*/  @!P0 BRA `(.L_x_457) ;  /* 0xfffffffc00ec8947 */ /* 0x000fea000383ffff */
[----:B------:R-:W-:Y:S05]  /*12cd0*/  BSYNC.RECONVERGENT B1 ;  /* 0x0000000000017941 */ /* 0x000fea0003800200 */
.L_x_456:
        /* <DEDUP_REMOVED lines=8> */
.L_x_461:
[----:B------:R-:W1:Y:S01]  /*12d60*/  LDC.U8 R6, c[0x3][R7+0x1] ;  /* 0x00c0004007067b82 */ /* 0x000e620000000000 */
[----:B------:R-:W-:Y:S01]  /*12d70*/  LOP3.LUT R3, R0, 0xf8, RZ, 0xc0, !PT ;  /* 0x000000f800037812 */ /* 0x000fe200078ec0ff */
[----:B------:R-:W-:Y:S01]  /*12d80*/  IMAD.MOV.U32 R5, RZ, RZ, 0x1 ;  /* 0x00000001ff057424 */ /* 0x000fe200078e00ff */
[----:B------:R-:W-:Y:S02]  /*12d90*/  ISETP.GT.U32.AND P0, PT, R9, -0x1, PT ;  /* 0xffffffff0900780c */ /* 0x000fe40003f04070 */
[----:B------:R-:W-:Y:S02]  /*12da0*/  ISETP.NE.AND P1, PT, R3, 0x30, PT ;  /* 0x000000300300780c */ /* 0x000fe40003f25270 */
        /* <DEDUP_REMOVED lines=12> */
.L_x_460:
[----:B------:R-:W-:Y:S05]  /*12e70*/  BSYNC.RECONVERGENT B1 ;  /* 0x0000000000017941 */ /* 0x000fea0003800200 */
.L_x_459:
[----:B------:R-:W-:Y:S05]  /*12e80*/  BRA `(.L_x_451) ;  /* 0x0000000000e07947 */ /* 0x000fea0003800000 */
.L_x_458:
[----:B------:R-:W-:Y:S01]  /*12e90*/  CS2R R4, SRZ ;  /* 0x0000000000047805 */ /* 0x000fe2000001ff00 */
[----:B------:R-:W-:Y:S01]  /*12ea0*/  IMAD.MOV.U32 R9, RZ, RZ, RZ ;  /* 0x000000ffff097224 */ /* 0x000fe200078e00ff */
[----:B------:R-:W-:Y:S06]  /*12eb0*/  BRA `(.L_x_451) ;  /* 0x0000000000d47947 */ /* 0x000fec0003800000 */
.L_x_455:
[----:B------:R-:W-:Y:S01]  /*12ec0*/  BSSY.RECONVERGENT B1, `(.L_x_462) ;  /* 0x0000007000017945 */ /* 0x000fe20003800200 */
[----:B------:R-:W-:-:S07]  /*12ed0*/  IMAD.MOV.U32 R2, RZ, RZ, 0xde ;  /* 0x000000deff027424 */ /* 0x000fce00078e00ff */
.L_x_463:
[----:B------:R1:W2:Y:S01]  /*12ee0*/  LDC.U8 R0, c[0x3][R2] ;  /* 0x00c0000002007b82 */ /* 0x0002a20000000000 */
[----:B------:R-:W-:Y:S01]  /*12ef0*/  IMAD.MOV.U32 R3, RZ, RZ, R2 ;  /* 0x000000ffff037224 */ /* 0x000fe200078e0002 */
[----:B-1----:R-:W-:Y:S02]  /*12f00*/  IADD3 R2, PT, PT, R2, 0x1, RZ ;  /* 0x0000000102027810 */ /* 0x002fe40007ffe0ff */
[----:B--2---:R-:W-:-:S13]  /*12f10*/  ISETP.NE.AND P0, PT, R0, 0x30, PT ;  /* 0x000000300000780c */ /* 0x004fda0003f05270 */
[----:B------:R-:W-:Y:S05]  /*12f20*/  @!P0 BRA `(.L_x_463) ;  /* 0xfffffffc00ec8947 */ /* 0x000fea000383ffff */
[----:B------:R-:W-:Y:S05]  /*12f30*/  BSYNC.RECONVERGENT B1 ;  /* 0x0000000000017941 */ /* 0x000fea0003800200 */
.L_x_462:
[----:B------:R-:W-:-:S04]  /*12f40*/  PRMT R2, R0, 0x9910, RZ ;  /* 0x0000991000027816 */ /* 0x000fc800000000ff */
[----:B------:R-:W-:-:S13]  /*12f50*/  ISETP.NE.AND P0, PT, R2, RZ, PT ;  /* 0x000000ff0200720c */ /* 0x000fda0003f05270 */
[----:B------:R-:W-:Y:S05]  /*12f60*/  @!P0 BRA `(.L_x_464) ;  /* 0x0000000000a08947 */ /* 0x000fea0003800000 */
[----:B------:R-:W-:Y:S01]  /*12f70*/  BSSY.RECONVERGENT B1, `(.L_x_465) ;  /* 0x0000026000017945 */ /* 0x000fe20003800200 */
[----:B------:R-:W-:Y:S01]  /*12f80*/  IMAD.MOV.U32 R6, RZ, RZ, R3 ;  /* 0x000000ffff067224 */ /* 0x000fe200078e0003 */
[----:B------:R-:W-:Y:S02]  /*12f90*/  CS2R R8, SRZ ;  /* 0x0000000000087805 */ /* 0x000fe4000001ff00 */
[----:B------:R-:W-:-:S07]  /*12fa0*/  CS2R R4, SRZ ;  /* 0x0000000000047805 */ /* 0x000fce000001ff00 */
.L_x_469:
        /* <DEDUP_REMOVED lines=28> */
.L_x_467:
[----:B------:R-:W-:Y:S05]  /*13170*/  BSYNC.RECONVERGENT B2 ;  /* 0x0000000000027941 */ /* 0x000fea0003800200 */
.L_x_466:
[----:B------:R-:W-:Y:S01]  /*13180*/  SEL R4, R4, 0x1, !P0 ;  /* 0x0000000104047807 */ /* 0x000fe20004000000 */
[----:B------:R-:W-:Y:S06]  /*13190*/  @!P1 BRA `(.L_x_468) ;  /* 0x00000000000c9947 */ /* 0x000fec0003800000 */
[----:B------:R-:W-:Y:S01]  /*131a0*/  VIADD R6, R6, 0x1 ;  /* 0x0000000106067836 */ /* 0x000fe20000000000 */
[----:B------:R-:W-:Y:S01]  /*131b0*/  PRMT R0, R3, 0x7610, R0 ;  /* 0x0000761003007816 */ /* 0x000fe20000000000 */
[----:B------:R-:W-:Y:S06]  /*131c0*/  BRA `(.L_x_469) ;  /* 0xfffffffc00787947 */ /* 0x000fec000383ffff */
.L_x_468:
[----:B------:R-:W-:Y:S05]  /*131d0*/  BSYNC.RECONVERGENT B1 ;  /* 0x0000000000017941 */ /* 0x000fea0003800200 */
.L_x_465:
[----:B------:R-:W-:Y:S05]  /*131e0*/  BRA `(.L_x_451) ;  /* 0x0000000000087947 */ /* 0x000fea0003800000 */
.L_x_464:
[----:B------:R-:W-:Y:S01]  /*131f0*/  CS2R R4, SRZ ;  /* 0x0000000000047805 */ /* 0x000fe2000001ff00 */
[----:B------:R-:W-:-:S07]  /*13200*/  IMAD.MOV.U32 R9, RZ, RZ, RZ ;  /* 0x000000ffff097224 */ /* 0x000fce00078e00ff */
.L_x_451:
[----:B------:R-:W-:Y:S05]  /*13210*/  BSYNC.RECONVERGENT B0 ;  /* 0x0000000000007941 */ /* 0x000fea0003800200 */
.L_x_449:
[----:B------:R-:W1:Y:S01]  /*13220*/  LDC.64 R2, c[0x0][0x3a8] ;  /* 0x0000ea00ff027b82 */ /* 0x000e620000000a00 */
        /* <DEDUP_REMOVED lines=8> */
[----:B-1----:R-:W-:-:S05]  /*132b0*/  IMAD.WIDE R2, R50, 0x4, R2 ;  /* 0x0000000432027825 */ /* 0x002fca00078e0202 */
[----:B------:R-:W-:Y:S01]  /*132c0*/  STG.E desc[UR6][R2.64], R7 ;  /* 0x0000000702007986 */ /* 0x000fe2000c101906 */
[----:B------:R-:W-:Y:S05]  /*132d0*/  EXIT ;  /* 0x000000000000794d */ /* 0x000fea0003800000 */
.L_x_290:
[----:B------:R-:W1:Y:S01]  /*132e0*/  LDCU UR5, c[0x0][0x3d4] ;  /* 0x00007a80ff0577ac */ /* 0x000e620008000800 */
[----:B------:R-:W2:Y:S01]  /*132f0*/  LDC.64 R2, c[0x0][0x3a8] ;  /* 0x0000ea00ff027b82 */ /* 0x000ea20000000a00 */
[----:B-1----:R-:W-:Y:S02]  /*13300*/  UIMAD UR4, UR5, UR5, URZ ;  /* 0x00000005050472a4 */ /* 0x002fe4000f8e02ff */
[----:B------:R-:W-:-:S04]  /*13310*/  I2FP.F32.S32 R4, UR5 ;  /* 0x0000000500047c45 */ /* 0x000fc80008201400 */
[----:B------:R-:W-:Y:S02]  /*13320*/  IMAD R49, R49, UR4, RZ ;  /* 0x0000000431317c24 */ /* 0x000fe4000f8e02ff */
[----:B--2---:R-:W-:-:S03]  /*13330*/  IMAD.WIDE R2, R50, 0x4, R2 ;  /* 0x0000000432027825 */ /* 0x004fc600078e0202 */
[----:B------:R-:W-:-:S05]  /*13340*/  I2FP.F32.S32 R0, R49 ;  /* 0x0000003100007245 */ /* 0x000fca0000201400 */
[----:B------:R-:W-:-:S04]  /*13350*/  FFMA R19, R19, R4, R0 ;  /* 0x0000000413137223 */ /* 0x000fc80000000000 */
[----:B------:R-:W-:-:S06]  /*13360*/  FADD R19, R20, R19 ;  /* 0x0000001314137221 */ /* 0x000fcc0000000000 */
[----:B------:R-:W1:Y:S02]  /*13370*/  F2I.TRUNC.NTZ R19, R19 ;  /* 0x0000001300137305 */ /* 0x000e64000020f100 */
[----:B-1----:R1:W-:Y:S04]  /*13380*/  STG.E desc[UR6][R2.64], R19 ;  /* 0x0000001302007986 */ /* 0x0023e8000c101906 */
        /* <DEDUP_REMOVED lines=11> */
[----:B-1----:R-:W-:-:S03]  /*13440*/  FFMA R3, R21, R4, R8 ;  /* 0x0000000415037223 */ /* 0x002fc60000000008 */
[----:B------:R-:W-:Y:S04]  /*13450*/  STG.E desc[UR6][R28.64], R5 ;  /* 0x000000051c007986 */ /* 0x000fe8000c101906 */
[----:B------:R-:W-:Y:S04]  /*13460*/  STG.E desc[UR6][R28.64+0x4], R7 ;  /* 0x000004071c007986 */ /* 0x000fe8000c101906 */
[----:B------:R-:W-:Y:S04]  /*13470*/  STG.E desc[UR6][R28.64+0x8], R3 ;  /* 0x000008031c007986 */ /* 0x000fe8000c101906 */
        /* <DEDUP_REMOVED lines=11> */
[----:B------:R-:W-:Y:S02]  /*13530*/  FFMA R21, R21, R2, R40 ;  /* 0x0000000215157223 */ /* 0x000fe40000000028 */
[----:B------:R-:W-:Y:S01]  /*13540*/  FADD R23, R48, R23 ;  /* 0x0000001730177221 */ /* 0x000fe20000000000 */
[----:B------:R-:W-:Y:S01]  /*13550*/  FADD R47, R47, R22 ;  /* 0x000000162f2f7221 */ /* 0x000fe20000000000 */
[----:B------:R-:W-:-:S03]  /*13560*/  FADD R21, R46, R21 ;  /* 0x000000152e157221 */ /* 0x000fc60000000000 */
[----:B------:R-:W-:Y:S04]  /*13570*/  STG.E desc[UR6][R26.64], R23 ;  /* 0x000000171a007986 */ /* 0x000fe8000c101906 */
[----:B------:R-:W-:Y:S04]  /*13580*/  STG.E desc[UR6][R26.64+0x4], R47 ;  /* 0x0000042f1a007986 */ /* 0x000fe8000c101906 */
[----:B------:R-:W-:Y:S01]  /*13590*/  STG.E desc[UR6][R26.64+0x8], R21 ;  /* 0x000008151a007986 */ /* 0x000fe2000c101906 */
[----:B------:R-:W-:Y:S05]  /*135a0*/  EXIT ;  /* 0x000000000000794d */ /* 0x000fea0003800000 */
.L_x_12:
[----:B------:R-:W0:Y:S01]  /*135b0*/  LDC.64 R2, c[0x0][0x3a8] ;  /* 0x0000ea00ff027b82 */ /* 0x000e220000000a00 */
[----:B------:R-:W-:Y:S02]  /*135c0*/  IMAD.MOV.U32 R5, RZ, RZ, -0x1 ;  /* 0xffffffffff057424 */ /* 0x000fe400078e00ff */
[----:B0-----:R-:W-:-:S05]  /*135d0*/  IMAD.WIDE R2, R50, 0x4, R2 ;  /* 0x0000000432027825 */ /* 0x001fca00078e0202 */
[----:B------:R-:W-:Y:S01]  /*135e0*/  STG.E desc[UR6][R2.64], R5 ;  /* 0x0000000502007986 */ /* 0x000fe2000c101906 */
[----:B------:R-:W-:Y:S05]  /*135f0*/  EXIT ;  /* 0x000000000000794d */ /* 0x000fea0003800000 */
        .weak           $__internal_0_$__cuda_sm3x_div_rn_noftz_f32_slowpath
        .type           $__internal_0_$__cuda_sm3x_div_rn_noftz_f32_slowpath,@function
        .size           $__internal_0_$__cuda_sm3x_div_rn_noftz_f32_slowpath,(.L_x_1739 - $__internal_0_$__cuda_sm3x_div_rn_noftz_f32_slowpath)
$__internal_0_$__cuda_sm3x_div_rn_noftz_f32_slowpath:
[----:B------:R-:W-:Y:S01]  /*13600*/  SHF.R.U32.HI R11, RZ, 0x17, R5 ;  /* 0x00000017ff0b7819 */ /* 0x000fe20000011605 */
[----:B------:R-:W-:Y:S01]  /*13610*/  BSSY.RECONVERGENT B1, `(.L_x_470) ;  /* 0x0000062000017945 */ /* 0x000fe20003800200 */
[----:B------:R-:W-:Y:S02]  /*13620*/  SHF.R.U32.HI R14, RZ, 0x17, R4 ;  /* 0x00000017ff0e7819 */ /* 0x000fe40000011604 */
[----:B------:R-:W-:Y:S02]  /*13630*/  LOP3.LUT R11, R11, 0xff, RZ, 0xc0, !PT ;  /* 0x000000ff0b0b7812 */ /* 0x000fe400078ec0ff */
[----:B------:R-:W-:-:S03]  /*13640*/  LOP3.LUT R14, R14, 0xff, RZ, 0xc0, !PT ;  /* 0x000000ff0e0e7812 */ /* 0x000fc600078ec0ff */
[----:B------:R-:W-:Y:S01]  /*13650*/  VIADD R35, R11, 0xffffffff ;  /* 0xffffffff0b237836 */ /* 0x000fe20000000000 */
[----:B------:R-:W-:-:S04]  /*13660*/  IADD3 R33, PT, PT, R14, -0x1, RZ ;  /* 0xffffffff0e217810 */ /* 0x000fc80007ffe0ff */
[----:B------:R-:W-:-:S04]  /*13670*/  ISETP.GT.U32.AND P0, PT, R35, 0xfd, PT ;  /* 0x000000fd2300780c */ /* 0x000fc80003f04070 */
[----:B------:R-:W-:-:S13]  /*13680*/  ISETP.GT.U32.OR P0, PT, R33, 0xfd, P0 ;  /* 0x000000fd2100780c */ /* 0x000fda0000704470 */
[----:B------:R-:W-:Y:S01]  /*13690*/  @!P0 IMAD.MOV.U32 R12, RZ, RZ, RZ ;  /* 0x000000ffff0c8224 */ /* 0x000fe200078e00ff */
[----:B------:R-:W-:Y:S06]  /*136a0*/  @!P0 BRA `(.L_x_471) ;  /* 0x00000000005c8947 */ /* 0x000fec0003800000 */
[----:B------:R-:W-:Y:S02]  /*136b0*/  FSETP.GTU.FTZ.AND P0, PT, |R4|, +INF , PT ;  /* 0x7f8000000400780b */ /* 0x000fe40003f1c200 */
[----:B------:R-:W-:-:S04]  /*136c0*/  FSETP.GTU.FTZ.AND P1, PT, |R5|, +INF , PT ;  /* 0x7f8000000500780b */ /* 0x000fc80003f3c200 */
[----:B------:R-:W-:-:S13]  /*136d0*/  PLOP3.LUT P0, PT, P0, P1, PT, 0xf8, 0x8f ;  /* 0x00000000008f781c */ /* 0x000fda0000703f70 */
[----:B------:R-:W-:Y:S05]  /*136e0*/  @P0 BRA `(.L_x_472) ;  /* 0x00000004004c0947 */ /* 0x000fea0003800000 */
[----:B------:R-:W-:-:S13]  /*136f0*/  LOP3.LUT P0, RZ, R5, 0x7fffffff, R4, 0xc8, !PT ;  /* 0x7fffffff05ff7812 */ /* 0x000fda000780c804 */
[----:B------:R-:W-:Y:S05]  /*13700*/  @!P0 BRA `(.L_x_473) ;  /* 0x00000004003c8947 */ /* 0x000fea0003800000 */
[C---:B------:R-:W-:Y:S02]  /*13710*/  FSETP.NEU.FTZ.AND P1, PT, |R4|.reuse, +INF , PT ;  /* 0x7f8000000400780b */ /* 0x040fe40003f3d200 */
[----:B------:R-:W-:Y:S02]  /*13720*/  FSETP.NEU.FTZ.AND P2, PT, |R5|, +INF , PT ;  /* 0x7f8000000500780b */ /* 0x000fe40003f5d200 */
[----:B------:R-:W-:-:S11]  /*13730*/  FSETP.NEU.FTZ.AND P0, PT, |R4|, +INF , PT ;  /* 0x7f8000000400780b */ /* 0x000fd60003f1d200 */
[----:B------:R-:W-:Y:S05]  /*13740*/  @!P2 BRA !P1, `(.L_x_473) ;  /* 0x00000004002ca947 */ /* 0x000fea0004800000 */
[----:B------:R-:W-:-:S04]  /*13750*/  LOP3.LUT P1, RZ, R4, 0x7fffffff, RZ, 0xc0, !PT ;  /* 0x7fffffff04ff7812 */ /* 0x000fc8000782c0ff */
[----:B------:R-:W-:-:S13]  /*13760*/  PLOP3.LUT P1, PT, P2, P1, PT, 0x2f, 0xf2 ;  /* 0x0000000000f2781c */ /* 0x000fda0001722577 */
[----:B------:R-:W-:Y:S05]  /*13770*/  @P1 BRA `(.L_x_474) ;  /* 0x0000000400181947 */ /* 0x000fea0003800000 */
[----:B------:R-:W-:-:S04]  /*13780*/  LOP3.LUT P1, RZ, R5, 0x7fffffff, RZ, 0xc0, !PT ;  /* 0x7fffffff05ff7812 */ /* 0x000fc8000782c0ff */
[----:B------:R-:W-:-:S13]  /*13790*/  PLOP3.LUT P0, PT, P0, P1, PT, 0x2f, 0xf2 ;  /* 0x0000000000f2781c */ /* 0x000fda0000702577 */
[----:B------:R-:W-:Y:S05]  /*137a0*/  @P0 BRA `(.L_x_475) ;  /* 0x0000000400000947 */ /* 0x000fea0003800000 */
[----:B------:R-:W-:Y:S02]  /*137b0*/  ISETP.GE.AND P0, PT, R33, RZ, PT ;  /* 0x000000ff2100720c */ /* 0x000fe40003f06270 */
[----:B------:R-:W-:-:S11]  /*137c0*/  ISETP.GE.AND P1, PT, R35, RZ, PT ;  /* 0x000000ff2300720c */ /* 0x000fd60003f26270 */
[----:B------:R-:W-:Y:S02]  /*137d0*/  @P0 IMAD.MOV.U32 R12, RZ, RZ, RZ ;  /* 0x000000ffff0c0224 */ /* 0x000fe400078e00ff */
[----:B------:R-:W-:Y:S01]  /*137e0*/  @!P0 FFMA R4, R4, 1.84467440737095516160e+19, RZ ;  /* 0x5f80000004048823 */ /* 0x000fe200000000ff */
[----:B------:R-:W-:Y:S02]  /*137f0*/  @!P0 IMAD.MOV.U32 R12, RZ, RZ, -0x40 ;  /* 0xffffffc0ff0c8424 */ /* 0x000fe400078e00ff */
[----:B------:R-:W-:Y:S02]  /*13800*/  @!P1 FFMA R5, R5, 1.84467440737095516160e+19, RZ ;  /* 0x5f80000005059823 */ /* 0x000fe400000000ff */
[----:B------:R-:W-:-:S07]  /*13810*/  @!P1 VIADD R12, R12, 0x40 ;  /* 0x000000400c0c9836 */ /* 0x000fce0000000000 */
.L_x_471:
[----:B------:R-:W-:Y:S01]  /*13820*/  LEA R36, R11, 0xc0800000, 0x17 ;  /* 0xc08000000b247811 */ /* 0x000fe200078eb8ff */
[----:B------:R-:W-:Y:S01]  /*13830*/  VIADD R33, R14, 0xffffff81 ;  /* 0xffffff810e217836 */ /* 0x000fe20000000000 */
[----:B------:R-:W-:Y:S03]  /*13840*/  BSSY.RECONVERGENT B2, `(.L_x_476) ;  /* 0x0000035000027945 */ /* 0x000fe60003800200 */
[----:B------:R-:W-:Y:S02]  /*13850*/  IMAD.IADD R36, R5, 0x1, -R36 ;  /* 0x0000000105247824 */ /* 0x000fe400078e0a24 */
[C---:B------:R-:W-:Y:S01]  /*13860*/  IMAD R4, R33.reuse, -0x800000, R4 ;  /* 0xff80000021047824 */ /* 0x040fe200078e0204 */
[----:B------:R-:W-:Y:S01]  /*13870*/  IADD3 R33, PT, PT, R33, 0x7f, -R11 ;  /* 0x0000007f21217810 */ /* 0x000fe20007ffe80b */
[----:B------:R-:W0:Y:S01]  /*13880*/  MUFU.RCP R38, R36 ;  /* 0x0000002400267308 */ /* 0x000e220000001000 */
[----:B------:R-:W-:-:S03]  /*13890*/  FADD.FTZ R35, -R36, -RZ ;  /* 0x800000ff24237221 */ /* 0x000fc60000010100 */
[----:B------:R-:W-:Y:S02]  /*138a0*/  IMAD.IADD R33, R33, 0x1, R12 ;  /* 0x0000000121217824 */ /* 0x000fe400078e020c */
[----:B0-----:R-:W-:-:S04]  /*138b0*/  FFMA R5, R38, R35, 1 ;  /* 0x3f80000026057423 */ /* 0x001fc80000000023 */
[----:B------:R-:W-:-:S04]  /*138c0*/  FFMA R5, R38, R5, R38 ;  /* 0x0000000526057223 */ /* 0x000fc80000000026 */
[----:B------:R-:W-:-:S04]  /*138d0*/  FFMA R14, R4, R5, RZ ;  /* 0x00000005040e7223 */ /* 0x000fc800000000ff */
[----:B------:R-:W-:-:S04]  /*138e0*/  FFMA R37, R35, R14, R4 ;  /* 0x0000000e23257223 */ /* 0x000fc80000000004 */
[----:B------:R-:W-:-:S04]  /*138f0*/  FFMA R14, R5, R37, R14 ;  /* 0x00000025050e7223 */ /* 0x000fc8000000000e */
[----:B------:R-:W-:-:S04]  /*13900*/  FFMA R35, R35, R14, R4 ;  /* 0x0000000e23237223 */ /* 0x000fc80000000004 */
[----:B------:R-:W-:-:S05]  /*13910*/  FFMA R4, R5, R35, R14 ;  /* 0x0000002305047223 */ /* 0x000fca000000000e */
[----:B------:R-:W-:-:S04]  /*13920*/  SHF.R.U32.HI R11, RZ, 0x17, R4 ;  /* 0x00000017ff0b7819 */ /* 0x000fc80000011604 */
[----:B------:R-:W-:-:S05]  /*13930*/  LOP3.LUT R11, R11, 0xff, RZ, 0xc0, !PT ;  /* 0x000000ff0b0b7812 */ /* 0x000fca00078ec0ff */
[----:B------:R-:W-:-:S04]  /*13940*/  IMAD.IADD R11, R11, 0x1, R33 ;  /* 0x000000010b0b7824 */ /* 0x000fc800078e0221 */
[----:B------:R-:W-:-:S05]  /*13950*/  VIADD R12, R11, 0xffffffff ;  /* 0xffffffff0b0c7836 */ /* 0x000fca0000000000 */
[----:B------:R-:W-:-:S13]  /*13960*/  ISETP.GE.U32.AND P0, PT, R12, 0xfe, PT ;  /* 0x000000fe0c00780c */ /* 0x000fda0003f06070 */
[----:B------:R-:W-:Y:S05]  /*13970*/  @!P0 BRA `(.L_x_477) ;  /* 0x0000000000808947 */ /* 0x000fea0003800000 */
[----:B------:R-:W-:-:S13]  /*13980*/  ISETP.GT.AND P0, PT, R11, 0xfe, PT ;  /* 0x000000fe0b00780c */ /* 0x000fda0003f04270 */
[----:B------:R-:W-:Y:S05]  /*13990*/  @P0 BRA `(.L_x_478) ;  /* 0x00000000006c0947 */ /* 0x000fea0003800000 */
[----:B------:R-:W-:-:S13]  /*139a0*/  ISETP.GE.AND P0, PT, R11, 0x1, PT ;  /* 0x000000010b00780c */ /* 0x000fda0003f06270 */
[----:B------:R-:W-:Y:S05]  /*139b0*/  @P0 BRA `(.L_x_479) ;  /* 0x0000000000740947 */ /* 0x000fea0003800000 */
[----:B------:R-:W-:Y:S02]  /*139c0*/  ISETP.GE.AND P0, PT, R11, -0x18, PT ;  /* 0xffffffe80b00780c */ /* 0x000fe40003f06270 */
[----:B------:R-:W-:-:S11]  /*139d0*/  LOP3.LUT R4, R4, 0x80000000, RZ, 0xc0, !PT ;  /* 0x8000000004047812 */ /* 0x000fd600078ec0ff */
[----:B------:R-:W-:Y:S05]  /*139e0*/  @!P0 BRA `(.L_x_479) ;  /* 0x0000000000688947 */ /* 0x000fea0003800000 */
[-CC-:B------:R-:W-:Y:S01]  /*139f0*/  FFMA.RZ R12, R5, R35.reuse, R14.reuse ;  /* 0x00000023050c7223 */ /* 0x180fe2000000c00e */
[C---:B------:R-:W-:Y:S02]  /*13a00*/  ISETP.NE.AND P2, PT, R11.reuse, RZ, PT ;  /* 0x000000ff0b00720c */ /* 0x040fe40003f45270 */
[----:B------:R-:W-:Y:S02]  /*13a10*/  ISETP.NE.AND P1, PT, R11, RZ, PT ;  /* 0x000000ff0b00720c */ /* 0x000fe40003f25270 */
[----:B------:R-:W-:Y:S01]  /*13a20*/  LOP3.LUT R33, R12, 0x7fffff, RZ, 0xc0, !PT ;  /* 0x007fffff0c217812 */ /* 0x000fe200078ec0ff */
[CCC-:B------:R-:W-:Y:S01]  /*13a30*/  FFMA.RP R12, R5.reuse, R35.reuse, R14.reuse ;  /* 0x00000023050c7223 */ /* 0x1c0fe2000000800e */
[----:B------:R-:W-:Y:S01]  /*13a40*/  FFMA.RM R5, R5, R35, R14 ;  /* 0x0000002305057223 */ /* 0x000fe2000000400e */
[----:B------:R-:W-:Y:S01]  /*13a50*/  VIADD R14, R11, 0x20 ;  /* 0x000000200b0e7836 */ /* 0x000fe20000000000 */
[----:B------:R-:W-:Y:S01]  /*13a60*/  LOP3.LUT R33, R33, 0x800000, RZ, 0xfc, !PT ;  /* 0x0080000021217812 */ /* 0x000fe200078efcff */
[----:B------:R-:W-:-:S02]  /*13a70*/  IMAD.MOV R11, RZ, RZ, -R11 ;  /* 0x000000ffff0b7224 */ /* 0x000fc400078e0a0b */
[----:B------:R-:W-:Y:S02]  /*13a80*/  FSETP.NEU.FTZ.AND P0, PT, R12, R5, PT ;  /* 0x000000050c00720b */ /* 0x000fe40003f1d000 */
[----:B------:R-:W-:Y:S02]  /*13a90*/  SHF.L.U32 R14, R33, R14, RZ ;  /* 0x0000000e210e7219 */ /* 0x000fe400000006ff */
[----:B------:R-:W-:Y:S02]  /*13aa0*/  SEL R12, R11, RZ, P2 ;  /* 0x000000ff0b0c7207 */ /* 0x000fe40001000000 */
[----:B------:R-:W-:Y:S02]  /*13ab0*/  ISETP.NE.AND P1, PT, R14, RZ, P1 ;  /* 0x000000ff0e00720c */ /* 0x000fe40000f25270 */
[----:B------:R-:W-:Y:S02]  /*13ac0*/  SHF.R.U32.HI R12, RZ, R12, R33 ;  /* 0x0000000cff0c7219 */ /* 0x000fe40000011621 */
[----:B------:R-:W-:-:S02]  /*13ad0*/  PLOP3.LUT P0, PT, P0, P1, PT, 0xf8, 0x8f ;  /* 0x00000000008f781c */ /* 0x000fc40000703f70 */
[----:B------:R-:W-:Y:S02]  /*13ae0*/  SHF.R.U32.HI R14, RZ, 0x1, R12 ;  /* 0x00000001ff0e7819 */ /* 0x000fe4000001160c */
[----:B------:R-:W-:-:S04]  /*13af0*/  SEL R5, RZ, 0x1, !P0 ;  /* 0x00000001ff057807 */ /* 0x000fc80004000000 */
[----:B------:R-:W-:-:S04]  /*13b00*/  LOP3.LUT R5, R5, 0x1, R14, 0xf8, !PT ;  /* 0x0000000105057812 */ /* 0x000fc800078ef80e */
[----:B------:R-:W-:-:S05]  /*13b10*/  LOP3.LUT R5, R5, R12, RZ, 0xc0, !PT ;  /* 0x0000000c05057212 */ /* 0x000fca00078ec0ff */
[----:B------:R-:W-:-:S05]  /*13b20*/  IMAD.IADD R5, R14, 0x1, R5 ;  /* 0x000000010e057824 */ /* 0x000fca00078e0205 */
[----:B------:R-:W-:Y:S01]  /*13b30*/  LOP3.LUT R4, R5, R4, RZ, 0xfc, !PT ;  /* 0x0000000405047212 */ /* 0x000fe200078efcff */
[----:B------:R-:W-:Y:S06]  /*13b40*/  BRA `(.L_x_479) ;  /* 0x0000000000107947 */ /* 0x000fec0003800000 */
.L_x_478:
[----:B------:R-:W-:-:S04]  /*13b50*/  LOP3.LUT R4, R4, 0x80000000, RZ, 0xc0, !PT ;  /* 0x8000000004047812 */ /* 0x000fc800078ec0ff */
[----:B------:R-:W-:Y:S01]  /*13b60*/  LOP3.LUT R4, R4, 0x7f800000, RZ, 0xfc, !PT ;  /* 0x7f80000004047812 */ /* 0x000fe200078efcff */
[----:B------:R-:W-:Y:S06]  /*13b70*/  BRA `(.L_x_479) ;  /* 0x0000000000047947 */ /* 0x000fec0003800000 */
.L_x_477:
[----:B------:R-:W-:-:S07]  /*13b80*/  IMAD R4, R33, 0x800000, R4 ;  /* 0x0080000021047824 */ /* 0x000fce00078e0204 */
.L_x_479:
[----:B------:R-:W-:Y:S05]  /*13b90*/  BSYNC.RECONVERGENT B2 ;  /* 0x0000000000027941 */ /* 0x000fea0003800200 */
.L_x_476:
[----:B------:R-:W-:Y:S05]  /*13ba0*/  BRA `(.L_x_480) ;  /* 0x0000000000207947 */ /* 0x000fea0003800000 */
.L_x_475:
[----:B------:R-:W-:-:S04]  /*13bb0*/  LOP3.LUT R4, R5, 0x80000000, R4, 0x48, !PT ;  /* 0x8000000005047812 */ /* 0x000fc800078e4804 */
[----:B------:R-:W-:Y:S01]  /*13bc0*/  LOP3.LUT R4, R4, 0x7f800000, RZ, 0xfc, !PT ;  /* 0x7f80000004047812 */ /* 0x000fe200078efcff */
[----:B------:R-:W-:Y:S06]  /*13bd0*/  BRA `(.L_x_480) ;  /* 0x0000000000147947 */ /* 0x000fec0003800000 */
.L_x_474:
[----:B------:R-:W-:Y:S01]  /*13be0*/  LOP3.LUT R4, R5, 0x80000000, R4, 0x48, !PT ;  /* 0x8000000005047812 */ /* 0x000fe200078e4804 */
[----:B------:R-:W-:Y:S06]  /*13bf0*/  BRA `(.L_x_480) ;  /* 0x00000000000c7947 */ /* 0x000fec0003800000 */
.L_x_473:
[----:B------:R-:W0:Y:S01]  /*13c00*/  MUFU.RSQ R4, -QNAN ;  /* 0xffc0000000047908 */ /* 0x000e220000001400 */
[----:B------:R-:W-:Y:S05]  /*13c10*/  BRA `(.L_x_480) ;  /* 0x0000000000047947 */ /* 0x000fea0003800000 */
.L_x_472:
[----:B------:R-:W-:-:S07]  /*13c20*/  FADD.FTZ R4, R4, R5 ;  /* 0x0000000504047221 */ /* 0x000fce0000010000 */
.L_x_480:
[----:B------:R-:W-:Y:S05]  /*13c30*/  BSYNC.RECONVERGENT B1 ;  /* 0x0000000000017941 */ /* 0x000fea0003800200 */
.L_x_470:
[----:B0-----:R-:W-:Y:S02]  /*13c40*/  IMAD.MOV.U32 R11, RZ, RZ, R4 ;  /* 0x000000ffff0b7224 */ /* 0x001fe400078e0004 */
[----:B------:R-:W-:Y:S02]  /*13c50*/  IMAD.MOV.U32 R4, RZ, RZ, R10 ;  /* 0x000000ffff047224 */ /* 0x000fe400078e000a */
[----:B------:R-:W-:-:S04]  /*13c60*/  IMAD.MOV.U32 R5, RZ, RZ, 0x0 ;  /* 0x00000000ff057424 */ /* 0x000fc800078e00ff */
[----:B------:R-:W-:Y:S05]  /*13c70*/  RET.REL.NODEC R4 `(trace_onto_sipm_modules) ;  /* 0xfffffec004e07950 */ /* 0x000fea0003c3ffff */
.L_x_481:
        /* <DEDUP_REMOVED lines=16> */
.L_x_1739:


//--------------------- .text.telescope_transform --------------------------
	.section	.text.telescope_transform,"ax",@progbits
	.align	128
        .global         telescope_transform
        .type           telescope_transform,@function
        .size           telescope_transform,(.L_x_1748 - telescope_transform)
        .other          telescope_transform,@"STO_CUDA_ENTRY STV_DEFAULT"
telescope_transform:
.text.telescope_transform:
        /* <DEDUP_REMOVED lines=10> */
[----:B------:R-:W2:Y:S01]  /*00a0*/  LDCU.64 UR6, c[0x0][0x390] ;  /* 0x00007200ff0677ac */ /* 0x000ea20008000a00 */
[----:B------:R-:W3:Y:S01]  /*00b0*/  LDCU UR8, c[0x0][0x398] ;  /* 0x00007300ff0877ac */ /* 0x000ee20008000800 */
[----:B0-----:R-:W-:-:S05]  /*00c0*/  IMAD.WIDE R2, R0, 0xc, R2 ;  /* 0x0000000c00027825 */ /* 0x001fca00078e0202 */
[----:B-1----:R-:W2:Y:S04]  /*00d0*/  LDG.E R6, desc[UR4][R2.64] ;  /* 0x0000000402067981 */ /* 0x002ea8000c1e1900 */
[----:B------:R-:W4:Y:S04]  /*00e0*/  LDG.E R7, desc[UR4][R2.64+0x4] ;  /* 0x0000040402077981 */ /* 0x000f28000c1e1900 */
[----:B------:R-:W3:Y:S01]  /*00f0*/  LDG.E R8, desc[UR4][R2.64+0x8] ;  /* 0x0000080402087981 */ /* 0x000ee2000c1e1900 */
[----:B------:R-:W0:Y:S01]  /*0100*/  LDC.64 R4, c[0x0][0x3a0] ;  /* 0x0000e800ff047b82 */ /* 0x000e220000000a00 */
[----:B--2---:R-:W-:Y:S01]  /*0110*/  FADD R9, R6, -UR6 ;  /* 0x8000000606097e21 */ /* 0x004fe20008000000 */
[----:B----4-:R-:W-:-:S04]  /*0120*/  FADD R11, R7, -UR7 ;  /* 0x80000007070b7e21 */ /* 0x010fc80008000000 */
[----:B------:R-:W-:Y:S01]  /*0130*/  STG.E desc[UR4][R2.64], R9 ;  /* 0x0000000902007986 */ /* 0x000fe2000c101904 */
[----:B---3--:R-:W-:-:S03]  /*0140*/  FADD R13, R8, -UR8 ;  /* 0x80000008080d7e21 */ /* 0x008fc60008000000 */
[----:B------:R-:W-:Y:S04]  /*0150*/  STG.E desc[UR4][R2.64+0x4], R11 ;  /* 0x0000040b02007986 */ /* 0x000fe8000c101904 */
[----:B------:R-:W-:Y:S04]  /*0160*/  STG.E desc[UR4][R2.64+0x8], R13 ;  /* 0x0000080d02007986 */ /* 0x000fe8000c101904 */
[----:B0-----:R-:W2:Y:S04]  /*0170*/  LDG.E R8, desc[UR4][R4.64+0x4] ;  /* 0x0000040404087981 */ /* 0x001ea8000c1e1900 */
[----:B------:R-:W3:Y:S04]  /*0180*/  LDG.E R6, desc[UR4][R4.64] ;  /* 0x0000000404067981 */ /* 0x000ee8000c1e1900 */
[----:B------:R-:W4:Y:S01]  /*0190*/  LDG.E R7, desc[UR4][R4.64+0x8] ;  /* 0x0000080404077981 */ /* 0x000f22000c1e1900 */
[----:B--2---:R-:W-:-:S04]  /*01a0*/  FMUL R8, R11, R8 ;  /* 0x000000080b087220 */ /* 0x004fc80000400000 */
[----:B---3--:R-:W-:-:S04]  /*01b0*/  FFMA R6, R9, R6, R8 ;  /* 0x0000000609067223 */ /* 0x008fc80000000008 */
[----:B----4-:R-:W-:-:S05]  /*01c0*/  FFMA R7, R13, R7, R6 ;  /* 0x000000070d077223 */ /* 0x010fca0000000006 */
[----:B------:R0:W-:Y:S04]  /*01d0*/  STG.E desc[UR4][R2.64], R7 ;  /* 0x0000000702007986 */ /* 0x0001e8000c101904 */
[----:B------:R-:W2:Y:S04]  /*01e0*/  LDG.E R8, desc[UR4][R4.64+0x10] ;  /* 0x0000100404087981 */ /* 0x000ea8000c1e1900 */
[----:B------:R-:W3:Y:S04]  /*01f0*/  LDG.E R6, desc[UR4][R4.64+0xc] ;  /* 0x00000c0404067981 */ /* 0x000ee8000c1e1900 */
[----:B------:R-:W4:Y:S01]  /*0200*/  LDG.E R10, desc[UR4][R4.64+0x14] ;  /* 0x00001404040a7981 */ /* 0x000f22000c1e1900 */
[----:B--2---:R-:W-:-:S04]  /*0210*/  FMUL R8, R11, R8 ;  /* 0x000000080b087220 */ /* 0x004fc80000400000 */
[----:B---3--:R-:W-:-:S04]  /*0220*/  FFMA R6, R9, R6, R8 ;  /* 0x0000000609067223 */ /* 0x008fc80000000008 */
[----:B----4-:R-:W-:Y:S02]  /*0230*/  FFMA R15, R13, R10, R6 ;  /* 0x0000000a0d0f7223 */ /* 0x010fe40000000006 */
[----:B0-----:R-:W0:Y:S03]  /*0240*/  LDC.64 R6, c[0x0][0x388] ;  /* 0x0000e200ff067b82 */ /* 0x001e260000000a00 */
[----:B------:R-:W-:Y:S04]  /*0250*/  STG.E desc[UR4][R2.64+0x4], R15 ;  /* 0x0000040f02007986 */ /* 0x000fe8000c101904 */
[----:B------:R-:W2:Y:S04]  /*0260*/  LDG.E R10, desc[UR4][R4.64+0x1c] ;  /* 0x00001c04040a7981 */ /* 0x000ea8000c1e1900 */
[----:B------:R-:W3:Y:S04]  /*0270*/  LDG.E R8, desc[UR4][R4.64+0x18] ;  /* 0x0000180404087981 */ /* 0x000ee8000c1e1900 */
[----:B------:R-:W4:Y:S01]  /*0280*/  LDG.E R12, desc[UR4][R4.64+0x20] ;  /* 0x00002004040c7981 */ /* 0x000f22000c1e1900 */
[----:B0-----:R-:W-:-:S04]  /*0290*/  IMAD.WIDE R6, R0, 0xc, R6 ;  /* 0x0000000c00067825 */ /* 0x001fc800078e0206 */
[----:B--2---:R-:W-:-:S04]  /*02a0*/  FMUL R10, R11, R10 ;  /* 0x0000000a0b0a7220 */ /* 0x004fc80000400000 */
[----:B---3--:R-:W-:-:S04]  /*02b0*/  FFMA R8, R9, R8, R10 ;  /* 0x0000000809087223 */ /* 0x008fc8000000000a */
[----:B----4-:R-:W-:-:S05]  /*02c0*/  FFMA R13, R13, R12, R8 ;  /* 0x0000000c0d0d7223 */ /* 0x010fca0000000008 */
[----:B------:R0:W-:Y:S04]  /*02d0*/  STG.E desc[UR4][R2.64+0x8], R13 ;  /* 0x0000080d02007986 */ /* 0x0001e8000c101904 */
[----:B------:R-:W2:Y:S04]  /*02e0*/  LDG.E R17, desc[UR4][R4.64+0x4] ;  /* 0x0000040404117981 */ /* 0x000ea8000c1e1900 */
[----:B------:R-:W2:Y:S04]  /*02f0*/  LDG.E R8, desc[UR4][R6.64+0x4] ;  /* 0x0000040406087981 */ /* 0x000ea8000c1e1900 */
[----:B------:R-:W3:Y:S04]  /*0300*/  LDG.E R11, desc[UR4][R4.64] ;  /* 0x00000004040b7981 */ /* 0x000ee8000c1e1900 */
[----:B------:R-:W3:Y:S04]  /*0310*/  LDG.E R0, desc[UR4][R6.64] ;  /* 0x0000000406007981 */ /* 0x000ee8000c1e1900 */
[----:B------:R-:W4:Y:S04]  /*0320*/  LDG.E R12, desc[UR4][R4.64+0x8] ;  /* 0x00000804040c7981 */ /* 0x000f28000c1e1900 */
[----:B------:R-:W4:Y:S01]  /*0330*/  LDG.E R9, desc[UR4][R6.64+0x8] ;  /* 0x0000080406097981 */ /* 0x000f22000c1e1900 */
[----:B--2---:R-:W-:-:S04]  /*0340*/  FMUL R17, R8, R17 ;  /* 0x0000001108117220 */ /* 0x004fc80000400000 */
[----:B---3--:R-:W-:-:S04]  /*0350*/  FFMA R10, R0, R11, R17 ;  /* 0x0000000b000a7223 */ /* 0x008fc80000000011 */
[----:B----4-:R-:W-:-:S05]  /*0360*/  FFMA R11, R9, R12, R10 ;  /* 0x0000000c090b7223 */ /* 0x010fca000000000a */
[----:B------:R-:W-:Y:S04]  /*0370*/  STG.E desc[UR4][R6.64], R11 ;  /* 0x0000000b06007986 */ /* 0x000fe8000c101904 */
[----:B0-----:R-:W2:Y:S04]  /*0380*/  LDG.E R13, desc[UR4][R4.64+0x10] ;  /* 0x00001004040d7981 */ /* 0x001ea8000c1e1900 */
[----:B------:R-:W3:Y:S04]  /*0390*/  LDG.E R3, desc[UR4][R4.64+0xc] ;  /* 0x00000c0404037981 */ /* 0x000ee8000c1e1900 */
[----:B------:R-:W4:Y:S01]  /*03a0*/  LDG.E R10, desc[UR4][R4.64+0x14] ;  /* 0x00001404040a7981 */ /* 0x000f22000c1e1900 */
[----:B--2---:R-:W-:-:S04]  /*03b0*/  FMUL R13, R8, R13 ;  /* 0x0000000d080d7220 */ /* 0x004fc80000400000 */
[----:B---3--:R-:W-:-:S04]  /*03c0*/  FFMA R2, R0, R3, R13 ;  /* 0x0000000300027223 */ /* 0x008fc8000000000d */
[----:B----4-:R-:W-:-:S05]  /*03d0*/  FFMA R3, R9, R10, R2 ;  /* 0x0000000a09037223 */ /* 0x010fca0000000002 */
[----:B------:R-:W-:Y:S04]  /*03e0*/  STG.E desc[UR4][R6.64+0x4], R3 ;  /* 0x0000040306007986 */ /* 0x000fe8000c101904 */
[----:B------:R-:W2:Y:S04]  /*03f0*/  LDG.E R15, desc[UR4][R4.64+0x1c] ;  /* 0x00001c04040f7981 */ /* 0x000ea8000c1e1900 */
[----:B------:R-:W3:Y:S04]  /*0400*/  LDG.E R13, desc[UR4][R4.64+0x18] ;  /* 0x00001804040d7981 */ /* 0x000ee8000c1e1900 */
[----:B------:R-:W4:Y:S01]  /*0410*/  LDG.E R2, desc[UR4][R4.64+0x20] ;  /* 0x0000200404027981 */ /* 0x000f22000c1e1900 */
[----:B--2---:R-:W-:-:S04]  /*0420*/  FMUL R15, R8, R15 ;  /* 0x0000000f080f7220 */ /* 0x004fc80000400000 */
[----:B---3--:R-:W-:-:S04]  /*0430*/  FFMA R0, R0, R13, R15 ;  /* 0x0000000d00007223 */ /* 0x008fc8000000000f */
[----:B----4-:R-:W-:-:S05]  /*0440*/  FFMA R9, R9, R2, R0 ;  /* 0x0000000209097223 */ /* 0x010fca0000000000 */
[----:B------:R-:W-:Y:S01]  /*0450*/  STG.E desc[UR4][R6.64+0x8], R9 ;  /* 0x0000080906007986 */ /* 0x000fe2000c101904 */
[----:B------:R-:W-:Y:S05]  /*0460*/  EXIT ;  /* 0x000000000000794d */ /* 0x000fea0003800000 */
.L_x_482:
        /* <DEDUP_REMOVED lines=9> */
.L_x_1748:


//--------------------- .text.atmospheric_transmission --------------------------
	.section	.text.atmospheric_transmission,"ax",@progbits
	.align	128
        .global         atmospheric_transmission
        .type           atmospheric_transmission,@function
        .size           atmospheric_transmission,(.L_x_1741 - atmospheric_transmission)
        .other          atmospheric_transmission,@"STO_CUDA_ENTRY STV_DEFAULT"
atmospheric_transmission:
.text.atmospheric_transmission:
        /* <DEDUP_REMOVED lines=9> */
[----:B------:R-:W1:Y:S07]  /*0090*/  LDCU.64 UR6, c[0x0][0x358] ;  /* 0x00006b00ff0677ac */ /* 0x000e6e0008000a00 */
[----:B------:R-:W2:Y:S08]  /*00a0*/  LDC.64 R12, c[0x0][0x390] ;  /* 0x0000e400ff0c7b82 */ /* 0x000eb00000000a00 */
[----:B------:R-:W3:Y:S08]  /*00b0*/  LDC.64 R8, c[0x0][0x3b8] ;  /* 0x0000ee00ff087b82 */ /* 0x000ef00000000a00 */
[----:B------:R-:W4:Y:S01]  /*00c0*/  LDC.64 R10, c[0x0][0x3c0] ;  /* 0x0000f000ff0a7b82 */ /* 0x000f220000000a00 */
[----:B0-----:R-:W-:-:S05]  /*00d0*/  IMAD.WIDE R6, R0, 0x4, R6 ;  /* 0x0000000400067825 */ /* 0x001fca00078e0206 */
[----:B-1----:R-:W5:Y:S01]  /*00e0*/  LDG.E R2, desc[UR6][R6.64] ;  /* 0x0000000606027981 */ /* 0x002f62000c1e1900 */
[----:B--2---:R-:W-:-:S05]  /*00f0*/  IMAD.WIDE R12, R0, 0x4, R12 ;  /* 0x00000004000c7825 */ /* 0x004fca00078e020c */
[----:B------:R-:W2:Y:S04]  /*0100*/  LDG.E R3, desc[UR6][R12.64] ;  /* 0x000000060c037981 */ /* 0x000ea8000c1e1900 */
[----:B---3--:R-:W2:Y:S04]  /*0110*/  LDG.E R4, desc[UR6][R8.64] ;  /* 0x0000000608047981 */ /* 0x008ea8000c1e1900 */
[----:B----4-:R-:W5:Y:S01]  /*0120*/  LDG.E R15, desc[UR6][R10.64] ;  /* 0x000000060a0f7981 */ /* 0x010f62000c1e1900 */
[----:B------:R-:W-:Y:S01]  /*0130*/  BSSY.RECONVERGENT B0, `(.L_x_483) ;  /* 0x0000088000007945 */ /* 0x000fe20003800200 */
[----:B------:R-:W-:-:S02]  /*0140*/  IMAD.MOV.U32 R17, RZ, RZ, RZ ;  /* 0x000000ffff117224 */ /* 0x000fc400078e00ff */
[----:B--2---:R-:W-:Y:S01]  /*0150*/  FADD R4, R3, -R4 ;  /* 0x8000000403047221 */ /* 0x004fe20000000000 */
[----:B-----5:R-:W-:-:S05]  /*0160*/  FADD R5, R2, -R15 ;  /* 0x8000000f02057221 */ /* 0x020fca0000000000 */
[----:B------:R-:W-:-:S04]  /*0170*/  FMNMX R14, R4, R5, PT ;  /* 0x00000005040e7209 */ /* 0x000fc80003800000 */
[----:B------:R-:W-:-:S13]  /*0180*/  FSETP.GEU.AND P0, PT, R14, RZ, PT ;  /* 0x000000ff0e00720b */ /* 0x000fda0003f0e000 */
[----:B------:R-:W-:Y:S05]  /*0190*/  @!P0 BRA `(.L_x_484) ;  /* 0x0000000800048947 */ /* 0x000fea0003800000 */
[----:B------:R-:W0:Y:S08]  /*01a0*/  LDC.64 R8, c[0x0][0x3c8] ;  /* 0x0000f200ff087b82 */ /* 0x000e300000000a00 */
[----:B------:R-:W1:Y:S01]  /*01b0*/  LDC.64 R10, c[0x0][0x3b8] ;  /* 0x0000ee00ff0a7b82 */ /* 0x000e620000000a00 */
[----:B0-----:R-:W1:Y:S02]  /*01c0*/  LDG.E R6, desc[UR6][R8.64] ;  /* 0x0000000608067981 */ /* 0x001e64000c1e1900 */
[----:B-1----:R-:W-:-:S06]  /*01d0*/  IMAD.WIDE R10, R6, 0x4, R10 ;  /* 0x00000004060a7825 */ /* 0x002fcc00078e020a */
[----:B------:R-:W2:Y:S02]  /*01e0*/  LDG.E R10, desc[UR6][R10.64+-0x4] ;  /* 0xfffffc060a0a7981 */ /* 0x000ea4000c1e1900 */
[----:B--2---:R-:W-:-:S13]  /*01f0*/  FSETP.GE.AND P0, PT, R3, R10, PT ;  /* 0x0000000a0300720b */ /* 0x004fda0003f06000 */
[----:B------:R-:W-:Y:S05]  /*0200*/  @P0 BRA `(.L_x_484) ;  /* 0x0000000400e80947 */ /* 0x000fea0003800000 */
[----:B------:R-:W2:Y:S01]  /*0210*/  LDG.E R19, desc[UR6][R8.64+0x4] ;  /* 0x0000040608137981 */ /* 0x000ea2000c1e1900 */
[----:B------:R-:W2:Y:S02]  /*0220*/  LDC.64 R10, c[0x0][0x3c0] ;  /* 0x0000f000ff0a7b82 */ /* 0x000ea40000000a00 */
[----:B--2---:R-:W-:-:S06]  /*0230*/  IMAD.WIDE R10, R19, 0x4, R10 ;  /* 0x00000004130a7825 */ /* 0x004fcc00078e020a */
[----:B------:R-:W2:Y:S02]  /*0240*/  LDG.E R11, desc[UR6][R10.64+-0x4] ;  /* 0xfffffc060a0b7981 */ /* 0x000ea4000c1e1900 */
[----:B--2---:R-:W-:-:S13]  /*0250*/  FSETP.GE.AND P0, PT, R2, R11, PT ;  /* 0x0000000b0200720b */ /* 0x004fda0003f06000 */
[----:B------:R-:W-:Y:S05]  /*0260*/  @P0 BRA `(.L_x_484) ;  /* 0x0000000400d00947 */ /* 0x000fea0003800000 */
[----:B------:R-:W-:Y:S01]  /*0270*/  ISETP.GE.AND P0, PT, R6, 0x1, PT ;  /* 0x000000010600780c */ /* 0x000fe20003f06270 */
[----:B------:R-:W-:-:S12]  /*0280*/  IMAD.MOV.U32 R9, RZ, RZ, R15 ;  /* 0x000000ffff097224 */ /* 0x000fd800078e000f */
[----:B------:R-:W-:Y:S05]  /*0290*/  @!P0 BRA `(.L_x_485) ;  /* 0x0000000000688947 */ /* 0x000fea0003800000 */
[----:B------:R-:W0:Y:S01]  /*02a0*/  LDC.64 R10, c[0x0][0x3b8] ;  /* 0x0000ee00ff0a7b82 */ /* 0x000e220000000a00 */
[----:B------:R-:W-:Y:S01]  /*02b0*/  BSSY.RECONVERGENT B1, `(.L_x_485) ;  /* 0x0000018000017945 */ /* 0x000fe20003800200 */
[----:B------:R-:W-:Y:S02]  /*02c0*/  VIADD R8, R6, 0xffffffff ;  /* 0xffffffff06087836 */ /* 0x000fe40000000000 */
[----:B------:R-:W-:-:S07]  /*02d0*/  IMAD.MOV.U32 R14, RZ, RZ, RZ ;  /* 0x000000ffff0e7224 */ /* 0x000fce00078e00ff */
.L_x_489:
[----:B------:R-:W-:Y:S02]  /*02e0*/  IMAD.MOV.U32 R17, RZ, RZ, R8 ;  /* 0x000000ffff117224 */ /* 0x000fe400078e0008 */
[----:B------:R-:W-:-:S04]  /*02f0*/  IMAD.MOV.U32 R8, RZ, RZ, R14 ;  /* 0x000000ffff087224 */ /* 0x000fc800078e000e */
[----:B------:R-:W-:-:S05]  /*0300*/  IMAD.IADD R7, R8, 0x1, R17 ;  /* 0x0000000108077824 */ /* 0x000fca00078e0211 */
[----:B------:R-:W-:-:S05]  /*0310*/  SHF.R.U32.HI R7, RZ, 0x1, R7 ;  /* 0x00000001ff077819 */ /* 0x000fca0000011607 */
[----:B0-----:R-:W-:-:S05]  /*0320*/  IMAD.WIDE.U32 R14, R7, 0x4, R10 ;  /* 0x00000004070e7825 */ /* 0x001fca00078e000a */
[----:B------:R-:W2:Y:S01]  /*0330*/  LDG.E R16, desc[UR6][R14.64] ;  /* 0x000000060e107981 */ /* 0x000ea2000c1e1900 */
[----:B------:R-:W-:Y:S01]  /*0340*/  BSSY.RELIABLE B2, `(.L_x_486) ;  /* 0x0000007000027945 */ /* 0x000fe20003800100 */
[----:B--2---:R-:W-:-:S13]  /*0350*/  FSETP.GE.AND P0, PT, R3, R16, PT ;  /* 0x000000100300720b */ /* 0x004fda0003f06000 */
[----:B------:R-:W-:Y:S05]  /*0360*/  @!P0 BRA `(.L_x_487) ;  /* 0x0000000000108947 */ /* 0x000fea0003800000 */
[----:B------:R-:W2:Y:S02]  /*0370*/  LDG.E R14, desc[UR6][R14.64+0x4] ;  /* 0x000004060e0e7981 */ /* 0x000ea4000c1e1900 */
[----:B--2---:R-:W-:-:S13]  /*0380*/  FSETP.GEU.AND P0, PT, R3, R14, PT ;  /* 0x0000000e0300720b */ /* 0x004fda0003f0e000 */
[----:B------:R-:W-:Y:S05]  /*0390*/  @!P0 BREAK.RELIABLE B2 ;  /* 0x0000000000028942 */ /* 0x000fea0003800100 */
[----:B------:R-:W-:Y:S05]  /*03a0*/  @!P0 BRA `(.L_x_488) ;  /* 0x0000000000208947 */ /* 0x000fea0003800000 */
.L_x_487:
[----:B------:R-:W-:Y:S05]  /*03b0*/  BSYNC.RELIABLE B2 ;  /* 0x0000000000027941 */ /* 0x000fea0003800100 */
.L_x_486:
[----:B------:R-:W-:-:S13]  /*03c0*/  FSETP.GEU.AND P0, PT, R16, R3, PT ;  /* 0x000000031000720b */ /* 0x000fda0003f0e000 */
[C---:B------:R-:W-:Y:S02]  /*03d0*/  @!P0 VIADD R8, R7.reuse, 0x1 ;  /* 0x0000000107088836 */ /* 0x040fe40000000000 */
[----:B------:R-:W-:Y:S02]  /*03e0*/  @P0 VIADD R17, R7, 0xffffffff ;  /* 0xffffffff07110836 */ /* 0x000fe40000000000 */
[----:B------:R-:W-:-:S03]  /*03f0*/  IMAD.MOV.U32 R14, RZ, RZ, R8 ;  /* 0x000000ffff0e7224 */ /* 0x000fc600078e0008 */
[----:B------:R-:W-:Y:S01]  /*0400*/  ISETP.GT.AND P0, PT, R8, R17, PT ;  /* 0x000000110800720c */ /* 0x000fe20003f04270 */
[----:B------:R-:W-:-:S12]  /*0410*/  IMAD.MOV.U32 R8, RZ, RZ, R17 ;  /* 0x000000ffff087224 */ /* 0x000fd800078e0011 */
[----:B------:R-:W-:Y:S05]  /*0420*/  @!P0 BRA `(.L_x_489) ;  /* 0xfffffffc00ac8947 */ /* 0x000fea000383ffff */
.L_x_488:
[----:B------:R-:W-:Y:S05]  /*0430*/  BSYNC.RECONVERGENT B1 ;  /* 0x0000000000017941 */ /* 0x000fea0003800200 */
.L_x_485:
[----:B------:R-:W-:-:S13]  /*0440*/  ISETP.GE.AND P0, PT, R19, 0x1, PT ;  /* 0x000000011300780c */ /* 0x000fda0003f06270 */
[----:B------:R-:W-:Y:S05]  /*0450*/  @!P0 BRA `(.L_x_490) ;  /* 0x0000000000588947 */ /* 0x000fea0003800000 */
[----:B------:R-:W0:Y:S01]  /*0460*/  LDC.64 R14, c[0x0][0x3c0] ;  /* 0x0000f000ff0e7b82 */ /* 0x000e220000000a00 */
[----:B------:R-:W-:Y:S01]  /*0470*/  BSSY.RECONVERGENT B1, `(.L_x_490) ;  /* 0x0000014000017945 */ /* 0x000fe20003800200 */
[----:B------:R-:W-:Y:S02]  /*0480*/  VIADD R19, R19, 0xffffffff ;  /* 0xffffffff13137836 */ /* 0x000fe40000000000 */
[----:B------:R-:W-:-:S07]  /*0490*/  IMAD.MOV.U32 R3, RZ, RZ, RZ ;  /* 0x000000ffff037224 */ /* 0x000fce00078e00ff */
.L_x_494:
        /* <DEDUP_REMOVED lines=11> */
.L_x_492:
[----:B------:R-:W-:Y:S05]  /*0550*/  BSYNC.RELIABLE B2 ;  /* 0x0000000000027941 */ /* 0x000fea0003800100 */
.L_x_491:
[----:B------:R-:W-:-:S13]  /*0560*/  FSETP.GEU.AND P0, PT, R9, R2, PT ;  /* 0x000000020900720b */ /* 0x000fda0003f0e000 */
[C---:B------:R-:W-:Y:S02]  /*0570*/  @!P0 VIADD R3, R8.reuse, 0x1 ;  /* 0x0000000108038836 */ /* 0x040fe40000000000 */
[----:B------:R-:W-:-:S05]  /*0580*/  @P0 VIADD R19, R8, 0xffffffff ;  /* 0xffffffff08130836 */ /* 0x000fca0000000000 */
[----:B------:R-:W-:-:S13]  /*0590*/  ISETP.GT.AND P0, PT, R3, R19, PT ;  /* 0x000000130300720c */ /* 0x000fda0003f04270 */
[----:B------:R-:W-:Y:S05]  /*05a0*/  @!P0 BRA `(.L_x_494) ;  /* 0xfffffffc00bc8947 */ /* 0x000fea000383ffff */
.L_x_493:
[----:B------:R-:W-:Y:S05]  /*05b0*/  BSYNC.RECONVERGENT B1 ;  /* 0x0000000000017941 */ /* 0x000fea0003800200 */
.L_x_490:
[----:B------:R-:W0:Y:S02]  /*05c0*/  LDC.64 R2, c[0x0][0x3b8] ;  /* 0x0000ee00ff027b82 */ /* 0x000e240000000a00 */
[----:B0-----:R-:W-:-:S05]  /*05d0*/  IMAD.WIDE R2, R7, 0x4, R2 ;  /* 0x0000000407027825 */ /* 0x001fca00078e0202 */
[----:B------:R-:W2:Y:S04]  /*05e0*/  LDG.E R10, desc[UR6][R2.64+0x4] ;  /* 0x00000406020a7981 */ /* 0x000ea8000c1e1900 */
[----:B------:R-:W2:Y:S01]  /*05f0*/  LDG.E R11, desc[UR6][R2.64] ;  /* 0x00000006020b7981 */ /* 0x000ea2000c1e1900 */
[----:B------:R-:W-:Y:S01]  /*0600*/  BSSY.RECONVERGENT B1, `(.L_x_495) ;  /* 0x000000f000017945 */ /* 0x000fe20003800200 */
[----:B--2---:R-:W-:-:S04]  /*0610*/  FADD R14, R10, -R11 ;  /* 0x8000000b0a0e7221 */ /* 0x004fc80000000000 */
[----:B------:R-:W-:-:S05]  /*0620*/  VIADD R10, R14, 0x1800000 ;  /* 0x018000000e0a7836 */ /* 0x000fca0000000000 */
[----:B------:R-:W-:-:S04]  /*0630*/  LOP3.LUT R10, R10, 0x7f800000, RZ, 0xc0, !PT ;  /* 0x7f8000000a0a7812 */ /* 0x000fc800078ec0ff */
[----:B------:R-:W-:-:S13]  /*0640*/  ISETP.GT.U32.AND P0, PT, R10, 0x1ffffff, PT ;  /* 0x01ffffff0a00780c */ /* 0x000fda0003f04070 */
[----:B------:R-:W-:Y:S05]  /*0650*/  @P0 BRA `(.L_x_496) ;  /* 0x0000000000140947 */ /* 0x000fea0003800000 */
[----:B------:R-:W-:Y:S01]  /*0660*/  IMAD.MOV.U32 R3, RZ, RZ, R14 ;  /* 0x000000ffff037224 */ /* 0x000fe200078e000e */
[----:B------:R-:W-:-:S07]  /*0670*/  MOV R10, 0x690 ;  /* 0x00000690000a7802 */ /* 0x000fce0000000f00 */
[----:B------:R-:W-:Y:S05]  /*0680*/  CALL.REL.NOINC `($__internal_1_$__cuda_sm20_rcp_rn_f32_slowpath) ;  /* 0x00000050009c7944 */ /* 0x000fea0003c00000 */
[----:B------:R-:W-:Y:S01]  /*0690*/  IMAD.MOV.U32 R11, RZ, RZ, R14 ;  /* 0x000000ffff0b7224 */ /* 0x000fe200078e000e */
[----:B------:R-:W-:Y:S06]  /*06a0*/  BRA `(.L_x_497) ;  /* 0x0000000000107947 */ /* 0x000fec0003800000 */
.L_x_496:
[----:B------:R-:W0:Y:S02]  /*06b0*/  MUFU.RCP R11, R14 ;  /* 0x0000000e000b7308 */ /* 0x000e240000001000 */
[----:B0-----:R-:W-:-:S04]  /*06c0*/  FFMA R2, R14, R11, -1 ;  /* 0xbf8000000e027423 */ /* 0x001fc8000000000b */
[----:B------:R-:W-:-:S04]  /*06d0*/  FADD.FTZ R2, -R2, -RZ ;  /* 0x800000ff02027221 */ /* 0x000fc80000010100 */
[----:B------:R-:W-:-:S07]  /*06e0*/  FFMA R11, R11, R2, R11 ;  /* 0x000000020b0b7223 */ /* 0x000fce000000000b */
.L_x_497:
[----:B------:R-:W-:Y:S05]  /*06f0*/  BSYNC.RECONVERGENT B1 ;  /* 0x0000000000017941 */ /* 0x000fea0003800200 */
.L_x_495:
[----:B------:R-:W0:Y:S02]  /*0700*/  LDC.64 R2, c[0x0][0x3b8] ;  /* 0x0000ee00ff027b82 */ /* 0x000e240000000a00 */
[----:B0-----:R-:W-:-:S06]  /*0710*/  IMAD.WIDE R2, R8, 0x4, R2 ;  /* 0x0000000408027825 */ /* 0x001fcc00078e0202 */
        /* <DEDUP_REMOVED lines=12> */
.L_x_499:
[----:B------:R-:W0:Y:S02]  /*07e0*/  MUFU.RCP R10, R15 ;  /* 0x0000000f000a7308 */ /* 0x000e240000001000 */
[----:B0-----:R-:W-:-:S04]  /*07f0*/  FFMA R2, R15, R10, -1 ;  /* 0xbf8000000f027423 */ /* 0x001fc8000000000a */
[----:B------:R-:W-:-:S04]  /*0800*/  FADD.FTZ R3, -R2, -RZ ;  /* 0x800000ff02037221 */ /* 0x000fc80000010100 */
[----:B------:R-:W-:-:S07]  /*0810*/  FFMA R10, R10, R3, R10 ;  /* 0x000000030a0a7223 */ /* 0x000fce000000000a */
.L_x_500:
[----:B------:R-:W-:Y:S05]  /*0820*/  BSYNC.RECONVERGENT B1 ;  /* 0x0000000000017941 */ /* 0x000fea0003800200 */
.L_x_498:
[----:B------:R-:W0:Y:S01]  /*0830*/  LDC.64 R2, c[0x0][0x3b0] ;  /* 0x0000ec00ff027b82 */ /* 0x000e220000000a00 */
[----:B------:R-:W-:-:S04]  /*0840*/  IMAD R7, R6, R8, R7 ;  /* 0x0000000806077224 */ /* 0x000fc800078e0207 */
[----:B0-----:R-:W-:-:S05]  /*0850*/  IMAD.WIDE R2, R7, 0x4, R2 ;  /* 0x0000000407027825 */ /* 0x001fca00078e0202 */
[----:B------:R-:W2:Y:S01]  /*0860*/  LDG.E R8, desc[UR6][R2.64] ;  /* 0x0000000602087981 */ /* 0x000ea2000c1e1900 */
[----:B------:R-:W-:-:S03]  /*0870*/  IMAD.WIDE R6, R6, 0x4, R2 ;  /* 0x0000000406067825 */ /* 0x000fc600078e0202 */
[----:B------:R-:W3:Y:S04]  /*0880*/  LDG.E R14, desc[UR6][R2.64+0x4] ;  /* 0x00000406020e7981 */ /* 0x000ee8000c1e1900 */
[----:B------:R-:W4:Y:S04]  /*0890*/  LDG.E R9, desc[UR6][R6.64] ;  /* 0x0000000606097981 */ /* 0x000f28000c1e1900 */
[----:B------:R-:W5:Y:S01]  /*08a0*/  LDG.E R15, desc[UR6][R6.64+0x4] ;  /* 0x00000406060f7981 */ /* 0x000f62000c1e1900 */
[----:B------:R-:W-:Y:S01]  /*08b0*/  FMUL R11, R4, R11 ;  /* 0x0000000b040b7220 */ /* 0x000fe20000400000 */
[----:B------:R-:W-:-:S03]  /*08c0*/  FMUL R10, R5, R10 ;  /* 0x0000000a050a7220 */ /* 0x000fc60000400000 */
[----:B------:R-:W0:Y:S08]  /*08d0*/  FRND.TRUNC R4, R11 ;  /* 0x0000000b00047307 */ /* 0x000e30000020d000 */
[----:B------:R-:W1:Y:S01]  /*08e0*/  FRND.TRUNC R5, R10 ;  /* 0x0000000a00057307 */ /* 0x000e62000020d000 */
[----:B0-----:R-:W-:-:S04]  /*08f0*/  FADD R4, R11, -R4 ;  /* 0x800000040b047221 */ /* 0x001fc80000000000 */
[----:B------:R-:W-:Y:S01]  /*0900*/  FADD R16, -R4, 1 ;  /* 0x3f80000004107421 */ /* 0x000fe20000000100 */
[----:B-1----:R-:W-:-:S04]  /*0910*/  FADD R5, R10, -R5 ;  /* 0x800000050a057221 */ /* 0x002fc80000000000 */
[----:B------:R-:W-:Y:S01]  /*0920*/  FADD R17, -R5, 1 ;  /* 0x3f80000005117421 */ /* 0x000fe20000000100 */
[----:B--2---:R-:W-:-:S04]  /*0930*/  FMUL R8, R8, R16 ;  /* 0x0000001008087220 */ /* 0x004fc80000400000 */
[----:B------:R-:W-:Y:S01]  /*0940*/  FMUL R8, R8, R17 ;  /* 0x0000001108087220 */ /* 0x000fe20000400000 */
[----:B----4-:R-:W-:Y:S01]  /*0950*/  FMUL R9, R9, R16 ;  /* 0x0000001009097220 */ /* 0x010fe20000400000 */
[----:B---3--:R-:W-:-:S03]  /*0960*/  FMUL R14, R14, R4 ;  /* 0x000000040e0e7220 */ /* 0x008fc60000400000 */
[----:B------:R-:W-:Y:S01]  /*0970*/  FFMA R8, R5, R9, R8 ;  /* 0x0000000905087223 */ /* 0x000fe20000000008 */
[----:B-----5:R-:W-:-:S03]  /*0980*/  FMUL R15, R15, R4 ;  /* 0x000000040f0f7220 */ /* 0x020fc60000400000 */
[----:B------:R-:W-:-:S04]  /*0990*/  FFMA R8, R17, R14, R8 ;  /* 0x0000000e11087223 */ /* 0x000fc80000000008 */
[----:B------:R-:W-:-:S07]  /*09a0*/  FFMA R17, R5, R15, R8 ;  /* 0x0000000f05117223 */ /* 0x000fce0000000008 */
.L_x_484:
[----:B------:R-:W-:Y:S05]  /*09b0*/  BSYNC.RECONVERGENT B0 ;  /* 0x0000000000007941 */ /* 0x000fea0003800200 */
.L_x_483:
[----:B------:R-:W-:Y:S05]  /*09c0*/  WARPSYNC.ALL ;  /* 0x0000000000007948 */ /* 0x000fea0003800000 */
[----:B------:R-:W0:Y:S02]  /*09d0*/  LDC.64 R14, c[0x0][0x388] ;  /* 0x0000e200ff0e7b82 */ /* 0x000e240000000a00 */
[----:B0-----:R-:W-:-:S05]  /*09e0*/  IMAD.WIDE R14, R0, 0xc, R14 ;  /* 0x0000000c000e7825 */ /* 0x001fca00078e020e */
[----:B------:R-:W2:Y:S01]  /*09f0*/  LDG.E R6, desc[UR6][R14.64+0x8] ;  /* 0x000008060e067981 */ /* 0x000ea2000c1e1900 */
[----:B------:R-:W-:Y:S01]  /*0a00*/  BSSY.RECONVERGENT B0, `(.L_x_501) ;  /* 0x000000d000007945 */ /* 0x000fe20003800200 */
[----:B--2---:R-:W0:Y:S08]  /*0a10*/  MUFU.RCP R3, R6 ;  /* 0x0000000600037308 */ /* 0x004e300000001000 */
[----:B------:R-:W1:Y:S01]  /*0a20*/  FCHK P0, R17, R6 ;  /* 0x0000000611007302 */ /* 0x000e620000000000 */
[----:B0-----:R-:W-:-:S04]  /*0a30*/  FFMA R2, -R6, R3, 1 ;  /* 0x3f80000006027423 */ /* 0x001fc80000000103 */
[----:B------:R-:W-:-:S04]  /*0a40*/  FFMA R2, R3, R2, R3 ;  /* 0x0000000203027223 */ /* 0x000fc80000000003 */
[----:B------:R-:W-:-:S04]  /*0a50*/  FFMA R11, R2, R17, RZ ;  /* 0x00000011020b7223 */ /* 0x000fc800000000ff */
[----:B------:R-:W-:-:S04]  /*0a60*/  FFMA R4, -R6, R11, R17 ;  /* 0x0000000b06047223 */ /* 0x000fc80000000111 */
[----:B------:R-:W-:Y:S01]  /*0a70*/  FFMA R11, R2, R4, R11 ;  /* 0x00000004020b7223 */ /* 0x000fe2000000000b */
[----:B-1----:R-:W-:Y:S06]  /*0a80*/  @!P0 BRA `(.L_x_502) ;  /* 0x0000000000108947 */ /* 0x002fec0003800000 */
[----:B------:R-:W-:Y:S01]  /*0a90*/  IMAD.MOV.U32 R3, RZ, RZ, R17 ;  /* 0x000000ffff037224 */ /* 0x000fe200078e0011 */
[----:B------:R-:W-:-:S07]  /*0aa0*/  MOV R4, 0xac0 ;  /* 0x00000ac000047802 */ /* 0x000fce0000000f00 */
[----:B------:R-:W-:Y:S05]  /*0ab0*/  CALL.REL.NOINC `($__internal_2_$__cuda_sm3x_div_rn_noftz_f32_slowpath) ;  /* 0x0000005000647944 */ /* 0x000fea0003c00000 */
[----:B------:R-:W-:-:S07]  /*0ac0*/  IMAD.MOV.U32 R11, RZ, RZ, R3 ;  /* 0x000000ffff0b7224 */ /* 0x000fce00078e0003 */
.L_x_502:
[----:B------:R-:W-:Y:S05]  /*0ad0*/  BSYNC.RECONVERGENT B0 ;  /* 0x0000000000007941 */ /* 0x000fea0003800200 */
.L_x_501:
[----:B------:R-:W0:Y:S01]  /*0ae0*/  LDC.64 R16, c[0x0][0x3a0] ;  /* 0x0000e800ff107b82 */ /* 0x000e220000000a00 */
[----:B------:R-:W1:Y:S01]  /*0af0*/  LDCU.64 UR4, c[0x0][0x3d8] ;  /* 0x00007b00ff0477ac */ /* 0x000e620008000a00 */
[----:B0-----:R-:W-:-:S05]  /*0b00*/  IMAD.WIDE R16, R0, 0x4, R16 ;  /* 0x0000000400107825 */ /* 0x001fca00078e0210 */
[----:B------:R-:W2:Y:S01]  /*0b10*/  LDG.E R20, desc[UR6][R16.64] ;  /* 0x0000000610147981 */ /* 0x000ea2000c1e1900 */
[----:B------:R-:W-:Y:S01]  /*0b20*/  BSSY.RECONVERGENT B0, `(.L_x_503) ;  /* 0x00000bd000007945 */ /* 0x000fe20003800200 */
[----:B--2---:R-:W-:-:S13]  /*0b30*/  ISETP.GE.AND P0, PT, R20, 0x1, PT ;  /* 0x000000011400780c */ /* 0x004fda0003f06270 */
[----:B-1----:R-:W-:Y:S05]  /*0b40*/  @!P0 BRA `(.L_x_504) ;  /* 0x0000000800e88947 */ /* 0x002fea0003800000 */
[----:B------:R-:W0:Y:S01]  /*0b50*/  LDC.64 R18, c[0x0][0x3d8] ;  /* 0x0000f600ff127b82 */ /* 0x000e220000000a00 */
[C---:B------:R-:W-:Y:S01]  /*0b60*/  IMAD.HI.U32 R3, R0.reuse, -0x326172a9, RZ ;  /* 0xcd9e8d5700037827 */ /* 0x040fe200078e00ff */
[----:B------:R-:W-:Y:S01]  /*0b70*/  SHF.R.S32.HI R2, RZ, 0x1f, R0 ;  /* 0x0000001fff027819 */ /* 0x000fe20000011400 */
[----:B------:R-:W-:Y:S02]  /*0b80*/  BSSY.RECONVERGENT B1, `(.L_x_505) ;  /* 0x00000b4000017945 */ /* 0x000fe40003800200 */
[----:B------:R-:W-:Y:S02]  /*0b90*/  IMAD R6, R0, -0x326172a9, RZ ;  /* 0xcd9e8d5700067824 */ /* 0x000fe400078e02ff */
[----:B------:R-:W-:Y:S02]  /*0ba0*/  IMAD.MOV.U32 R24, RZ, RZ, 0x3bbb989d ;  /* 0x3bbb989dff187424 */ /* 0x000fe400078e00ff */
[----:B------:R-:W-:Y:S01]  /*0bb0*/  IMAD.MOV.U32 R26, RZ, RZ, 0x437c0000 ;  /* 0x437c0000ff1a7424 */ /* 0x000fe200078e00ff */
[----:B0-----:R-:W-:Y:S01]  /*0bc0*/  LOP3.LUT R3, R3, R18, RZ, 0x3c, !PT ;  /* 0x0000001203037212 */ /* 0x001fe200078e3cff */
[----:B------:R-:W-:Y:S01]  /*0bd0*/  VIADD R9, R19, 0xbb67ae85 ;  /* 0xbb67ae8513097836 */ /* 0x000fe20000000000 */
[----:B------:R-:W-:Y:S01]  /*0be0*/  LOP3.LUT R4, R2, R19, RZ, 0x3c, !PT ;  /* 0x0000001302047212 */ /* 0x000fe200078e3cff */
[----:B------:R-:W-:-:S02]  /*0bf0*/  VIADD R7, R18, 0x9e3779b9 ;  /* 0x9e3779b912077836 */ /* 0x000fc40000000000 */
[----:B------:R-:W-:-:S04]  /*0c00*/  IMAD.HI.U32 R8, R3, -0x2daee0ad, RZ ;  /* 0xd2511f5303087827 */ /* 0x000fc800078e00ff */
[----:B------:R-:W-:Y:S01]  /*0c10*/  IMAD.HI.U32 R5, R4, -0x326172a9, RZ ;  /* 0xcd9e8d5704057827 */ /* 0x000fe200078e00ff */
[----:B------:R-:W-:-:S03]  /*0c20*/  LOP3.LUT R8, R8, R9, RZ, 0x3c, !PT ;  /* 0x0000000908087212 */ /* 0x000fc600078e3cff */
[----:B------:R-:W-:Y:S01]  /*0c30*/  IMAD R10, R3, -0x2daee0ad, RZ ;  /* 0xd2511f53030a7824 */ /* 0x000fe200078e02ff */
[----:B------:R-:W-:Y:S01]  /*0c40*/  LOP3.LUT R5, R7, R6, R5, 0x96, !PT ;  /* 0x0000000607057212 */ /* 0x000fe200078e9605 */
        /* <DEDUP_REMOVED lines=21> */
[C---:B------:R-:W-:Y:S02]  /*0da0*/  VIADD R6, R19.reuse, 0xed9eba14 ;  /* 0xed9eba1413067836 */ /* 0x040fe40000000000 */
[----:B------:R-:W-:Y:S02]  /*0db0*/  VIADD R7, R19, 0xa9066899 ;  /* 0xa906689913077836 */ /* 0x000fe40000000000 */
[----:B------:R-:W-:Y:S01]  /*0dc0*/  IMAD R25, R8, -0x2daee0ad, RZ ;  /* 0xd2511f5308197824 */ /* 0x000fe200078e02ff */
[----:B------:R-:W-:Y:S01]  /*0dd0*/  LOP3.LUT R22, R6, R22, R21, 0x96, !PT ;  /* 0x0000001606167212 */ /* 0x000fe200078e9615 */
[----:B------:R-:W-:Y:S01]  /*0de0*/  FFMA.SAT R21, R11, R24, 0.5 ;  /* 0x3f0000000b157423 */ /* 0x000fe20000002018 */
[----:B------:R-:W-:-:S04]  /*0df0*/  IMAD.HI.U32 R24, R10, -0x2daee0ad, RZ ;  /* 0xd2511f530a187827 */ /* 0x000fc800078e00ff */
[----:B------:R-:W-:Y:S01]  /*0e00*/  FFMA.RM R21, R21, R26, 12582913 ;  /* 0x4b40000115157423 */ /* 0x000fe2000000401a */
[----:B------:R-:W-:Y:S01]  /*0e10*/  IMAD R23, R9, -0x326172a9, RZ ;  /* 0xcd9e8d5709177824 */ /* 0x000fe200078e02ff */
[----:B------:R-:W-:Y:S01]  /*0e20*/  LOP3.LUT R26, R7, R25, R24, 0x96, !PT ;  /* 0x00000019071a7212 */ /* 0x000fe200078e9618 */
[----:B------:R-:W-:-:S04]  /*0e30*/  IMAD.HI.U32 R9, R22, -0x326172a9, RZ ;  /* 0xcd9e8d5716097827 */ /* 0x000fc800078e00ff */
[----:B------:R-:W-:Y:S01]  /*0e40*/  FADD R28, R21, -12583039 ;  /* 0xcb40007f151c7421 */ /* 0x000fe20000000000 */
[----:B------:R-:W-:-:S03]  /*0e50*/  VIADD R8, R18, 0x1715609d ;  /* 0x1715609d12087836 */ /* 0x000fc60000000000 */
[----:B------:R-:W-:Y:S01]  /*0e60*/  FFMA R30, R11, 1.4426950216293334961, -R28 ;  /* 0x3fb8aa3b0b1e7823 */ /* 0x000fe2000000081c */
[----:B------:R-:W-:Y:S02]  /*0e70*/  IMAD R24, R10, -0x2daee0ad, RZ ;  /* 0xd2511f530a187824 */ /* 0x000fe400078e02ff */
[----:B------:R-:W-:Y:S01]  /*0e80*/  VIADD R10, R19, 0x646e171e ;  /* 0x646e171e130a7836 */ /* 0x000fe20000000000 */
[----:B------:R-:W-:Y:S01]  /*0e90*/  LOP3.LUT R25, R8, R23, R9, 0x96, !PT ;  /* 0x0000001708197212 */ /* 0x000fe200078e9609 */
[----:B------:R-:W-:Y:S02]  /*0ea0*/  IMAD R23, R22, -0x326172a9, RZ ;  /* 0xcd9e8d5716177824 */ /* 0x000fe400078e02ff */
[----:B------:R-:W-:Y:S01]  /*0eb0*/  FFMA R11, R11, 1.925963033500011079e-08, R30 ;  /* 0x32a570600b0b7823 */ /* 0x000fe2000000001e */
[----:B------:R-:W-:Y:S02]  /*0ec0*/  VIADD R9, R18, 0xb54cda56 ;  /* 0xb54cda5612097836 */ /* 0x000fe40000000000 */
[----:B------:R-:W-:-:S03]  /*0ed0*/  IMAD.HI.U32 R22, R26, -0x326172a9, RZ ;  /* 0xcd9e8d571a167827 */ /* 0x000fc600078e00ff */
[----:B------:R-:W0:Y:S01]  /*0ee0*/  MUFU.EX2 R11, R11 ;  /* 0x0000000b000b7308 */ /* 0x000e220000000800 */
[----:B------:R-:W-:Y:S01]  /*0ef0*/  IMAD.HI.U32 R27, R25, -0x2daee0ad, RZ ;  /* 0xd2511f53191b7827 */ /* 0x000fe200078e00ff */
[----:B------:R-:W-:-:S03]  /*0f00*/  LOP3.LUT R22, R9, R23, R22, 0x96, !PT ;  /* 0x0000001709167212 */ /* 0x000fc600078e9616 */
[----:B------:R-:W-:Y:S01]  /*0f10*/  IMAD R29, R25, -0x2daee0ad, RZ ;  /* 0xd2511f53191d7824 */ /* 0x000fe200078e02ff */
[----:B------:R-:W-:Y:S01]  /*0f20*/  LOP3.LUT R24, R10, R24, R27, 0x96, !PT ;  /* 0x000000180a187212 */ /* 0x000fe200078e961b */
[----:B------:R-:W-:-:S04]  /*0f30*/  IMAD.HI.U32 R28, R22, -0x2daee0ad, RZ ;  /* 0xd2511f53161c7827 */ /* 0x000fc800078e00ff */
[----:B------:R-:W-:Y:S02]  /*0f40*/  VIADD R25, R19, 0x1fd5c5a3 ;  /* 0x1fd5c5a313197836 */ /* 0x000fe40000000000 */
[----:B------:R-:W-:Y:S02]  /*0f50*/  IMAD R27, R26, -0x326172a9, RZ ;  /* 0xcd9e8d571a1b7824 */ /* 0x000fe400078e02ff */
[----:B------:R-:W-:Y:S01]  /*0f60*/  VIADD R23, R18, 0x5384540f ;  /* 0x5384540f12177836 */ /* 0x000fe20000000000 */
[----:B------:R-:W-:Y:S01]  /*0f70*/  LOP3.LUT R28, R25, R29, R28, 0x96, !PT ;  /* 0x0000001d191c7212 */ /* 0x000fe200078e961c */
[----:B------:R-:W-:-:S04]  /*0f80*/  IMAD.HI.U32 R26, R24, -0x326172a9, RZ ;  /* 0xcd9e8d57181a7827 */ /* 0x000fc800078e00ff */
[----:B------:R-:W-:Y:S01]  /*0f90*/  VIADD R25, R18, 0xf1bbcdc8 ;  /* 0xf1bbcdc812197836 */ /* 0x000fe20000000000 */
[----:B------:R-:W-:Y:S01]  /*0fa0*/  LOP3.LUT R23, R23, R27, R26, 0x96, !PT ;  /* 0x0000001b17177212 */ /* 0x000fe200078e961a */
[----:B------:R-:W-:Y:S02]  /*0fb0*/  IMAD R26, R24, -0x326172a9, RZ ;  /* 0xcd9e8d57181a7824 */ /* 0x000fe400078e02ff */
[----:B------:R-:W-:-:S04]  /*0fc0*/  IMAD.HI.U32 R24, R28, -0x326172a9, RZ ;  /* 0xcd9e8d571c187827 */ /* 0x000fc800078e00ff */
[----:B------:R-:W-:Y:S01]  /*0fd0*/  IMAD R29, R22, -0x2daee0ad, RZ ;  /* 0xd2511f53161d7824 */ /* 0x000fe200078e02ff */
[----:B------:R-:W-:Y:S01]  /*0fe0*/  LOP3.LUT R26, R25, R26, R24, 0x96, !PT ;  /* 0x0000001a191a7212 */ /* 0x000fe200078e9618 */
[----:B------:R-:W-:-:S04]  /*0ff0*/  IMAD.HI.U32 R27, R23, -0x2daee0ad, RZ ;  /* 0xd2511f53171b7827 */ /* 0x000fc800078e00ff */
[----:B------:R-:W-:Y:S02]  /*1000*/  VIADD R22, R19, 0xdb3d7428 ;  /* 0xdb3d742813167836 */ /* 0x000fe40000000000 */
[----:B------:R-:W-:Y:S02]  /*1010*/  IMAD.SHL.U32 R30, R21, 0x800000, RZ ;  /* 0x00800000151e7824 */ /* 0x000fe400078e00ff */
[----:B------:R-:W-:Y:S01]  /*1020*/  IMAD R21, R23, -0x2daee0ad, RZ ;  /* 0xd2511f5317157824 */ /* 0x000fe200078e02ff */
[----:B------:R-:W-:Y:S01]  /*1030*/  LOP3.LUT R22, R22, R29, R27, 0x96, !PT ;  /* 0x0000001d16167212 */ /* 0x000fe200078e961b */
[----:B------:R-:W-:-:S04]  /*1040*/  IMAD.WIDE.U32 R26, R26, -0x2daee0ad, RZ ;  /* 0xd2511f531a1a7825 */ /* 0x000fc800078e00ff */
[----:B0-----:R-:W-:Y:S01]  /*1050*/  FMUL R11, R11, R30 ;  /* 0x0000001e0b0b7220 */ /* 0x001fe20000400000 */
[----:B------:R-:W-:Y:S02]  /*1060*/  VIADD R19, R19, 0x96a522ad ;  /* 0x96a522ad13137836 */ /* 0x000fe40000000000 */
[----:B------:R-:W-:Y:S02]  /*1070*/  VIADD R24, R18, 0x8ff34781 ;  /* 0x8ff3478112187836 */ /* 0x000fe40000000000 */
[----:B------:R-:W-:Y:S01]  /*1080*/  IMAD R25, R28, -0x326172a9, RZ ;  /* 0xcd9e8d571c197824 */ /* 0x000fe200078e02ff */
[----:B------:R-:W-:Y:S01]  /*1090*/  LOP3.LUT R21, R19, R21, R27, 0x96, !PT ;  /* 0x0000001513157212 */ /* 0x000fe200078e961b */
[----:B------:R-:W-:Y:S01]  /*10a0*/  IMAD.HI.U32 R18, R22, -0x326172a9, RZ ;  /* 0xcd9e8d5716127827 */ /* 0x000fe200078e00ff */
[----:B------:R-:W-:-:S03]  /*10b0*/  CS2R R28, SRZ ;  /* 0x00000000001c7805 */ /* 0x000fc6000001ff00 */
[----:B------:R-:W-:Y:S01]  /*10c0*/  IMAD.MOV.U32 R27, RZ, RZ, R20 ;  /* 0x000000ffff1b7224 */ /* 0x000fe200078e0014 */
[----:B------:R-:W-:Y:S01]  /*10d0*/  LOP3.LUT R18, R24, R25, R18, 0x96, !PT ;  /* 0x0000001918127212 */ /* 0x000fe200078e9612 */
[----:B------:R-:W-:Y:S02]  /*10e0*/  IMAD.MOV.U32 R30, RZ, RZ, R0 ;  /* 0x000000ffff1e7224 */ /* 0x000fe400078e0000 */
[----:B------:R-:W-:Y:S02]  /*10f0*/  IMAD.MOV.U32 R19, RZ, RZ, RZ ;  /* 0x000000ffff137224 */ /* 0x000fe400078e00ff */
[----:B------:R-:W-:Y:S02]  /*1100*/  IMAD.MOV R31, RZ, RZ, -R27 ;  /* 0x000000ffff1f7224 */ /* 0x000fe400078e0a1b */
[----:B------:R-:W-:-:S07]  /*1110*/  IMAD R22, R22, -0x326172a9, RZ ;  /* 0xcd9e8d5716167824 */ /* 0x000fce00078e02ff */
.L_x_511:
        /* <DEDUP_REMOVED lines=15> */
.L_x_508:
[----:B------:R-:W-:Y:S01]  /*1210*/  VIADD R28, R28, 0x1 ;  /* 0x000000011c1c7836 */ /* 0x000fe20000000000 */
[----:B------:R-:W-:Y:S03]  /*1220*/  BSSY.RECONVERGENT B3, `(.L_x_509) ;  /* 0x000000c000037945 */ /* 0x000fe60003800200 */
[C---:B------:R-:W-:Y:S01]  /*1230*/  IMAD.WIDE.U32 R20, R28.reuse, -0x2daee0ad, RZ ;  /* 0xd2511f531c147825 */ /* 0x040fe200078e00ff */
[----:B------:R-:W-:-:S13]  /*1240*/  ISETP.NE.AND P1, PT, R28, RZ, PT ;  /* 0x000000ff1c00720c */ /* 0x000fda0003f25270 */
[----:B------:R-:W-:Y:S05]  /*1250*/  @P1 BRA `(.L_x_510) ;  /* 0x0000000000201947 */ /* 0x000fea0003800000 */
[----:B------:R-:W-:-:S05]  /*1260*/  VIADD R29, R29, 0x1 ;  /* 0x000000011d1d7836 */ /* 0x000fca0000000000 */
[----:B------:R-:W-:-:S13]  /*1270*/  ISETP.NE.AND P1, PT, R29, RZ, PT ;  /* 0x000000ff1d00720c */ /* 0x000fda0003f25270 */
[----:B------:R-:W-:Y:S02]  /*1280*/  @!P1 VIADD R30, R30, 0x1 ;  /* 0x000000011e1e9836 */ /* 0x000fe40000000000 */
[----:B------:R-:W-:Y:S02]  /*1290*/  @!P1 VIADD R18, R2, 0x1 ;  /* 0x0000000102129836 */ /* 0x000fe40000000000 */
[----:B------:R-:W-:Y:S01]  /*12a0*/  @!P1 IMAD.MOV.U32 R29, RZ, RZ, RZ ;  /* 0x000000ffff1d9224 */ /* 0x000fe200078e00ff */
[----:B------:R-:W-:-:S13]  /*12b0*/  ISETP.NE.AND P2, PT, R30, RZ, !P1 ;  /* 0x000000ff1e00720c */ /* 0x000fda0004f45270 */
[----:B------:R-:W-:-:S04]  /*12c0*/  @P2 IMAD.MOV R18, RZ, RZ, R2 ;  /* 0x000000ffff122224 */ /* 0x000fc800078e0202 */
[----:B------:R-:W-:-:S07]  /*12d0*/  @!P1 IMAD.MOV.U32 R2, RZ, RZ, R18 ;  /* 0x000000ffff029224 */ /* 0x000fce00078e0012 */
.L_x_510:
[----:B------:R-:W-:Y:S05]  /*12e0*/  BSYNC.RECONVERGENT B3 ;  /* 0x0000000000037941 */ /* 0x000fea0003800200 */
.L_x_509:
[----:B------:R-:W-:Y:S01]  /*12f0*/  IMAD.WIDE.U32 R18, R30, -0x326172a9, RZ ;  /* 0xcd9e8d571e127825 */ /* 0x000fe200078e00ff */
[----:B------:R-:W-:Y:S01]  /*1300*/  LOP3.LUT R22, R2, UR5, R21, 0x96, !PT ;  /* 0x0000000502167c12 */ /* 0x000fe2000f8e9615 */
[----:B------:R-:W-:Y:S02]  /*1310*/  UIADD3 UR8, UPT, UPT, UR4, -0x61c88647, URZ ;  /* 0x9e3779b904087890 */ /* 0x000fe4000fffe0ff */
[----:B------:R-:W-:Y:S01]  /*1320*/  UIADD3 UR9, UPT, UPT, UR5, -0x4498517b, URZ ;  /* 0xbb67ae8505097890 */ /* 0x000fe2000fffe0ff */
[----:B------:R-:W-:Y:S01]  /*1330*/  LOP3.LUT R24, R29, UR4, R19, 0x96, !PT ;  /* 0x000000041d187c12 */ /* 0x000fe2000f8e9613 */
[----:B------:R-:W-:-:S04]  /*1340*/  IMAD.WIDE.U32 R22, R22, -0x326172a9, RZ ;  /* 0xcd9e8d5716167825 */ /* 0x000fc800078e00ff */
[----:B------:R-:W-:Y:S01]  /*1350*/  IMAD.WIDE.U32 R24, R24, -0x2daee0ad, RZ ;  /* 0xd2511f5318187825 */ /* 0x000fe200078e00ff */
[----:B------:R-:W-:Y:S01]  /*1360*/  LOP3.LUT R21, R18, UR8, R23, 0x96, !PT ;  /* 0x0000000812157c12 */ /* 0x000fe2000f8e9617 */
[----:B------:R-:W-:-:S03]  /*1370*/  UIADD3 UR8, UPT, UPT, UR4, 0x3c6ef372, URZ ;  /* 0x3c6ef37204087890 */ /* 0x000fc6000fffe0ff */
[----:B------:R-:W-:Y:S01]  /*1380*/  LOP3.LUT R18, R20, UR9, R25, 0x96, !PT ;  /* 0x0000000914127c12 */ /* 0x000fe2000f8e9619 */
[----:B------:R-:W-:Y:S01]  /*1390*/  UIADD3 UR9, UPT, UPT, UR5, 0x76cf5d0a, URZ ;  /* 0x76cf5d0a05097890 */ /* 0x000fe2000fffe0ff */
[----:B------:R-:W-:-:S04]  /*13a0*/  IMAD.WIDE.U32 R20, R21, -0x2daee0ad, RZ ;  /* 0xd2511f5315147825 */ /* 0x000fc800078e00ff */
[----:B------:R-:W-:Y:S01]  /*13b0*/  IMAD.WIDE.U32 R18, R18, -0x326172a9, RZ ;  /* 0xcd9e8d5712127825 */ /* 0x000fe200078e00ff */
[----:B------:R-:W-:Y:S01]  /*13c0*/  LOP3.LUT R23, R24, UR9, R21, 0x96, !PT ;  /* 0x0000000918177c12 */ /* 0x000fe2000f8e9615 */
[----:B------:R-:W-:-:S03]  /*13d0*/  UIADD3 UR9, UPT, UPT, UR5, 0x1fd5c5a3, URZ ;  /* 0x1fd5c5a305097890 */ /* 0x000fc6000fffe0ff */
[----:B------:R-:W-:Y:S01]  /*13e0*/  LOP3.LUT R24, R22, UR8, R19, 0x96, !PT ;  /* 0x0000000816187c12 */ /* 0x000fe2000f8e9613 */
[----:B------:R-:W-:Y:S01]  /*13f0*/  IMAD.WIDE.U32 R22, R23, -0x326172a9, RZ ;  /* 0xcd9e8d5717167825 */ /* 0x000fe200078e00ff */
[----:B------:R-:W-:-:S03]  /*1400*/  UIADD3 UR8, UPT, UPT, UR4, 0x5384540f, URZ ;  /* 0x5384540f04087890 */ /* 0x000fc6000fffe0ff */
[----:B------:R-:W-:Y:S01]  /*1410*/  IMAD.WIDE.U32 R24, R24, -0x2daee0ad, RZ ;  /* 0xd2511f5318187825 */ /* 0x000fe200078e00ff */
[----:B------:R-:W-:-:S04]  /*1420*/  LOP3.LUT R21, R4, R18, R23, 0x96, !PT ;  /* 0x0000001204157212 */ /* 0x000fc800078e9617 */
[----:B------:R-:W-:Y:S01]  /*1430*/  LOP3.LUT R18, R3, R20, R25, 0x96, !PT ;  /* 0x0000001403127212 */ /* 0x000fe200078e9619 */
[----:B------:R-:W-:-:S04]  /*1440*/  IMAD.WIDE.U32 R20, R21, -0x2daee0ad, RZ ;  /* 0xd2511f5315147825 */ /* 0x000fc800078e00ff */
        /* <DEDUP_REMOVED lines=13> */
[----:B------:R-:W-:Y:S01]  /*1520*/  LOP3.LUT R21, R18, UR8, R23, 0x96, !PT ;  /* 0x0000000812157c12 */ /* 0x000fe2000f8e9617 */
[----:B------:R-:W-:-:S03]  /*1530*/  UIADD3 UR8, UPT, UPT, UR4, -0xe443238, URZ ;  /* 0xf1bbcdc804087890 */ /* 0x000fc6000fffe0ff */
[----:B------:R-:W-:Y:S01]  /*1540*/  LOP3.LUT R18, R20, UR9, R25, 0x96, !PT ;  /* 0x0000000914127c12 */ /* 0x000fe2000f8e9619 */
[----:B------:R-:W-:Y:S01]  /*1550*/  UIADD3 UR9, UPT, UPT, UR5, -0x24c28bd8, URZ ;  /* 0xdb3d742805097890 */ /* 0x000fe2000fffe0ff */
        /* <DEDUP_REMOVED lines=8> */
[----:B------:R-:W-:-:S03]  /*15e0*/  LOP3.LUT R18, R18, UR8, R23, 0x96, !PT ;  /* 0x0000000812127c12 */ /* 0x000fc6000f8e9617 */
[----:B------:R-:W-:Y:S01]  /*15f0*/  IMAD.MOV.U32 R23, RZ, RZ, R26 ;  /* 0x000000ffff177224 */ /* 0x000fe200078e001a */
[----:B------:R-:W-:Y:S01]  /*1600*/  LOP3.LUT R21, R20, UR9, R25, 0x96, !PT ;  /* 0x0000000914157c12 */ /* 0x000fe2000f8e9619 */
[----:B------:R-:W-:Y:S02]  /*1610*/  IMAD.MOV.U32 R26, RZ, RZ, R24 ;  /* 0x000000ffff1a7224 */ /* 0x000fe400078e0018 */
[----:B------:R-:W-:-:S07]  /*1620*/  IMAD.MOV.U32 R20, RZ, RZ, RZ ;  /* 0x000000ffff147224 */ /* 0x000fce00078e00ff */
.L_x_507:
[----:B------:R-:W-:Y:S05]  /*1630*/  BSYNC.RECONVERGENT B2 ;  /* 0x0000000000027941 */ /* 0x000fea0003800200 */
.L_x_506:
        /* <DEDUP_REMOVED lines=9> */
.L_x_505:
[----:B------:R-:W-:-:S13]  /*16d0*/  ISETP.GT.AND P0, PT, R27, RZ, PT ;  /* 0x000000ff1b00720c */ /* 0x000fda0003f04270 */
[----:B------:R-:W-:Y:S05]  /*16e0*/  @P0 EXIT ;  /* 0x000000000000094d */ /* 0x000fea0003800000 */
.L_x_504:
[----:B------:R-:W-:Y:S05]  /*16f0*/  BSYNC.RECONVERGENT B0 ;  /* 0x0000000000007941 */ /* 0x000fea0003800200 */
.L_x_503:
[----:B------:R-:W1:Y:S01]  /*1700*/  LDCU.U8 UR5, c[0x3][0xdc] ;  /* 0x00c01b80ff0577ac */ /* 0x000e620008000000 */
[----:B------:R-:W2:Y:S08]  /*1710*/  LDC.64 R4, c[0x0][0x380] ;  /* 0x0000e000ff047b82 */ /* 0x000eb00000000a00 */
[----:B------:R-:W3:Y:S01]  /*1720*/  LDC.64 R2, c[0x0][0x398] ;  /* 0x0000e600ff027b82 */ /* 0x000ee20000000a00 */
[----:B-1----:R-:W-:-:S02]  /*1730*/  UPRMT UR4, UR5, 0x9910, URZ ;  /* 0x0000991005047896 */ /* 0x002fc400080000ff */
[----:B------:R-:W-:Y:S02]  /*1740*/  IMAD.U32 R6, RZ, RZ, UR5 ;  /* 0x00000005ff067e24 */ /* 0x000fe4000f8e00ff */
[----:B------:R-:W-:Y:S01]  /*1750*/  UISETP.NE.AND UP0, UPT, UR4, 0x30, UPT ;  /* 0x000000300400788c */ /* 0x000fe2000bf05270 */
[----:B--2---:R-:W-:-:S04]  /*1760*/  IMAD.WIDE R4, R0, 0xc, R4 ;  /* 0x0000000c00047825 */ /* 0x004fc800078e0204 */
[----:B---3--:R-:W-:Y:S01]  /*1770*/  IMAD.WIDE R2, R0, 0x4, R2 ;  /* 0x0000000400027825 */ /* 0x008fe200078e0202 */
[----:B------:R-:W-:-:S03]  /*1780*/  PRMT R0, R6, 0x7610, R0 ;  /* 0x0000761006007816 */ /* 0x000fc60000000000 */
[----:B------:R-:W-:Y:S05]  /*1790*/  BRA.U !UP0, `(.L_x_512) ;  /* 0x0000000108947547 */ /* 0x000fea000b800000 */
[----:B------:R-:W-:Y:S01]  /*17a0*/  PRMT R6, R0, 0x9910, RZ ;  /* 0x0000991000067816 */ /* 0x000fe200000000ff */
[----:B0-----:R-:W-:-:S03]  /*17b0*/  IMAD.MOV.U32 R16, RZ, RZ, RZ ;  /* 0x000000ffff107224 */ /* 0x001fc600078e00ff */
[----:B------:R-:W-:Y:S02]  /*17c0*/  ISETP.NE.AND P0, PT, R6, RZ, PT ;  /* 0x000000ff0600720c */ /* 0x000fe40003f05270 */
[----:B------:R-:W-:-:S11]  /*17d0*/  CS2R R6, SRZ ;  /* 0x0000000000067805 */ /* 0x000fd6000001ff00 */
[----:B------:R-:W-:Y:S05]  /*17e0*/  @!P0 BRA `(.L_x_513) ;  /* 0x0000000400d48947 */ /* 0x000fea0003800000 */
[----:B------:R-:W-:Y:S01]  /*17f0*/  IMAD.MOV.U32 R6, RZ, RZ, RZ ;  /* 0x000000ffff067224 */ /* 0x000fe200078e00ff */
[----:B------:R-:W-:Y:S01]  /*1800*/  CS2R R16, SRZ ;  /* 0x0000000000107805 */ /* 0x000fe2000001ff00 */
[----:B------:R-:W-:Y:S01]  /*1810*/  IMAD.MOV.U32 R10, RZ, RZ, RZ ;  /* 0x000000ffff0a7224 */ /* 0x000fe200078e00ff */
[----:B------:R-:W-:Y:S01]  /*1820*/  PRMT R7, R0, 0x7610, R7 ;  /* 0x0000761000077816 */ /* 0x000fe20000000007 */
[----:B------:R-:W-:-:S06]  /*1830*/  UMOV UR5, 0xdc ;  /* 0x000000dc00057882 */ /* 0x000fcc0000000000 */
.L_x_514:
[C---:B------:R-:W-:Y:S01]  /*1840*/  PRMT R9, R7.reuse, 0x8880, RZ ;  /* 0x0000888007097816 */ /* 0x040fe200000000ff */
[----:B------:R-:W-:Y:S01]  /*1850*/  VIADD R8, R7, 0xffffffd0 ;  /* 0xffffffd007087836 */ /* 0x000fe20000000000 */
[----:B------:R-:W0:Y:S01]  /*1860*/  LDCU.U8 UR4, c[0x3][UR5+0x1] ;  /* 0x00c00020050477ac */ /* 0x000e220008000000 */
[----:B------:R-:W-:Y:S02]  /*1870*/  ISETP.GT.U32.AND P0, PT, R6, -0x66666667, PT ;  /* 0x999999990600780c */ /* 0x000fe40003f04070 */
[----:B------:R-:W-:Y:S01]  /*1880*/  IMAD.MOV.U32 R7, RZ, RZ, R9 ;  /* 0x000000ffff077224 */ /* 0x000fe200078e0009 */
[----:B------:R-:W-:Y:S02]  /*1890*/  LOP3.LUT R8, R8, 0xff, RZ, 0xc0, !PT ;  /* 0x000000ff08087812 */ /* 0x000fe400078ec0ff */
[----:B------:R-:W-:Y:S02]  /*18a0*/  ISETP.NE.U32.AND P2, PT, R6, -0x66666667, PT ;  /* 0x999999990600780c */ /* 0x000fe40003f45070 */
[----:B------:R-:W-:Y:S01]  /*18b0*/  ISETP.GE.AND P1, PT, R7, 0x36, PT ;  /* 0x000000360700780c */ /* 0x000fe20003f26270 */
[----:B------:R-:W-:Y:S01]  /*18c0*/  IMAD.MOV.U32 R7, RZ, RZ, 0x1 ;  /* 0x00000001ff077424 */ /* 0x000fe200078e00ff */
        /* <DEDUP_REMOVED lines=15> */
[----:B------:R-:W-:-:S03]  /*19c0*/  IMAD.MOV.U32 R10, RZ, RZ, R7 ;  /* 0x000000ffff0a7224 */ /* 0x000fc600078e0007 */
[----:B------:R-:W-:Y:S01]  /*19d0*/  PRMT R7, R8, 0x7610, R7 ;  /* 0x0000761008077816 */ /* 0x000fe20000000007 */
[----:B------:R-:W-:Y:S07]  /*19e0*/  BRA `(.L_x_514) ;  /* 0xfffffffc00947947 */ /* 0x000fee000383ffff */
.L_x_512:
[----:B------:R-:W1:Y:S02]  /*19f0*/  LDCU.U8 UR4, c[0x3][0xdd] ;  /* 0x00c01ba0ff0477ac */ /* 0x000e640008000000 */
[----:B-1----:R-:W-:-:S04]  /*1a00*/  ULOP3.LUT UR4, UR4, 0x20, URZ, 0xfc, !UPT ;  /* 0x0000002004047892 */ /* 0x002fc8000f8efcff */
[----:B------:R-:W-:-:S04]  /*1a10*/  UPRMT UR4, UR4, 0x9910, URZ ;  /* 0x0000991004047896 */ /* 0x000fc800080000ff */
[----:B------:R-:W-:-:S09]  /*1a20*/  UISETP.NE.AND UP0, UPT, UR4, 0x78, UPT ;  /* 0x000000780400788c */ /* 0x000fd2000bf05270 */
[----:B------:R-:W-:Y:S05]  /*1a30*/  BRA.U !UP0, `(.L_x_515) ;  /* 0x0000000108847547 */ /* 0x000fea000b800000 */
[----:B------:R-:W-:-:S05]  /*1a40*/  UMOV UR5, 0xdd ;  /* 0x000000dd00057882 */ /* 0x000fca0000000000 */
.L_x_516:
[----:B------:R-:W1:Y:S01]  /*1a50*/  LDCU.U8 UR8, c[0x3][UR5] ;  /* 0x00c00000050877ac */ /* 0x000e620008000000 */
[----:B------:R-:W-:Y:S01]  /*1a60*/  UMOV UR4, UR5 ;  /* 0x0000000500047c82 */ /* 0x000fe20008000000 */
[----:B------:R-:W-:Y:S02]  /*1a70*/  UIADD3 UR5, UPT, UPT, UR5, 0x1, URZ ;  /* 0x0000000105057890 */ /* 0x000fe4000fffe0ff */
[----:B-1----:R-:W-:-:S09]  /*1a80*/  UISETP.NE.AND UP0, UPT, UR8, 0x30, UPT ;  /* 0x000000300800788c */ /* 0x002fd2000bf05270 */
[----:B------:R-:W-:Y:S05]  /*1a90*/  BRA.U !UP0, `(.L_x_516) ;  /* 0xfffffffd08ec7547 */ /* 0x000fea000b83ffff */
[----:B------:R-:W-:-:S05]  /*1aa0*/  IMAD.U32 R8, RZ, RZ, UR8 ;  /* 0x00000008ff087e24 */ /* 0x000fca000f8e00ff */
[----:B------:R-:W-:-:S04]  /*1ab0*/  PRMT R6, R8, 0x9910, RZ ;  /* 0x0000991008067816 */ /* 0x000fc800000000ff */
[----:B------:R-:W-:-:S13]  /*1ac0*/  ISETP.NE.AND P0, PT, R6, RZ, PT ;  /* 0x000000ff0600720c */ /* 0x000fda0003f05270 */
[----:B------:R-:W-:Y:S05]  /*1ad0*/  @!P0 BRA `(.L_x_517) ;  /* 0x0000000000508947 */ /* 0x000fea0003800000 */
[----:B------:R-:W-:Y:S01]  /*1ae0*/  IMAD.MOV.U32 R6, RZ, RZ, RZ ;  /* 0x000000ffff067224 */ /* 0x000fe200078e00ff */
[----:B0-----:R-:W-:Y:S01]  /*1af0*/  CS2R R16, SRZ ;  /* 0x0000000000107805 */ /* 0x001fe2000001ff00 */
[----:B------:R-:W-:-:S07]  /*1b00*/  IMAD.MOV.U32 R9, RZ, RZ, RZ ;  /* 0x000000ffff097224 */ /* 0x000fce00078e00ff */
.L_x_518:
        /* <DEDUP_REMOVED lines=17> */
.L_x_517:
[----:B0-----:R-:W-:Y:S01]  /*1c20*/  IMAD.MOV.U32 R16, RZ, RZ, RZ ;  /* 0x000000ffff107224 */ /* 0x001fe200078e00ff */
[----:B------:R-:W-:Y:S01]  /*1c30*/  CS2R R6, SRZ ;  /* 0x0000000000067805 */ /* 0x000fe2000001ff00 */
[----:B------:R-:W-:Y:S06]  /*1c40*/  BRA `(.L_x_513) ;  /* 0x0000000000bc7947 */ /* 0x000fec0003800000 */
.L_x_515:
[----:B------:R-:W-:-:S05]  /*1c50*/  UMOV UR5, 0xde ;  /* 0x000000de00057882 */ /* 0x000fca0000000000 */
.L_x_519:
        /* <DEDUP_REMOVED lines=9> */
[----:B------:R-:W-:Y:S01]  /*1cf0*/  CS2R R6, SRZ ;  /* 0x0000000000067805 */ /* 0x000fe2000001ff00 */
[----:B------:R-:W-:Y:S02]  /*1d00*/  IMAD.MOV.U32 R11, RZ, RZ, RZ ;  /* 0x000000ffff0b7224 */ /* 0x000fe400078e00ff */
[----:B0-----:R-:W-:-:S07]  /*1d10*/  IMAD.MOV.U32 R16, RZ, RZ, RZ ;  /* 0x000000ffff107224 */ /* 0x001fce00078e00ff */
.L_x_522:
        /* <DEDUP_REMOVED lines=27> */
.L_x_521:
[----:B------:R-:W-:Y:S01]  /*1ed0*/  SEL R16, R16, 0x1, !P0 ;  /* 0x0000000110107807 */ /* 0x000fe20004000000 */
[----:B------:R-:W-:Y:S06]  /*1ee0*/  BRA.U !UP0, `(.L_x_513) ;  /* 0x0000000108147547 */ /* 0x000fec000b800000 */
[----:B------:R-:W-:Y:S01]  /*1ef0*/  IMAD.U32 R8, RZ, RZ, UR5 ;  /* 0x00000005ff087e24 */ /* 0x000fe2000f8e00ff */
[----:B------:R-:W-:Y:S01]  /*1f00*/  UIADD3 UR4, UPT, UPT, UR4, 0x1, URZ ;  /* 0x0000000104047890 */ /* 0x000fe2000fffe0ff */
[----:B------:R-:W-:Y:S11]  /*1f10*/  BRA `(.L_x_522) ;  /* 0xfffffffc00807947 */ /* 0x000ff6000383ffff */
.L_x_520:
[----:B0-----:R-:W-:Y:S01]  /*1f20*/  IMAD.MOV.U32 R16, RZ, RZ, RZ ;  /* 0x000000ffff107224 */ /* 0x001fe200078e00ff */
[----:B------:R-:W-:-:S07]  /*1f30*/  CS2R R6, SRZ ;  /* 0x0000000000067805 */ /* 0x000fce000001ff00 */
.L_x_513:
        /* <DEDUP_REMOVED lines=12> */
[----:B------:R-:W-:-:S11]  /*2000*/  CS2R R6, SRZ ;  /* 0x0000000000067805 */ /* 0x000fd6000001ff00 */
[----:B------:R-:W-:Y:S05]  /*2010*/  @!P0 BRA `(.L_x_524) ;  /* 0x0000000400d48947 */ /* 0x000fea0003800000 */
[----:B------:R-:W-:Y:S01]  /*2020*/  IMAD.MOV.U32 R6, RZ, RZ, RZ ;  /* 0x000000ffff067224 */ /* 0x000fe200078e00ff */
[----:B------:R-:W-:Y:S01]  /*2030*/  CS2R R16, SRZ ;  /* 0x0000000000107805 */ /* 0x000fe2000001ff00 */
[----:B------:R-:W-:Y:S01]  /*2040*/  IMAD.MOV.U32 R10, RZ, RZ, RZ ;  /* 0x000000ffff0a7224 */ /* 0x000fe200078e00ff */
[----:B------:R-:W-:Y:S01]  /*2050*/  PRMT R7, R0, 0x7610, R7 ;  /* 0x0000761000077816 */ /* 0x000fe20000000007 */
[----:B------:R-:W-:-:S06]  /*2060*/  UMOV UR5, 0xdc ;  /* 0x000000dc00057882 */ /* 0x000fcc0000000000 */
.L_x_525:
        /* <DEDUP_REMOVED lines=27> */
.L_x_523:
[----:B------:R-:W0:Y:S02]  /*2220*/  LDCU.U8 UR4, c[0x3][0xdd] ;  /* 0x00c01ba0ff0477ac */ /* 0x000e240008000000 */
[----:B0-----:R-:W-:-:S04]  /*2230*/  ULOP3.LUT UR4, UR4, 0x20, URZ, 0xfc, !UPT ;  /* 0x0000002004047892 */ /* 0x001fc8000f8efcff */
[----:B------:R-:W-:-:S04]  /*2240*/  UPRMT UR4, UR4, 0x9910, URZ ;  /* 0x0000991004047896 */ /* 0x000fc800080000ff */
[----:B------:R-:W-:-:S09]  /*2250*/  UISETP.NE.AND UP0, UPT, UR4, 0x78, UPT ;  /* 0x000000780400788c */ /* 0x000fd2000bf05270 */
[----:B------:R-:W-:Y:S05]  /*2260*/  BRA.U !UP0, `(.L_x_526) ;  /* 0x0000000108847547 */ /* 0x000fea000b800000 */
[----:B------:R-:W-:-:S05]  /*2270*/  UMOV UR5, 0xdd ;  /* 0x000000dd00057882 */ /* 0x000fca0000000000 */
.L_x_527:
        /* <DEDUP_REMOVED lines=9> */
[----:B------:R-:W-:Y:S01]  /*2310*/  IMAD.MOV.U32 R6, RZ, RZ, RZ ;  /* 0x000000ffff067224 */ /* 0x000fe200078e00ff */
[----:B------:R-:W-:Y:S01]  /*2320*/  CS2R R16, SRZ ;  /* 0x0000000000107805 */ /* 0x000fe2000001ff00 */
[----:B------:R-:W-:-:S07]  /*2330*/  IMAD.MOV.U32 R9, RZ, RZ, RZ ;  /* 0x000000ffff097224 */ /* 0x000fce00078e00ff */
.L_x_529:
        /* <DEDUP_REMOVED lines=17> */
.L_x_528:
[----:B------:R-:W-:Y:S01]  /*2450*/  IMAD.MOV.U32 R16, RZ, RZ, RZ ;  /* 0x000000ffff107224 */ /* 0x000fe200078e00ff */
[----:B------:R-:W-:Y:S01]  /*2460*/  CS2R R6, SRZ ;  /* 0x0000000000067805 */ /* 0x000fe2000001ff00 */
[----:B------:R-:W-:Y:S06]  /*2470*/  BRA `(.L_x_524) ;  /* 0x0000000000bc7947 */ /* 0x000fec0003800000 */
.L_x_526:
[----:B------:R-:W-:-:S05]  /*2480*/  UMOV UR5, 0xde ;  /* 0x000000de00057882 */ /* 0x000fca0000000000 */
.L_x_530:
        /* <DEDUP_REMOVED lines=12> */
.L_x_533:
        /* <DEDUP_REMOVED lines=27> */
.L_x_532:
[----:B------:R-:W-:Y:S01]  /*2700*/  SEL R16, R16, 0x1, !P0 ;  /* 0x0000000110107807 */ /* 0x000fe20004000000 */
[----:B------:R-:W-:Y:S06]  /*2710*/  BRA.U !UP0, `(.L_x_524) ;  /* 0x0000000108147547 */ /* 0x000fec000b800000 */
[----:B------:R-:W-:Y:S01]  /*2720*/  IMAD.U32 R8, RZ, RZ, UR5 ;  /* 0x00000005ff087e24 */ /* 0x000fe2000f8e00ff */
[----:B------:R-:W-:Y:S01]  /*2730*/  UIADD3 UR4, UPT, UPT, UR4, 0x1, URZ ;  /* 0x0000000104047890 */ /* 0x000fe2000fffe0ff */
[----:B------:R-:W-:Y:S11]  /*2740*/  BRA `(.L_x_533) ;  /* 0xfffffffc00807947 */ /* 0x000ff6000383ffff */
.L_x_531:
[----:B------:R-:W-:Y:S01]  /*2750*/  IMAD.MOV.U32 R16, RZ, RZ, RZ ;  /* 0x000000ffff107224 */ /* 0x000fe200078e00ff */
[----:B------:R-:W-:-:S07]  /*2760*/  CS2R R6, SRZ ;  /* 0x0000000000067805 */ /* 0x000fce000001ff00 */
.L_x_524:
        /* <DEDUP_REMOVED lines=19> */
.L_x_536:
        /* <DEDUP_REMOVED lines=27> */
.L_x_534:
[----:B------:R-:W0:Y:S02]  /*2a50*/  LDCU.U8 UR4, c[0x3][0xdd] ;  /* 0x00c01ba0ff0477ac */ /* 0x000e240008000000 */
[----:B0-----:R-:W-:-:S04]  /*2a60*/  ULOP3.LUT UR4, UR4, 0x20, URZ, 0xfc, !UPT ;  /* 0x0000002004047892 */ /* 0x001fc8000f8efcff */
[----:B------:R-:W-:-:S04]  /*2a70*/  UPRMT UR4, UR4, 0x9910, URZ ;  /* 0x0000991004047896 */ /* 0x000fc800080000ff */
[----:B------:R-:W-:-:S09]  /*2a80*/  UISETP.NE.AND UP0, UPT, UR4, 0x78, UPT ;  /* 0x000000780400788c */ /* 0x000fd2000bf05270 */
[----:B------:R-:W-:Y:S05]  /*2a90*/  BRA.U !UP0, `(.L_x_537) ;  /* 0x0000000108847547 */ /* 0x000fea000b800000 */
[----:B------:R-:W-:-:S05]  /*2aa0*/  UMOV UR5, 0xdd ;  /* 0x000000dd00057882 */ /* 0x000fca0000000000 */
.L_x_538:
        /* <DEDUP_REMOVED lines=12> */
.L_x_540:
        /* <DEDUP_REMOVED lines=17> */
.L_x_539:
[----:B------:R-:W-:Y:S01]  /*2c80*/  IMAD.MOV.U32 R16, RZ, RZ, RZ ;  /* 0x000000ffff107224 */ /* 0x000fe200078e00ff */
[----:B------:R-:W-:Y:S01]  /*2c90*/  CS2R R6, SRZ ;  /* 0x0000000000067805 */ /* 0x000fe2000001ff00 */
[----:B------:R-:W-:Y:S06]  /*2ca0*/  BRA `(.L_x_535) ;  /* 0x0000000000bc7947 */ /* 0x000fec0003800000 */
.L_x_537:
[----:B------:R-:W-:-:S05]  /*2cb0*/  UMOV UR5, 0xde ;  /* 0x000000de00057882 */ /* 0x000fca0000000000 */
.L_x_541:
        /* <DEDUP_REMOVED lines=12> */
.L_x_544:
        /* <DEDUP_REMOVED lines=27> */
.L_x_543:
[----:B------:R-:W-:Y:S01]  /*2f30*/  SEL R16, R16, 0x1, !P0 ;  /* 0x0000000110107807 */ /* 0x000fe20004000000 */
[----:B------:R-:W-:Y:S06]  /*2f40*/  BRA.U !UP0, `(.L_x_535) ;  /* 0x0000000108147547 */ /* 0x000fec000b800000 */
[----:B------:R-:W-:Y:S01]  /*2f50*/  IMAD.U32 R8, RZ, RZ, UR5 ;  /* 0x00000005ff087e24 */ /* 0x000fe2000f8e00ff */
[----:B------:R-:W-:Y:S01]  /*2f60*/  UIADD3 UR4, UPT, UPT, UR4, 0x1, URZ ;  /* 0x0000000104047890 */ /* 0x000fe2000fffe0ff */
[----:B------:R-:W-:Y:S11]  /*2f70*/  BRA `(.L_x_544) ;  /* 0xfffffffc00807947 */ /* 0x000ff6000383ffff */
.L_x_542:
[----:B------:R-:W-:Y:S01]  /*2f80*/  IMAD.MOV.U32 R16, RZ, RZ, RZ ;  /* 0x000000ffff107224 */ /* 0x000fe200078e00ff */
[----:B------:R-:W-:-:S07]  /*2f90*/  CS2R R6, SRZ ;  /* 0x0000000000067805 */ /* 0x000fce000001ff00 */
.L_x_535:
        /* <DEDUP_REMOVED lines=19> */
.L_x_547:
        /* <DEDUP_REMOVED lines=27> */
.L_x_545:
[----:B------:R-:W0:Y:S02]  /*3280*/  LDCU.U8 UR4, c[0x3][0xdd] ;  /* 0x00c01ba0ff0477ac */ /* 0x000e240008000000 */
[----:B0-----:R-:W-:-:S04]  /*3290*/  ULOP3.LUT UR4, UR4, 0x20, URZ, 0xfc, !UPT ;  /* 0x0000002004047892 */ /* 0x001fc8000f8efcff */
[----:B------:R-:W-:-:S04]  /*32a0*/  UPRMT UR4, UR4, 0x9910, URZ ;  /* 0x0000991004047896 */ /* 0x000fc800080000ff */
[----:B------:R-:W-:-:S09]  /*32b0*/  UISETP.NE.AND UP0, UPT, UR4, 0x78, UPT ;  /* 0x000000780400788c */ /* 0x000fd2000bf05270 */
[----:B------:R-:W-:Y:S05]  /*32c0*/  BRA.U !UP0, `(.L_x_548) ;  /* 0x0000000108847547 */ /* 0x000fea000b800000 */
[----:B------:R-:W-:-:S05]  /*32d0*/  UMOV UR5, 0xdd ;  /* 0x000000dd00057882 */ /* 0x000fca0000000000 */
.L_x_549:
        /* <DEDUP_REMOVED lines=12> */
.L_x_551:
        /* <DEDUP_REMOVED lines=17> */
.L_x_550:
[----:B------:R-:W-:Y:S01]  /*34b0*/  IMAD.MOV.U32 R10, RZ, RZ, RZ ;  /* 0x000000ffff0a7224 */ /* 0x000fe200078e00ff */
[----:B------:R-:W-:Y:S01]  /*34c0*/  CS2R R4, SRZ ;  /* 0x0000000000047805 */ /* 0x000fe2000001ff00 */
[----:B------:R-:W-:Y:S06]  /*34d0*/  BRA `(.L_x_546) ;  /* 0x0000000000bc7947 */ /* 0x000fec0003800000 */
.L_x_548:
[----:B------:R-:W-:-:S05]  /*34e0*/  UMOV UR5, 0xde ;  /* 0x000000de00057882 */ /* 0x000fca0000000000 */
.L_x_552:
        /* <DEDUP_REMOVED lines=12> */
.L_x_555:
        /* <DEDUP_REMOVED lines=27> */
.L_x_554:
[----:B------:R-:W-:Y:S01]  /*3760*/  SEL R10, R10, 0x1, !P0 ;  /* 0x000000010a0a7807 */ /* 0x000fe20004000000 */
[----:B------:R-:W-:Y:S06]  /*3770*/  BRA.U !UP0, `(.L_x_546) ;  /* 0x0000000108147547 */ /* 0x000fec000b800000 */
[----:B------:R-:W-:Y:S01]  /*3780*/  IMAD.U32 R6, RZ, RZ, UR5 ;  /* 0x00000005ff067e24 */ /* 0x000fe2000f8e00ff */
[----:B------:R-:W-:Y:S01]  /*3790*/  UIADD3 UR4, UPT, UPT, UR4, 0x1, URZ ;  /* 0x0000000104047890 */ /* 0x000fe2000fffe0ff */
[----:B------:R-:W-:Y:S11]  /*37a0*/  BRA `(.L_x_555) ;  /* 0xfffffffc00807947 */ /* 0x000ff6000383ffff */
.L_x_553:
[----:B------:R-:W-:Y:S01]  /*37b0*/  IMAD.MOV.U32 R10, RZ, RZ, RZ ;  /* 0x000000ffff0a7224 */ /* 0x000fe200078e00ff */
[----:B------:R-:W-:-:S07]  /*37c0*/  CS2R R4, SRZ ;  /* 0x0000000000047805 */ /* 0x000fce000001ff00 */
.L_x_546:
        /* <DEDUP_REMOVED lines=19> */
.L_x_558:
        /* <DEDUP_REMOVED lines=27> */
.L_x_556:
[----:B------:R-:W0:Y:S02]  /*3ab0*/  LDCU.U8 UR4, c[0x3][0xdd] ;  /* 0x00c01ba0ff0477ac */ /* 0x000e240008000000 */
[----:B0-----:R-:W-:-:S04]  /*3ac0*/  ULOP3.LUT UR4, UR4, 0x20, URZ, 0xfc, !UPT ;  /* 0x0000002004047892 */ /* 0x001fc8000f8efcff */
[----:B------:R-:W-:-:S04]  /*3ad0*/  UPRMT UR4, UR4, 0x9910, URZ ;  /* 0x0000991004047896 */ /* 0x000fc800080000ff */
[----:B------:R-:W-:-:S09]  /*3ae0*/  UISETP.NE.AND UP0, UPT, UR4, 0x78, UPT ;  /* 0x000000780400788c */ /* 0x000fd2000bf05270 */
[----:B------:R-:W-:Y:S05]  /*3af0*/  BRA.U !UP0, `(.L_x_559) ;  /* 0x0000000108847547 */ /* 0x000fea000b800000 */
[----:B------:R-:W-:-:S05]  /*3b00*/  UMOV UR5, 0xdd ;  /* 0x000000dd00057882 */ /* 0x000fca0000000000 */
.L_x_560:
        /* <DEDUP_REMOVED lines=12> */
.L_x_562:
        /* <DEDUP_REMOVED lines=17> */
.L_x_561:
[----:B------:R-:W-:Y:S01]  /*3ce0*/  IMAD.MOV.U32 R10, RZ, RZ, RZ ;  /* 0x000000ffff0a7224 */ /* 0x000fe200078e00ff */
[----:B------:R-:W-:Y:S01]  /*3cf0*/  CS2R R4, SRZ ;  /* 0x0000000000047805 */ /* 0x000fe2000001ff00 */
[----:B------:R-:W-:Y:S06]  /*3d00*/  BRA `(.L_x_557) ;  /* 0x0000000000bc7947 */ /* 0x000fec0003800000 */
.L_x_559:
[----:B------:R-:W-:-:S05]  /*3d10*/  UMOV UR5, 0xde ;  /* 0x000000de00057882 */ /* 0x000fca0000000000 */
.L_x_563:
        /* <DEDUP_REMOVED lines=12> */
.L_x_566:
        /* <DEDUP_REMOVED lines=27> */
.L_x_565:
[----:B------:R-:W-:Y:S01]  /*3f90*/  SEL R10, R10, 0x1, !P0 ;  /* 0x000000010a0a7807 */ /* 0x000fe20004000000 */
[----:B------:R-:W-:Y:S06]  /*3fa0*/  BRA.U !UP0, `(.L_x_557) ;  /* 0x0000000108147547 */ /* 0x000fec000b800000 */
[----:B------:R-:W-:Y:S01]  /*3fb0*/  IMAD.U32 R6, RZ, RZ, UR5 ;  /* 0x00000005ff067e24 */ /* 0x000fe2000f8e00ff */
[----:B------:R-:W-:Y:S01]  /*3fc0*/  UIADD3 UR4, UPT, UPT, UR4, 0x1, URZ ;  /* 0x0000000104047890 */ /* 0x000fe2000fffe0ff */
[----:B------:R-:W-:Y:S11]  /*3fd0*/  BRA `(.L_x_566) ;  /* 0xfffffffc00807947 */ /* 0x000ff6000383ffff */
.L_x_564:
[----:B------:R-:W-:Y:S01]  /*3fe0*/  IMAD.MOV.U32 R10, RZ, RZ, RZ ;  /* 0x000000ffff0a7224 */ /* 0x000fe200078e00ff */
[----:B------:R-:W-:-:S07]  /*3ff0*/  CS2R R4, SRZ ;  /* 0x0000000000047805 */ /* 0x000fce000001ff00 */
.L_x_557:
        /* <DEDUP_REMOVED lines=19> */
.L_x_569:
        /* <DEDUP_REMOVED lines=27> */
.L_x_567:
[----:B------:R-:W0:Y:S02]  /*42e0*/  LDCU.U8 UR4, c[0x3][0xdd] ;  /* 0x00c01ba0ff0477ac */ /* 0x000e240008000000 */
[----:B0-----:R-:W-:-:S04]  /*42f0*/  ULOP3.LUT UR4, UR4, 0x20, URZ, 0xfc, !UPT ;  /* 0x0000002004047892 */ /* 0x001fc8000f8efcff */
[----:B------:R-:W-:-:S04]  /*4300*/  UPRMT UR4, UR4, 0x9910, URZ ;  /* 0x0000991004047896 */ /* 0x000fc800080000ff */
[----:B------:R-:W-:-:S09]  /*4310*/  UISETP.NE.AND UP0, UPT, UR4, 0x78, UPT ;  /* 0x000000780400788c */ /* 0x000fd2000bf05270 */
[----:B------:R-:W-:Y:S05]  /*4320*/  BRA.U !UP0, `(.L_x_570) ;  /* 0x0000000108847547 */ /* 0x000fea000b800000 */
[----:B------:R-:W-:-:S05]  /*4330*/  UMOV UR5, 0xdd ;  /* 0x000000dd00057882 */ /* 0x000fca0000000000 */
.L_x_571:
        /* <DEDUP_REMOVED lines=12> */
.L_x_573:
        /* <DEDUP_REMOVED lines=17> */
.L_x_572:
[----:B------:R-:W-:Y:S01]  /*4510*/  IMAD.MOV.U32 R10, RZ, RZ, RZ ;  /* 0x000000ffff0a7224 */ /* 0x000fe200078e00ff */
[----:B------:R-:W-:Y:S01]  /*4520*/  CS2R R4, SRZ ;  /* 0x0000000000047805 */ /* 0x000fe2000001ff00 */
[----:B------:R-:W-:Y:S06]  /*4530*/  BRA `(.L_x_568) ;  /* 0x0000000000bc7947 */ /* 0x000fec0003800000 */
.L_x_570:
[----:B------:R-:W-:-:S05]  /*4540*/  UMOV UR5, 0xde ;  /* 0x000000de00057882 */ /* 0x000fca0000000000 */
.L_x_574:
        /* <DEDUP_REMOVED lines=12> */
.L_x_577:
        /* <DEDUP_REMOVED lines=27> */
.L_x_576:
[----:B------:R-:W-:Y:S01]  /*47c0*/  SEL R10, R10, 0x1, !P0 ;  /* 0x000000010a0a7807 */ /* 0x000fe20004000000 */
[----:B------:R-:W-:Y:S06]  /*47d0*/  BRA.U !UP0, `(.L_x_568) ;  /* 0x0000000108147547 */ /* 0x000fec000b800000 */
[----:B------:R-:W-:Y:S01]  /*47e0*/  IMAD.U32 R6, RZ, RZ, UR5 ;  /* 0x00000005ff067e24 */ /* 0x000fe2000f8e00ff */
[----:B------:R-:W-:Y:S01]  /*47f0*/  UIADD3 UR4, UPT, UPT, UR4, 0x1, URZ ;  /* 0x0000000104047890 */ /* 0x000fe2000fffe0ff */
[----:B------:R-:W-:Y:S11]  /*4800*/  BRA `(.L_x_577) ;  /* 0xfffffffc00807947 */ /* 0x000ff6000383ffff */
.L_x_575:
[----:B------:R-:W-:Y:S01]  /*4810*/  IMAD.MOV.U32 R10, RZ, RZ, RZ ;  /* 0x000000ffff0a7224 */ /* 0x000fe200078e00ff */
[----:B------:R-:W-:-:S07]  /*4820*/  CS2R R4, SRZ ;  /* 0x0000000000047805 */ /* 0x000fce000001ff00 */
.L_x_568:
        /* <DEDUP_REMOVED lines=19> */
.L_x_580:
[C---:B------:R-:W-:Y:S01]  /*4960*/  PRMT R7, R5.reuse, 0x8880, RZ ;  /* 0x0000888005077816 */ /* 0x040fe200000000ff */
[----:B------:R-:W-:Y:S01]  /*4970*/  VIADD R6, R5, 0xffffffd0 ;  /* 0xffffffd005067836 */ /* 0x000fe20000000000 */
[----:B------:R-:W0:Y:S01]  /*4980*/  LDCU.U8 UR4, c[0x3][UR5+0x1] ;  /* 0x00c00020050477ac */ /* 0x000e220008000000 */
[----:B------:R-:W-:Y:S02]  /*4990*/  ISETP.GT.U32.AND P0, PT, R4, -0x66666667, PT ;  /* 0x999999990400780c */ /* 0x000fe40003f04070 */
[----:B------:R-:W-:Y:S01]  /*49a0*/  IMAD.MOV.U32 R5, RZ, RZ, R7 ;  /* 0x000000ffff057224 */ /* 0x000fe200078e0007 */
[----:B------:R-:W-:Y:S02]  /*49b0*/  LOP3.LUT R6, R6, 0xff, RZ, 0xc0, !PT ;  /* 0x000000ff06067812 */ /* 0x000fe400078ec0ff */
[----:B------:R-:W-:Y:S02]  /*49c0*/  ISETP.NE.U32.AND P2, PT, R4, -0x66666667, PT ;  /* 0x999999990400780c */ /* 0x000fe40003f45070 */
[----:B------:R-:W-:-:S02]  /*49d0*/  ISETP.GT.U32.AND P3, PT, R6, 0x9, PT ;  /* 0x000000090600780c */ /* 0x000fc40003f64070 */
[----:B------:R-:W-:Y:S01]  /*49e0*/  ISETP.GE.AND P1, PT, R5, 0x36, PT ;  /* 0x000000360500780c */ /* 0x000fe20003f26270 */
[----:B------:R-:W-:Y:S01]  /*49f0*/  IMAD.MOV.U32 R5, RZ, RZ, 0x1 ;  /* 0x00000001ff057424 */ /* 0x000fe200078e00ff */
[C---:B------:R-:W-:Y:S02]  /*4a00*/  ISETP.GT.U32.AND.EX P0, PT, R11.reuse, 0x19999999, PT, P0 ;  /* 0x199999990b00780c */ /* 0x040fe40003f04100 */
[----:B------:R-:W-:-:S04]  /*4a10*/  ISETP.NE.OR.EX P1, PT, R11, 0x19999999, !P1, P2 ;  /* 0x199999990b00780c */ /* 0x000fc80004f25720 */
[----:B------:R-:W-:Y:S01]  /*4a20*/  PLOP3.LUT P0, PT, P0, P1, PT, 0x8, 0x80 ;  /* 0x000000000080781c */ /* 0x000fe20000702170 */
[----:B0-----:R-:W-:Y:S02]  /*4a30*/  UISETP.NE.AND UP0, UPT, UR4, URZ, UPT ;  /* 0x000000ff0400728c */ /* 0x001fe4000bf05270 */
        /* <DEDUP_REMOVED lines=13> */
.L_x_578:
[----:B------:R-:W0:Y:S02]  /*4b10*/  LDCU.U8 UR4, c[0x3][0xdd] ;  /* 0x00c01ba0ff0477ac */ /* 0x000e240008000000 */
[----:B0-----:R-:W-:-:S04]  /*4b20*/  ULOP3.LUT UR4, UR4, 0x20, URZ, 0xfc, !UPT ;  /* 0x0000002004047892 */ /* 0x001fc8000f8efcff */
[----:B------:R-:W-:-:S04]  /*4b30*/  UPRMT UR4, UR4, 0x9910, URZ ;  /* 0x0000991004047896 */ /* 0x000fc800080000ff */
[----:B------:R-:W-:-:S09]  /*4b40*/  UISETP.NE.AND UP0, UPT, UR4, 0x78, UPT ;  /* 0x000000780400788c */ /* 0x000fd2000bf05270 */
[----:B------:R-:W-:Y:S05]  /*4b50*/  BRA.U !UP0, `(.L_x_581) ;  /* 0x0000000108847547 */ /* 0x000fea000b800000 */
[----:B------:R-:W-:-:S05]  /*4b60*/  UMOV UR5, 0xdd ;  /* 0x000000dd00057882 */ /* 0x000fca0000000000 */
.L_x_582:
        /* <DEDUP_REMOVED lines=12> */
.L_x_584:
        /* <DEDUP_REMOVED lines=17> */
.L_x_583:
[----:B------:R-:W-:Y:S01]  /*4d40*/  IMAD.MOV.U32 R10, RZ, RZ, RZ ;  /* 0x000000ffff0a7224 */ /* 0x000fe200078e00ff */
[----:B------:R-:W-:Y:S01]  /*4d50*/  CS2R R4, SRZ ;  /* 0x0000000000047805 */ /* 0x000fe2000001ff00 */
[----:B------:R-:W-:Y:S06]  /*4d60*/  BRA `(.L_x_579) ;  /* 0x0000000000bc7947 */ /* 0x000fec0003800000 */
.L_x_581:
[----:B------:R-:W-:-:S05]  /*4d70*/  UMOV UR5, 0xde ;  /* 0x000000de00057882 */ /* 0x000fca0000000000 */
.L_x_585:
        /* <DEDUP_REMOVED lines=12> */
.L_x_588:
        /* <DEDUP_REMOVED lines=27> */
.L_x_587:
[----:B------:R-:W-:Y:S01]  /*4ff0*/  SEL R10, R10, 0x1, !P0 ;  /* 0x000000010a0a7807 */ /* 0x000fe20004000000 */
[----:B------:R-:W-:Y:S06]  /*5000*/  BRA.U !UP0, `(.L_x_579) ;  /* 0x0000000108147547 */ /* 0x000fec000b800000 */
[----:B------:R-:W-:Y:S01]  /*5010*/  IMAD.U32 R6, RZ, RZ, UR5 ;  /* 0x00000005ff067e24 */ /* 0x000fe2000f8e00ff */
[----:B------:R-:W-:Y:S01]  /*5020*/  UIADD3 UR4, UPT, UPT, UR4, 0x1, URZ ;  /* 0x0000000104047890 */ /* 0x000fe2000fffe0ff */
[----:B------:R-:W-:Y:S11]  /*5030*/  BRA `(.L_x_588) ;  /* 0xfffffffc00807947 */ /* 0x000ff6000383ffff */
.L_x_586:
[----:B------:R-:W-:Y:S01]  /*5040*/  IMAD.MOV.U32 R10, RZ, RZ, RZ ;  /* 0x000000ffff0a7224 */ /* 0x000fe200078e00ff */
[----:B------:R-:W-:-:S07]  /*5050*/  CS2R R4, SRZ ;  /* 0x0000000000047805 */ /* 0x000fce000001ff00 */
.L_x_579:
        /* <DEDUP_REMOVED lines=17> */
[----:B------:R-:W-:-:S06]  /*5170*/  UMOV UR5, 0xdc ;  /* 0x000000dc00057882 */ /* 0x000fcc0000000000 */
.L_x_591:
[C---:B------:R-:W-:Y:S01]  /*5180*/  PRMT R5, R0.reuse, 0x8880, RZ ;  /* 0x0000888000057816 */ /* 0x040fe200000000ff */
[----:B------:R-:W-:Y:S01]  /*5190*/  VIADD R6, R0, 0xffffffd0 ;  /* 0xffffffd000067836 */ /* 0x000fe20000000000 */
[----:B------:R-:W0:Y:S01]  /*51a0*/  LDCU.U8 UR4, c[0x3][UR5+0x1] ;  /* 0x00c00020050477ac */ /* 0x000e220008000000 */
[----:B------:R-:W-:Y:S02]  /*51b0*/  ISETP.GT.U32.AND P0, PT, R4, -0x66666667, PT ;  /* 0x999999990400780c */ /* 0x000fe40003f04070 */
[----:B------:R-:W-:Y:S01]  /*51c0*/  IMAD.MOV.U32 R0, RZ, RZ, R5 ;  /* 0x000000ffff007224 */ /* 0x000fe200078e0005 */
[----:B------:R-:W-:Y:S01]  /*51d0*/  LOP3.LUT R6, R6, 0xff, RZ, 0xc0, !PT ;  /* 0x000000ff06067812 */ /* 0x000fe200078ec0ff */
[----:B------:R-:W-:Y:S01]  /*51e0*/  IMAD.MOV.U32 R5, RZ, RZ, 0x1 ;  /* 0x00000001ff057424 */ /* 0x000fe200078e00ff */
        /* <DEDUP_REMOVED lines=19> */
.L_x_589:
[----:B------:R-:W0:Y:S02]  /*5320*/  LDCU.U8 UR4, c[0x3][0xdd] ;  /* 0x00c01ba0ff0477ac */ /* 0x000e240008000000 */
[----:B0-----:R-:W-:-:S04]  /*5330*/  ULOP3.LUT UR4, UR4, 0x20, URZ, 0xfc, !UPT ;  /* 0x0000002004047892 */ /* 0x001fc8000f8efcff */
[----:B------:R-:W-:-:S04]  /*5340*/  UPRMT UR4, UR4, 0x9910, URZ ;  /* 0x0000991004047896 */ /* 0x000fc800080000ff */
[----:B------:R-:W-:-:S09]  /*5350*/  UISETP.NE.AND UP0, UPT, UR4, 0x78, UPT ;  /* 0x000000780400788c */ /* 0x000fd2000bf05270 */
[----:B------:R-:W-:Y:S05]  /*5360*/  BRA.U !UP0, `(.L_x_592) ;  /* 0x0000000108887547 */ /* 0x000fea000b800000 */
[----:B------:R-:W-:-:S05]  /*5370*/  UMOV UR5, 0xdd ;  /* 0x000000dd00057882 */ /* 0x000fca0000000000 */
.L_x_593:
        /* <DEDUP_REMOVED lines=13> */
.L_x_595:
        /* <DEDUP_REMOVED lines=17> */
.L_x_594:
[----:B------:R-:W-:Y:S01]  /*5560*/  IMAD.MOV.U32 R10, RZ, RZ, RZ ;  /* 0x000000ffff0a7224 */ /* 0x000fe200078e00ff */
[----:B------:R-:W-:Y:S01]  /*5570*/  CS2R R4, SRZ ;  /* 0x0000000000047805 */ /* 0x000fe2000001ff00 */
[----:B------:R-:W-:Y:S06]  /*5580*/  BRA `(.L_x_590) ;  /* 0x0000000000bc7947 */ /* 0x000fec0003800000 */
.L_x_592:
[----:B------:R-:W-:-:S05]  /*5590*/  UMOV UR5, 0xde ;  /* 0x000000de00057882 */ /* 0x000fca0000000000 */
.L_x_596:
        /* <DEDUP_REMOVED lines=12> */
.L_x_599:
        /* <DEDUP_REMOVED lines=27> */
.L_x_598:
[----:B------:R-:W-:Y:S01]  /*5810*/  SEL R10, R10, 0x1, !P0 ;  /* 0x000000010a0a7807 */ /* 0x000fe20004000000 */
[----:B------:R-:W-:Y:S06]  /*5820*/  BRA.U !UP0, `(.L_x_590) ;  /* 0x0000000108147547 */ /* 0x000fec000b800000 */
[----:B------:R-:W-:Y:S01]  /*5830*/  IMAD.U32 R0, RZ, RZ, UR5 ;  /* 0x00000005ff007e24 */ /* 0x000fe2000f8e00ff */
[----:B------:R-:W-:Y:S01]  /*5840*/  UIADD3 UR4, UPT, UPT, UR4, 0x1, URZ ;  /* 0x0000000104047890 */ /* 0x000fe2000fffe0ff */
[----:B------:R-:W-:Y:S11]  /*5850*/  BRA `(.L_x_599) ;  /* 0xfffffffc00807947 */ /* 0x000ff6000383ffff */
.L_x_597:
[----:B------:R-:W-:Y:S01]  /*5860*/  IMAD.MOV.U32 R10, RZ, RZ, RZ ;  /* 0x000000ffff0a7224 */ /* 0x000fe200078e00ff */
[----:B------:R-:W-:-:S07]  /*5870*/  CS2R R4, SRZ ;  /* 0x0000000000047805 */ /* 0x000fce000001ff00 */
.L_x_590:
[----:B------:R-:W-:Y:S02]  /*5880*/  LOP3.LUT R4, R4, 0x3fffff, RZ, 0xc0, !PT ;  /* 0x003fffff04047812 */ /* 0x000fe400078ec0ff */
[----:B------:R-:W-:Y:S02]  /*5890*/  ISETP.NE.AND P0, PT, R10, RZ, PT ;  /* 0x000000ff0a00720c */ /* 0x000fe40003f05270 */
[----:B------:R-:W-:Y:S02]  /*58a0*/  LOP3.LUT R4, R4, 0x7fc00000, RZ, 0xfc, !PT ;  /* 0x7fc0000004047812 */ /* 0x000fe400078efcff */
[----:B------:R-:W-:Y:S02]  /*58b0*/  ISETP.NE.AND P1, PT, R5, RZ, PT ;  /* 0x000000ff0500720c */ /* 0x000fe40003f25270 */
[----:B------:R-:W-:-:S04]  /*58c0*/  SEL R4, R4, 0x7fffffff, !P0 ;  /* 0x7fffffff04047807 */ /* 0x000fc80004000000 */
[----:B------:R-:W-:-:S05]  /*58d0*/  SEL R5, R4, 0x7fc00000, !P1 ;  /* 0x7fc0000004057807 */ /* 0x000fca0004800000 */
[----:B------:R-:W-:Y:S01]  /*58e0*/  STG.E desc[UR6][R2.64], R5 ;  /* 0x0000000502007986 */ /* 0x000fe2000c101906 */
[----:B------:R-:W-:Y:S05]  /*58f0*/  EXIT ;  /* 0x000000000000794d */ /* 0x000fea0003800000 */
        .weak           $__internal_1_$__cuda_sm20_rcp_rn_f32_slowpath
        .type           $__internal_1_$__cuda_sm20_rcp_rn_f32_slowpath,@function
        .size           $__internal_1_$__cuda_sm20_rcp_rn_f32_slowpath,($__internal_2_$__cuda_sm3x_div_rn_noftz_f32_slowpath - $__internal_1_$__cuda_sm20_rcp_rn_f32_slowpath)
$__internal_1_$__cuda_sm20_rcp_rn_f32_slowpath:
[----:B------:R-:W-:Y:S01]  /*5900*/  IMAD.SHL.U32 R2, R3, 0x2, RZ ;  /* 0x0000000203027824 */ /* 0x000fe200078e00ff */
[----:B------:R-:W-:Y:S04]  /*5910*/  BSSY.RECONVERGENT B2, `(.L_x_600) ;  /* 0x0000030000027945 */ /* 0x000fe80003800200 */
[----:B------:R-:W-:-:S04]  /*5920*/  SHF.R.U32.HI R18, RZ, 0x18, R2 ;  /* 0x00000018ff127819 */ /* 0x000fc80000011602 */
[----:B------:R-:W-:-:S13]  /*5930*/  ISETP.NE.U32.AND P0, PT, R18, RZ, PT ;  /* 0x000000ff1200720c */ /* 0x000fda0003f05070 */
[----:B------:R-:W-:Y:S05]  /*5940*/  @P0 BRA `(.L_x_601) ;  /* 0x0000000000280947 */ /* 0x000fea0003800000 */
[----:B------:R-:W-:-:S05]  /*5950*/  IMAD.SHL.U32 R2, R3, 0x2, RZ ;  /* 0x0000000203027824 */ /* 0x000fca00078e00ff */
[----:B------:R-:W-:-:S13]  /*5960*/  ISETP.NE.AND P0, PT, R2, RZ, PT ;  /* 0x000000ff0200720c */ /* 0x000fda0003f05270 */
[----:B------:R-:W-:Y:S01]  /*5970*/  @P0 FFMA R15, R3, 1.84467440737095516160e+19, RZ ;  /* 0x5f800000030f0823 */ /* 0x000fe200000000ff */
[----:B------:R-:W-:Y:S08]  /*5980*/  @!P0 MUFU.RCP R14, R3 ;  /* 0x00000003000e8308 */ /* 0x000ff00000001000 */
[----:B------:R-:W0:Y:S02]  /*5990*/  @P0 MUFU.RCP R2, R15 ;  /* 0x0000000f00020308 */ /* 0x000e240000001000 */
[----:B0-----:R-:W-:-:S04]  /*59a0*/  @P0 FFMA R16, R15, R2, -1 ;  /* 0xbf8000000f100423 */ /* 0x001fc80000000002 */
[----:B------:R-:W-:-:S04]  /*59b0*/  @P0 FADD.FTZ R17, -R16, -RZ ;  /* 0x800000ff10110221 */ /* 0x000fc80000010100 */
[----:B------:R-:W-:-:S04]  /*59c0*/  @P0 FFMA R2, R2, R17, R2 ;  /* 0x0000001102020223 */ /* 0x000fc80000000002 */
[----:B------:R-:W-:Y:S01]  /*59d0*/  @P0 FFMA R14, R2, 1.84467440737095516160e+19, RZ ;  /* 0x5f800000020e0823 */ /* 0x000fe200000000ff */
[----:B------:R-:W-:Y:S06]  /*59e0*/  BRA `(.L_x_602) ;  /* 0x0000000000887947 */ /* 0x000fec0003800000 */
.L_x_601:
[----:B------:R-:W-:-:S05]  /*59f0*/  VIADD R20, R18, 0xffffff03 ;  /* 0xffffff0312147836 */ /* 0x000fca0000000000 */
[----:B------:R-:W-:-:S13]  /*5a00*/  ISETP.GT.U32.AND P0, PT, R20, 0x1, PT ;  /* 0x000000011400780c */ /* 0x000fda0003f04070 */
[----:B------:R-:W-:Y:S05]  /*5a10*/  @P0 BRA `(.L_x_603) ;  /* 0x0000000000780947 */ /* 0x000fea0003800000 */
[----:B------:R-:W-:Y:S01]  /*5a20*/  LOP3.LUT R2, R3, 0x7fffff, RZ, 0xc0, !PT ;  /* 0x007fffff03027812 */ /* 0x000fe200078ec0ff */
[----:B------:R-:W-:-:S03]  /*5a30*/  IMAD.MOV.U32 R17, RZ, RZ, 0x3 ;  /* 0x00000003ff117424 */ /* 0x000fc600078e00ff */
[----:B------:R-:W-:Y:S02]  /*5a40*/  LOP3.LUT R2, R2, 0x3f800000, RZ, 0xfc, !PT ;  /* 0x3f80000002027812 */ /* 0x000fe400078efcff */
[----:B------:R-:W-:Y:S02]  /*5a50*/  SHF.L.U32 R17, R17, R20, RZ ;  /* 0x0000001411117219 */ /* 0x000fe400000006ff */
[----:B------:R-:W0:Y:S02]  /*5a60*/  MUFU.RCP R15, R2 ;  /* 0x00000002000f7308 */ /* 0x000e240000001000 */
[----:B0-----:R-:W-:-:S04]  /*5a70*/  FFMA R14, R2, R15, -1 ;  /* 0xbf800000020e7423 */ /* 0x001fc8000000000f */
[----:B------:R-:W-:-:S04]  /*5a80*/  FADD.FTZ R14, -R14, -RZ ;  /* 0x800000ff0e0e7221 */ /* 0x000fc80000010100 */
[CCC-:B------:R-:W-:Y:S01]  /*5a90*/  FFMA.RM R16, R15.reuse, R14.reuse, R15.reuse ;  /* 0x0000000e0f107223 */ /* 0x1c0fe2000000400f */
[----:B------:R-:W-:-:S04]  /*5aa0*/  FFMA.RP R15, R15, R14, R15 ;  /* 0x0000000e0f0f7223 */ /* 0x000fc8000000800f */
[C---:B------:R-:W-:Y:S02]  /*5ab0*/  LOP3.LUT R14, R16.reuse, 0x7fffff, RZ, 0xc0, !PT ;  /* 0x007fffff100e7812 */ /* 0x040fe400078ec0ff */
[----:B------:R-:W-:Y:S02]  /*5ac0*/  FSETP.NEU.FTZ.AND P0, PT, R16, R15, PT ;  /* 0x0000000f1000720b */ /* 0x000fe40003f1d000 */
[----:B------:R-:W-:Y:S02]  /*5ad0*/  LOP3.LUT R14, R14, 0x800000, RZ, 0xfc, !PT ;  /* 0x008000000e0e7812 */ /* 0x000fe400078efcff */
[----:B------:R-:W-:Y:S02]  /*5ae0*/  SEL R15, RZ, 0xffffffff, !P0 ;  /* 0xffffffffff0f7807 */ /* 0x000fe40004000000 */
[----:B------:R-:W-:-:S03]  /*5af0*/  LOP3.LUT R17, R17, R14, RZ, 0xc0, !PT ;  /* 0x0000000e11117212 */ /* 0x000fc600078ec0ff */
[----:B------:R-:W-:Y:S01]  /*5b00*/  IMAD.MOV R15, RZ, RZ, -R15 ;  /* 0x000000ffff0f7224 */ /* 0x000fe200078e0a0f */
[----:B------:R-:W-:-:S04]  /*5b10*/  SHF.R.U32.HI R17, RZ, R20, R17 ;  /* 0x00000014ff117219 */ /* 0x000fc80000011611 */
[--C-:B------:R-:W-:Y:S01]  /*5b20*/  LOP3.LUT P1, RZ, R15, R20, R14.reuse, 0xf8, !PT ;  /* 0x000000140fff7212 */ /* 0x100fe2000782f80e */
[----:B------:R-:W-:Y:S01]  /*5b30*/  VIADD R15, R18, 0xffffff04 ;  /* 0xffffff04120f7836 */ /* 0x000fe20000000000 */
[C---:B------:R-:W-:Y:S02]  /*5b40*/  LOP3.LUT P0, RZ, R17.reuse, 0x1, RZ, 0xc0, !PT ;  /* 0x0000000111ff7812 */ /* 0x040fe4000780c0ff */
[----:B------:R-:W-:Y:S02]  /*5b50*/  LOP3.LUT P2, RZ, R17, 0x2, RZ, 0xc0, !PT ;  /* 0x0000000211ff7812 */ /* 0x000fe4000784c0ff */
[----:B------:R-:W-:Y:S02]  /*5b60*/  SHF.R.U32.HI R14, RZ, R15, R14 ;  /* 0x0000000fff0e7219 */ /* 0x000fe4000001160e */
[----:B------:R-:W-:Y:S02]  /*5b70*/  PLOP3.LUT P0, PT, P0, P1, P2, 0xe0, 0x0 ;  /* 0x000000000000781c */ /* 0x000fe40000703c20 */
[----:B------:R-:W-:-:S02]  /*5b80*/  LOP3.LUT P1, RZ, R3, 0x7fffff, RZ, 0xc0, !PT ;  /* 0x007fffff03ff7812 */ /* 0x000fc4000782c0ff */
[----:B------:R-:W-:-:S05]  /*5b90*/  SEL R2, RZ, 0x1, !P0 ;  /* 0x00000001ff027807 */ /* 0x000fca0004000000 */
[----:B------:R-:W-:-:S05]  /*5ba0*/  IMAD.MOV R2, RZ, RZ, -R2 ;  /* 0x000000ffff027224 */ /* 0x000fca00078e0a02 */
[----:B------:R-:W-:-:S13]  /*5bb0*/  ISETP.GE.AND P0, PT, R2, RZ, PT ;  /* 0x000000ff0200720c */ /* 0x000fda0003f06270 */
[----:B------:R-:W-:-:S04]  /*5bc0*/  @!P0 VIADD R14, R14, 0x1 ;  /* 0x000000010e0e8836 */ /* 0x000fc80000000000 */
[----:B------:R-:W-:-:S05]  /*5bd0*/  @!P1 IMAD.SHL.U32 R14, R14, 0x2, RZ ;  /* 0x000000020e0e9824 */ /* 0x000fca00078e00ff */
[----:B------:R-:W-:Y:S01]  /*5be0*/  LOP3.LUT R14, R14, 0x80000000, R3, 0xf8, !PT ;  /* 0x800000000e0e7812 */ /* 0x000fe200078ef803 */
[----:B------:R-:W-:Y:S06]  /*5bf0*/  BRA `(.L_x_602) ;  /* 0x0000000000047947 */ /* 0x000fec0003800000 */
.L_x_603:
[----:B------:R0:W1:Y:S02]  /*5c00*/  MUFU.RCP R14, R3 ;  /* 0x00000003000e7308 */ /* 0x0000640000001000 */
.L_x_602:
[----:B------:R-:W-:Y:S05]  /*5c10*/  BSYNC.RECONVERGENT B2 ;  /* 0x0000000000027941 */ /* 0x000fea0003800200 */
.L_x_600:
[----:B------:R-:W-:Y:S02]  /*5c20*/  IMAD.MOV.U32 R2, RZ, RZ, R10 ;  /* 0x000000ffff027224 */ /* 0x000fe400078e000a */
[----:B0-----:R-:W-:-:S04]  /*5c30*/  IMAD.MOV.U32 R3, RZ, RZ, 0x0 ;  /* 0x00000000ff037424 */ /* 0x001fc800078e00ff */
[----:B-1----:R-:W-:Y:S05]  /*5c40*/  RET.REL.NODEC R2 `(atmospheric_transmission) ;  /* 0xffffffa002ec7950 */ /* 0x002fea0003c3ffff */
        .weak           $__internal_2_$__cuda_sm3x_div_rn_noftz_f32_slowpath
        .type           $__internal_2_$__cuda_sm3x_div_rn_noftz_f32_slowpath,@function
        .size           $__internal_2_$__cuda_sm3x_div_rn_noftz_f32_slowpath,(.L_x_1741 - $__internal_2_$__cuda_sm3x_div_rn_noftz_f32_slowpath)
$__internal_2_$__cuda_sm3x_div_rn_noftz_f32_slowpath:
[----:B------:R-:W-:Y:S01]  /*5c50*/  SHF.R.U32.HI R5, RZ, 0x17, R6 ;  /* 0x00000017ff057819 */ /* 0x000fe20000011606 */
[----:B------:R-:W-:Y:S01]  /*5c60*/  BSSY.RECONVERGENT B1, `(.L_x_604) ;  /* 0x0000063000017945 */ /* 0x000fe20003800200 */
[----:B------:R-:W-:Y:S02]  /*5c70*/  SHF.R.U32.HI R2, RZ, 0x17, R3 ;  /* 0x00000017ff027819 */ /* 0x000fe40000011603 */
[----:B------:R-:W-:Y:S02]  /*5c80*/  LOP3.LUT R5, R5, 0xff, RZ, 0xc0, !PT ;  /* 0x000000ff05057812 */ /* 0x000fe400078ec0ff */
[----:B------:R-:W-:-:S03]  /*5c90*/  LOP3.LUT R10, R2, 0xff, RZ, 0xc0, !PT ;  /* 0x000000ff020a7812 */ /* 0x000fc600078ec0ff */
[----:B------:R-:W-:Y:S02]  /*5ca0*/  VIADD R8, R5, 0xffffffff ;  /* 0xffffffff05087836 */ /* 0x000fe40000000000 */
[----:B------:R-:W-:-:S03]  /*5cb0*/  VIADD R9, R10, 0xffffffff ;  /* 0xffffffff0a097836 */ /* 0x000fc60000000000 */
[----:B------:R-:W-:-:S04]  /*5cc0*/  ISETP.GT.U32.AND P0, PT, R8, 0xfd, PT ;  /* 0x000000fd0800780c */ /* 0x000fc80003f04070 */
[----:B------:R-:W-:-:S13]  /*5cd0*/  ISETP.GT.U32.OR P0, PT, R9, 0xfd, P0 ;  /* 0x000000fd0900780c */ /* 0x000fda0000704470 */
[----:B------:R-:W-:Y:S01]  /*5ce0*/  @!P0 IMAD.MOV.U32 R7, RZ, RZ, RZ ;  /* 0x000000ffff078224 */ /* 0x000fe200078e00ff */
[----:B------:R-:W-:Y:S06]  /*5cf0*/  @!P0 BRA `(.L_x_605) ;  /* 0x0000000000608947 */ /* 0x000fec0003800000 */
[----:B------:R-:W-:Y:S01]  /*5d00*/  FSETP.GTU.FTZ.AND P0, PT, |R3|, +INF , PT ;  /* 0x7f8000000300780b */ /* 0x000fe20003f1c200 */
[----:B------:R-:W-:Y:S01]  /*5d10*/  IMAD.MOV.U32 R2, RZ, RZ, R6 ;  /* 0x000000ffff027224 */ /* 0x000fe200078e0006 */
        /* <DEDUP_REMOVED lines=22> */
.L_x_605:
[----:B------:R-:W-:Y:S01]  /*5e80*/  LEA R9, R5, 0xc0800000, 0x17 ;  /* 0xc080000005097811 */ /* 0x000fe200078eb8ff */
[----:B------:R-:W-:Y:S04]  /*5e90*/  BSSY.RECONVERGENT B2, `(.L_x_610) ;  /* 0x0000036000027945 */ /* 0x000fe80003800200 */
[----:B------:R-:W-:Y:S02]  /*5ea0*/  IMAD.IADD R9, R6, 0x1, -R9 ;  /* 0x0000000106097824 */ /* 0x000fe400078e0a09 */
[----:B------:R-:W-:Y:S02]  /*5eb0*/  VIADD R6, R10, 0xffffff81 ;  /* 0xffffff810a067836 */ /* 0x000fe40000000000 */
[----:B------:R-:W0:Y:S01]  /*5ec0*/  MUFU.RCP R8, R9 ;  /* 0x0000000900087308 */ /* 0x000e220000001000 */
[----:B------:R-:W-:Y:S01]  /*5ed0*/  FADD.FTZ R11, -R9, -RZ ;  /* 0x800000ff090b7221 */ /* 0x000fe20000010100 */
[C---:B------:R-:W-:Y:S01]  /*5ee0*/  IMAD R2, R6.reuse, -0x800000, R3 ;  /* 0xff80000006027824 */ /* 0x040fe200078e0203 */
[----:B------:R-:W-:-:S05]  /*5ef0*/  IADD3 R6, PT, PT, R6, 0x7f, -R5 ;  /* 0x0000007f06067810 */ /* 0x000fca0007ffe805 */
        /* <DEDUP_REMOVED lines=21> */
[CCC-:B------:R-:W-:Y:S01]  /*6050*/  FFMA.RZ R2, R10.reuse, R8.reuse, R17.reuse ;  /* 0x000000080a027223 */ /* 0x1c0fe2000000c011 */
[C---:B------:R-:W-:Y:S02]  /*6060*/  VIADD R7, R9.reuse, 0x20 ;  /* 0x0000002009077836 */ /* 0x040fe40000000000 */
[-CC-:B------:R-:W-:Y:S01]  /*6070*/  FFMA.RM R5, R10, R8.reuse, R17.reuse ;  /* 0x000000080a057223 */ /* 0x180fe20000004011 */
[C---:B------:R-:W-:Y:S02]  /*6080*/  ISETP.NE.AND P2, PT, R9.reuse, RZ, PT ;  /* 0x000000ff0900720c */ /* 0x040fe40003f45270 */
[----:B------:R-:W-:Y:S01]  /*6090*/  LOP3.LUT R6, R2, 0x7fffff, RZ, 0xc0, !PT ;  /* 0x007fffff02067812 */ /* 0x000fe200078ec0ff */
[----:B------:R-:W-:Y:S01]  /*60a0*/  FFMA.RP R2, R10, R8, R17 ;  /* 0x000000080a027223 */ /* 0x000fe20000008011 */
[----:B------:R-:W-:Y:S01]  /*60b0*/  IMAD.MOV R8, RZ, RZ, -R9 ;  /* 0x000000ffff087224 */ /* 0x000fe200078e0a09 */
[----:B------:R-:W-:Y:S02]  /*60c0*/  ISETP.NE.AND P1, PT, R9, RZ, PT ;  /* 0x000000ff0900720c */ /* 0x000fe40003f25270 */
[----:B------:R-:W-:-:S02]  /*60d0*/  LOP3.LUT R6, R6, 0x800000, RZ, 0xfc, !PT ;  /* 0x0080000006067812 */ /* 0x000fc400078efcff */
        /* <DEDUP_REMOVED lines=13> */
.L_x_612:
[----:B------:R-:W-:-:S04]  /*61b0*/  LOP3.LUT R3, R3, 0x80000000, RZ, 0xc0, !PT ;  /* 0x8000000003037812 */ /* 0x000fc800078ec0ff */
[----:B------:R-:W-:Y:S01]  /*61c0*/  LOP3.LUT R3, R3, 0x7f800000, RZ, 0xfc, !PT ;  /* 0x7f80000003037812 */ /* 0x000fe200078efcff */
[----:B------:R-:W-:Y:S06]  /*61d0*/  BRA `(.L_x_613) ;  /* 0x0000000000047947 */ /* 0x000fec0003800000 */
.L_x_611:
[----:B------:R-:W-:-:S07]  /*61e0*/  IMAD R3, R6, 0x800000, R3 ;  /* 0x0080000006037824 */ /* 0x000fce00078e0203 */
.L_x_613:
[----:B------:R-:W-:Y:S05]  /*61f0*/  BSYNC.RECONVERGENT B2 ;  /* 0x0000000000027941 */ /* 0x000fea0003800200 */
.L_x_610:
[----:B------:R-:W-:Y:S05]  /*6200*/  BRA `(.L_x_614) ;  /* 0x0000000000207947 */ /* 0x000fea0003800000 */
.L_x_609:
[----:B------:R-:W-:-:S04]  /*6210*/  LOP3.LUT R3, R6, 0x80000000, R3, 0x48, !PT ;  /* 0x8000000006037812 */ /* 0x000fc800078e4803 */
[----:B------:R-:W-:Y:S01]  /*6220*/  LOP3.LUT R3, R3, 0x7f800000, RZ, 0xfc, !PT ;  /* 0x7f80000003037812 */ /* 0x000fe200078efcff */
[----:B------:R-:W-:Y:S06]  /*6230*/  BRA `(.L_x_614) ;  /* 0x0000000000147947 */ /* 0x000fec0003800000 */
.L_x_608:
[----:B------:R-:W-:Y:S01]  /*6240*/  LOP3.LUT R3, R6, 0x80000000, R3, 0x48, !PT ;  /* 0x8000000006037812 */ /* 0x000fe200078e4803 */
[----:B------:R-:W-:Y:S06]  /*6250*/  BRA `(.L_x_614) ;  /* 0x00000000000c7947 */ /* 0x000fec0003800000 */
.L_x_607:
[----:B------:R-:W0:Y:S01]  /*6260*/  MUFU.RSQ R3, -QNAN ;  /* 0xffc0000000037908 */ /* 0x000e220000001400 */
[----:B------:R-:W-:Y:S05]  /*6270*/  BRA `(.L_x_614) ;  /* 0x0000000000047947 */ /* 0x000fea0003800000 */
.L_x_606:
[----:B------:R-:W-:-:S07]  /*6280*/  FADD.FTZ R3, R3, R2 ;  /* 0x0000000203037221 */ /* 0x000fce0000010000 */
.L_x_614:
[----:B------:R-:W-:Y:S05]  /*6290*/  BSYNC.RECONVERGENT B1 ;  /* 0x0000000000017941 */ /* 0x000fea0003800200 */
.L_x_604:
[----:B------:R-:W-:-:S04]  /*62a0*/  IMAD.MOV.U32 R5, RZ, RZ, 0x0 ;  /* 0x00000000ff057424 */ /* 0x000fc800078e00ff */
[----:B0-----:R-:W-:Y:S05]  /*62b0*/  RET.REL.NODEC R4 `(atmospheric_transmission) ;  /* 0xffffff9c04507950 */ /* 0x001fea0003c3ffff */
.L_x_615:
        /* <DEDUP_REMOVED lines=12> */
.L_x_1741:


//--------------------- .text.trace               --------------------------
	.section	.text.trace,"ax",@progbits
	.align	128
        .global         trace
        .type           trace,@function
        .size           trace,(.L_x_1744 - trace)
        .other          trace,@"STO_CUDA_ENTRY STV_DEFAULT"
trace:
.text.trace:
[----:B------:R-:W-:Y:S01]  /*0000*/  LDC R1, c[0x0][0x37c] ;  /* 0x0000df00ff017b82 */ /* 0x000fe20000000800 */
[----:B------:R-:W0:Y:S01]  /*0010*/  S2R R7, SR_TID.X ;  /* 0x0000000000077919 */ /* 0x000e220000002100 */
[----:B------:R-:W0:Y:S01]  /*0020*/  LDCU UR4, c[0x0][0x3d0] ;  /* 0x00007a00ff0477ac */ /* 0x000e220008000800 */
[----:B------:R-:W-:Y:S01]  /*0030*/  BSSY.RECONVERGENT B2, `(.L_x_616) ;  /* 0x0000077000027945 */ /* 0x000fe20003800200 */
[----:B------:R-:W1:Y:S01]  /*0040*/  LDCU.64 UR8, c[0x0][0x358] ;  /* 0x00006b00ff0877ac */ /* 0x000e620008000a00 */
[----:B------:R-:W2:Y:S01]  /*0050*/  LDCU UR7, c[0x3][0xac] ;  /* 0x00c01580ff0777ac */ /* 0x000ea20008000800 */
[----:B------:R-:W3:Y:S01]  /*0060*/  LDCU UR14, c[0x0][0x3d0] ;  /* 0x00007a00ff0e77ac */ /* 0x000ee20008000800 */
[----:B------:R-:W0:Y:S01]  /*0070*/  LDCU UR6, c[0x3][0x88] ;  /* 0x00c01100ff0677ac */ /* 0x000e220008000800 */
[----:B------:R-:W0:Y:S01]  /*0080*/  LDCU.64 UR10, c[0x3][0x98] ;  /* 0x00c01300ff0a77ac */ /* 0x000e220008000a00 */
[----:B------:R-:W0:Y:S02]  /*0090*/  LDCU.64 UR12, c[0x3][0xa0] ;  /* 0x00c01400ff0c77ac */ /* 0x000e240008000a00 */
[----:B0-----:R-:W-:-:S13]  /*00a0*/  ISETP.GE.AND P0, PT, R7, UR4, PT ;  /* 0x0000000407007c0c */ /* 0x001fda000bf06270 */
[----:B-123--:R-:W-:Y:S05]  /*00b0*/  @P0 BRA `(.L_x_617) ;  /* 0x0000000400b80947 */ /* 0x00efea0003800000 */
[----:B------:R-:W0:Y:S01]  /*00c0*/  LDC R12, c[0x0][0x360] ;  /* 0x0000d800ff0c7b82 */ /* 0x000e220000000800 */
[----:B------:R-:W-:-:S07]  /*00d0*/  IMAD.MOV.U32 R13, RZ, RZ, R7 ;  /* 0x000000ffff0d7224 */ /* 0x000fce00078e0007 */
[----:B------:R-:W1:Y:S02]  /*00e0*/  LDC.64 R8, c[0x0][0x3b8] ;  /* 0x0000ee00ff087b82 */ /* 0x000e640000000a00 */
.L_x_629:
[----:B-1----:R-:W-:-:S05]  /*00f0*/  IMAD.WIDE R10, R13, 0x98, R8 ;  /* 0x000000980d0a7825 */ /* 0x002fca00078e0208 */
[----:B------:R-:W2:Y:S04]  /*0100*/  LDG.E R0, desc[UR8][R10.64+0x88] ;  /* 0x000088080a007981 */ /* 0x000ea8000c1e1900 */
[----:B------:R-:W3:Y:S01]  /*0110*/  LDG.E R15, desc[UR8][R10.64+0x70] ;  /* 0x000070080a0f7981 */ /* 0x000ee2000c1e1900 */
[----:B--2---:R-:W-:-:S13]  /*0120*/  ISETP.NE.AND P0, PT, R0, UR6, PT ;  /* 0x0000000600007c0c */ /* 0x004fda000bf05270 */
[----:B------:R-:W2:Y:S01]  /*0130*/  @!P0 LDG.E R0, desc[UR8][R10.64+0x74] ;  /* 0x000074080a008981 */ /* 0x000ea2000c1e1900 */
[----:B------:R-:W-:Y:S01]  /*0140*/  BSSY.RECONVERGENT B3, `(.L_x_618) ;  /* 0x000005d000037945 */ /* 0x000fe20003800200 */
[----:B--2---:R-:W-:-:S04]  /*0150*/  @!P0 FMUL R0, R0, R0 ;  /* 0x0000000000008220 */ /* 0x004fc80000400000 */
[----:B---3--:R-:W-:Y:S01]  /*0160*/  @!P0 FFMA R0, R15, R15, R0 ;  /* 0x0000000f0f008223 */ /* 0x008fe20000000000 */
[----:B------:R-:W-:Y:S06]  /*0170*/  @!P0 BRA `(.L_x_619) ;  /* 0x0000000400648947 */ /* 0x000fec0003800000 */
[----:B------:R-:W2:Y:S04]  /*0180*/  LDG.E R0, desc[UR8][R10.64+0x78] ;  /* 0x000078080a007981 */ /* 0x000ea8000c1e1900 */
[----:B------:R-:W3:Y:S04]  /*0190*/  LDG.E R14, desc[UR8][R10.64+0x3c] ;  /* 0x00003c080a0e7981 */ /* 0x000ee8000c1e1900 */
[----:B------:R-:W4:Y:S01]  /*01a0*/  LDG.E.U8 R4, desc[UR8][R10.64+0x80] ;  /* 0x000080080a047981 */ /* 0x000f22000c1e1100 */
[----:B------:R-:W-:Y:S01]  /*01b0*/  FMUL R2, R15, 1.4142135381698608398 ;  /* 0x3fb504f30f027820 */ /* 0x000fe20000400000 */
[----:B------:R-:W-:Y:S01]  /*01c0*/  BSSY.RECONVERGENT B4, `(.L_x_620) ;  /* 0x0000052000047945 */ /* 0x000fe20003800200 */
[----:B--2---:R-:W-:-:S02]  /*01d0*/  ISETP.NE.AND P0, PT, R0, UR10, PT ;  /* 0x0000000a00007c0c */ /* 0x004fc4000bf05270 */
[C---:B------:R-:W-:Y:S02]  /*01e0*/  ISETP.NE.AND P2, PT, R0.reuse, UR11, PT ;  /* 0x0000000b00007c0c */ /* 0x040fe4000bf45270 */
[----:B------:R-:W-:Y:S01]  /*01f0*/  ISETP.NE.AND P1, PT, R0, UR12, PT ;  /* 0x0000000c00007c0c */ /* 0x000fe2000bf25270 */
[----:B------:R-:W-:Y:S01]  /*0200*/  FMUL R0, R15, 1.1547005176544189453 ;  /* 0x3f93cd3a0f007820 */ /* 0x000fe20000400000 */
[----:B------:R-:W-:Y:S01]  /*0210*/  FSEL R3, R2, R15, !P2 ;  /* 0x0000000f02037208 */ /* 0x000fe20005000000 */
[----:B------:R-:W-:-:S06]  /*0220*/  IMAD.MOV.U32 R2, RZ, RZ, RZ ;  /* 0x000000ffff027224 */ /* 0x000fcc00078e00ff */
[----:B------:R-:W-:-:S04]  /*0230*/  @P0 FSEL R0, R0, R3, !P1 ;  /* 0x0000000300000208 */ /* 0x000fc80004800000 */
[----:B------:R-:W-:-:S04]  /*0240*/  FSETP.GEU.AND P0, PT, |R0|, UR7, PT ;  /* 0x0000000700007c0b */ /* 0x000fc8000bf0e200 */
[----:B---3--:R-:W-:-:S04]  /*0250*/  FSETP.LT.OR P0, PT, |R14|, UR13, !P0 ;  /* 0x0000000d0e007c0b */ /* 0x008fc8000c701600 */
[----:B----4-:R-:W-:-:S13]  /*0260*/  ISETP.NE.OR P0, PT, R4, RZ, P0 ;  /* 0x000000ff0400720c */ /* 0x010fda0000705670 */
[----:B------:R-:W-:Y:S05]  /*0270*/  @P0 BRA `(.L_x_621) ;  /* 0x0000000400180947 */ /* 0x000fea0003800000 */
[----:B------:R1:W4:Y:S01]  /*0280*/  LDG.E.64 R2, desc[UR8][R10.64+0x40] ;  /* 0x000040080a027981 */ /* 0x000322000c1e1b00 */
[----:B------:R-:W2:Y:S01]  /*0290*/  MUFU.RCP R4, R15 ;  /* 0x0000000f00047308 */ /* 0x000ea20000001000 */
[----:B------:R-:W-:Y:S07]  /*02a0*/  BSSY.RECONVERGENT B5, `(.L_x_622) ;  /* 0x000000c000057945 */ /* 0x000fee0003800200 */
[----:B------:R-:W3:Y:S01]  /*02b0*/  FCHK P0, R0, R15 ;  /* 0x0000000f00007302 */ /* 0x000ee20000000000 */
[----:B--2---:R-:W-:-:S04]  /*02c0*/  FFMA R5, -R15, R4, 1 ;  /* 0x3f8000000f057423 */ /* 0x004fc80000000104 */
[----:B------:R-:W-:-:S04]  /*02d0*/  FFMA R5, R4, R5, R4 ;  /* 0x0000000504057223 */ /* 0x000fc80000000004 */
[----:B------:R-:W-:-:S04]  /*02e0*/  FFMA R4, R0, R5, RZ ;  /* 0x0000000500047223 */ /* 0x000fc800000000ff */
[----:B------:R-:W-:-:S04]  /*02f0*/  FFMA R6, -R15, R4, R0 ;  /* 0x000000040f067223 */ /* 0x000fc80000000100 */
[----:B------:R-:W-:Y:S01]  /*0300*/  FFMA R5, R5, R6, R4 ;  /* 0x0000000605057223 */ /* 0x000fe20000000004 */
[----:B-1-3--:R-:W-:Y:S06]  /*0310*/  @!P0 BRA `(.L_x_623) ;  /* 0x0000000000108947 */ /* 0x00afec0003800000 */
[----:B------:R-:W-:Y:S01]  /*0320*/  IMAD.MOV.U32 R6, RZ, RZ, R15 ;  /* 0x000000ffff067224 */ /* 0x000fe200078e000f */
[----:B------:R-:W-:Y:S01]  /*0330*/  MOV R30, 0x360 ;  /* 0x00000360001e7802 */ /* 0x000fe20000000f00 */
[----:B------:R-:W-:-:S07]  /*0340*/  IMAD.MOV.U32 R5, RZ, RZ, R0 ;  /* 0x000000ffff057224 */ /* 0x000fce00078e0000 */
[----:B0---4-:R-:W-:Y:S05]  /*0350*/  CALL.REL.NOINC `($__internal_5_$__cuda_sm3x_div_rn_noftz_f32_slowpath) ;  /* 0x0000028800987944 */ /* 0x011fea0003c00000 */
.L_x_623:
[----:B------:R-:W-:Y:S05]  /*0360*/  BSYNC.RECONVERGENT B5 ;  /* 0x0000000000057941 */ /* 0x000fea0003800200 */
.L_x_622:
[----:B------:R-:W2:Y:S04]  /*0370*/  LDG.E R4, desc[UR8][R10.64+0x68] ;  /* 0x000068080a047981 */ /* 0x000ea8000c1e1900 */
[----:B------:R-:W3:Y:S04]  /*0380*/  LDG.E.64 R16, desc[UR8][R10.64+0x60] ;  /* 0x000060080a107981 */ /* 0x000ee8000c1e1b00 */
[----:B------:R-:W3:Y:S04]  /*0390*/  LDG.E.64 R18, desc[UR8][R10.64+0x58] ;  /* 0x000058080a127981 */ /* 0x000ee8000c1e1b00 */
[----:B------:R-:W3:Y:S04]  /*03a0*/  LDG.E.64 R20, desc[UR8][R10.64+0x50] ;  /* 0x000050080a147981 */ /* 0x000ee8000c1e1b00 */
[----:B------:R-:W3:Y:S01]  /*03b0*/  LDG.E.64 R22, desc[UR8][R10.64+0x48] ;  /* 0x000048080a167981 */ /* 0x000ee2000c1e1b00 */
[----:B------:R-:W-:Y:S01]  /*03c0*/  FMUL R6, R5, R5 ;  /* 0x0000000505067220 */ /* 0x000fe20000400000 */
[----:B----4-:R-:W-:Y:S01]  /*03d0*/  FADD R5, R2, 1 ;  /* 0x3f80000002057421 */ /* 0x010fe20000000000 */
[----:B------:R-:W1:Y:S03]  /*03e0*/  LDCU UR4, c[0x3][0xa8] ;  /* 0x00c01500ff0477ac */ /* 0x000e660008000800 */
[----:B------:R-:W-:-:S04]  /*03f0*/  FMUL R5, R14, R5 ;  /* 0x000000050e057220 */ /* 0x000fc80000400000 */
[----:B------:R-:W-:Y:S01]  /*0400*/  FMUL R5, R14, R5 ;  /* 0x000000050e057220 */ /* 0x000fe20000400000 */
[----:B-1----:R-:W-:Y:S02]  /*0410*/  IMAD.U32 R2, RZ, RZ, UR4 ;  /* 0x00000004ff027e24 */ /* 0x002fe4000f8e00ff */
[----:B--2---:R-:W-:-:S04]  /*0420*/  FFMA R4, RZ, R6, R4 ;  /* 0x00000006ff047223 */ /* 0x004fc80000000004 */
[----:B---3--:R-:W-:Y:S01]  /*0430*/  FFMA R17, R6, R4, R17 ;  /* 0x0000000406117223 */ /* 0x008fe20000000011 */
[----:B------:R-:W-:-:S03]  /*0440*/  FMUL R4, R0, R0 ;  /* 0x0000000000047220 */ /* 0x000fc60000400000 */
[----:B------:R-:W-:Y:S01]  /*0450*/  FFMA R16, R6, R17, R16 ;  /* 0x0000001106107223 */ /* 0x000fe20000000010 */
[----:B------:R-:W-:-:S03]  /*0460*/  FFMA R5, -R4, R5, 1 ;  /* 0x3f80000004057423 */ /* 0x000fc60000000105 */
[C---:B------:R-:W-:Y:S02]  /*0470*/  FFMA R19, R6.reuse, R16, R19 ;  /* 0x0000001006137223 */ /* 0x040fe40000000013 */
[----:B------:R-:W-:Y:S02]  /*0480*/  FSETP.GEU.AND P0, PT, R5, RZ, PT ;  /* 0x000000ff0500720b */ /* 0x000fe40003f0e000 */
[----:B------:R-:W-:-:S04]  /*0490*/  FFMA R18, R6, R19, R18 ;  /* 0x0000001306127223 */ /* 0x000fc80000000012 */
[----:B------:R-:W-:-:S04]  /*04a0*/  FFMA R21, R6, R18, R21 ;  /* 0x0000001206157223 */ /* 0x000fc80000000015 */
[----:B------:R-:W-:-:S04]  /*04b0*/  FFMA R20, R6, R21, R20 ;  /* 0x0000001506147223 */ /* 0x000fc80000000014 */
[----:B------:R-:W-:-:S04]  /*04c0*/  FFMA R23, R6, R20, R23 ;  /* 0x0000001406177223 */ /* 0x000fc80000000017 */
[----:B------:R-:W-:-:S04]  /*04d0*/  FFMA R22, R6, R23, R22 ;  /* 0x0000001706167223 */ /* 0x000fc80000000016 */
[----:B------:R-:W-:-:S04]  /*04e0*/  FFMA R3, R6, R22, R3 ;  /* 0x0000001606037223 */ /* 0x000fc80000000003 */
[----:B------:R-:W-:Y:S01]  /*04f0*/  FMUL R10, R6, R3 ;  /* 0x00000003060a7220 */ /* 0x000fe20000400000 */
[----:B------:R-:W-:Y:S06]  /*0500*/  @!P0 BRA `(.L_x_621) ;  /* 0x0000000000748947 */ /* 0x000fec0003800000 */
[----:B------:R-:W-:Y:S01]  /*0510*/  VIADD R2, R5, 0xf3000000 ;  /* 0xf300000005027836 */ /* 0x000fe20000000000 */
[----:B------:R1:W2:Y:S01]  /*0520*/  MUFU.RSQ R6, R5 ;  /* 0x0000000500067308 */ /* 0x0002a20000001400 */
[----:B------:R-:W-:Y:S03]  /*0530*/  BSSY.RECONVERGENT B0, `(.L_x_624) ;  /* 0x000000b000007945 */ /* 0x000fe60003800200 */
[----:B------:R-:W-:Y:S01]  /*0540*/  ISETP.GT.U32.AND P0, PT, R2, 0x727fffff, PT ;  /* 0x727fffff0200780c */ /* 0x000fe20003f04070 */
[----:B------:R-:W-:-:S12]  /*0550*/  FMUL R2, R14, R4 ;  /* 0x000000040e027220 */ /* 0x000fd80000400000 */
[----:B-12---:R-:W-:Y:S05]  /*0560*/  @!P0 BRA `(.L_x_625) ;  /* 0x00000000000c8947 */ /* 0x006fea0003800000 */
[----:B------:R-:W-:-:S07]  /*0570*/  MOV R6, 0x590 ;  /* 0x0000059000067802 */ /* 0x000fce0000000f00 */
[----:B0-----:R-:W-:Y:S05]  /*0580*/  CALL.REL.NOINC `($__internal_4_$__cuda_sm20_sqrt_rn_f32_slowpath) ;  /* 0x0000028400b47944 */ /* 0x001fea0003c00000 */
[----:B------:R-:W-:Y:S05]  /*0590*/  BRA `(.L_x_626) ;  /* 0x0000000000107947 */ /* 0x000fea0003800000 */
.L_x_625:
[----:B------:R-:W-:Y:S01]  /*05a0*/  FMUL.FTZ R40, R5, R6 ;  /* 0x0000000605287220 */ /* 0x000fe20000410000 */
[----:B------:R-:W-:-:S03]  /*05b0*/  FMUL.FTZ R4, R6, 0.5 ;  /* 0x3f00000006047820 */ /* 0x000fc60000410000 */
[----:B------:R-:W-:-:S04]  /*05c0*/  FFMA R3, -R40, R40, R5 ;  /* 0x0000002828037223 */ /* 0x000fc80000000105 */
[----:B------:R-:W-:-:S07]  /*05d0*/  FFMA R40, R3, R4, R40 ;  /* 0x0000000403287223 */ /* 0x000fce0000000028 */
.L_x_626:
[----:B------:R-:W-:Y:S05]  /*05e0*/  BSYNC.RECONVERGENT B0 ;  /* 0x0000000000007941 */ /* 0x000fea0003800200 */
.L_x_624:
[----:B------:R-:W-:Y:S01]  /*05f0*/  FADD R6, R40, 1 ;  /* 0x3f80000028067421 */ /* 0x000fe20000000000 */
[----:B------:R-:W-:Y:S03]  /*0600*/  BSSY.RECONVERGENT B5, `(.L_x_627) ;  /* 0x000000c000057945 */ /* 0x000fe60003800200 */
[----:B------:R-:W1:Y:S08]  /*0610*/  MUFU.RCP R3, R6 ;  /* 0x0000000600037308 */ /* 0x000e700000001000 */
[----:B------:R-:W2:Y:S01]  /*0620*/  FCHK P0, R2, R6 ;  /* 0x0000000602007302 */ /* 0x000ea20000000000 */
[----:B-1----:R-:W-:-:S04]  /*0630*/  FFMA R4, -R6, R3, 1 ;  /* 0x3f80000006047423 */ /* 0x002fc80000000103 */
[----:B------:R-:W-:-:S04]  /*0640*/  FFMA R3, R3, R4, R3 ;  /* 0x0000000403037223 */ /* 0x000fc80000000003 */
[----:B------:R-:W-:-:S04]  /*0650*/  FFMA R4, R2, R3, RZ ;  /* 0x0000000302047223 */ /* 0x000fc800000000ff */
[----:B------:R-:W-:-:S04]  /*0660*/  FFMA R5, -R6, R4, R2 ;  /* 0x0000000406057223 */ /* 0x000fc80000000102 */
[----:B------:R-:W-:Y:S01]  /*0670*/  FFMA R5, R3, R5, R4 ;  /* 0x0000000503057223 */ /* 0x000fe20000000004 */
[----:B--2---:R-:W-:Y:S06]  /*0680*/  @!P0 BRA `(.L_x_628) ;  /* 0x00000000000c8947 */ /* 0x004fec0003800000 */
[----:B------:R-:W-:Y:S01]  /*0690*/  IMAD.MOV.U32 R5, RZ, RZ, R2 ;  /* 0x000000ffff057224 */ /* 0x000fe200078e0002 */
[----:B------:R-:W-:-:S07]  /*06a0*/  MOV R30, 0x6c0 ;  /* 0x000006c0001e7802 */ /* 0x000fce0000000f00 */
[----:B0-----:R-:W-:Y:S05]  /*06b0*/  CALL.REL.NOINC `($__internal_5_$__cuda_sm3x_div_rn_noftz_f32_slowpath) ;  /* 0x0000028400c07944 */ /* 0x001fea0003c00000 */
.L_x_628:
[----:B------:R-:W-:Y:S05]  /*06c0*/  BSYNC.RECONVERGENT B5 ;  /* 0x0000000000057941 */ /* 0x000fea0003800200 */
.L_x_627:
[----:B------:R-:W-:-:S07]  /*06d0*/  FADD R2, R10, R5 ;  /* 0x000000050a027221 */ /* 0x000fce0000000000 */
.L_x_621:
[----:B------:R-:W-:Y:S05]  /*06e0*/  BSYNC.RECONVERGENT B4 ;  /* 0x0000000000047941 */ /* 0x000fea0003800200 */
.L_x_620:
[----:B------:R-:W-:-:S04]  /*06f0*/  FMUL R3, R2, R2 ;  /* 0x0000000202037220 */ /* 0x000fc80000400000 */
[----:B------:R-:W-:-:S07]  /*0700*/  FFMA R0, R0, R0, R3 ;  /* 0x0000000000007223 */ /* 0x000fce0000000003 */
.L_x_619:
[----:B------:R-:W-:Y:S05]  /*0710*/  BSYNC.RECONVERGENT B3 ;  /* 0x0000000000037941 */ /* 0x000fea0003800200 */
.L_x_618:
[----:B------:R-:W1:Y:S01]  /*0720*/  S2UR UR5, SR_CgaCtaId ;  /* 0x00000000000579c3 */ /* 0x000e620000008800 */
[----:B------:R-:W-:Y:S02]  /*0730*/  UMOV UR4, 0x400 ;  /* 0x0000040000047882 */ /* 0x000fe40000000000 */
[----:B-1----:R-:W-:-:S06]  /*0740*/  ULEA UR4, UR5, UR4, 0x18 ;  /* 0x0000000405047291 */ /* 0x002fcc000f8ec0ff */
[----:B------:R-:W-:Y:S01]  /*0750*/  LEA R3, R13, UR4, 0x2 ;  /* 0x000000040d037c11 */ /* 0x000fe2000f8e10ff */
[----:B0-----:R-:W-:-:S04]  /*0760*/  IMAD.IADD R13, R12, 0x1, R13 ;  /* 0x000000010c0d7824 */ /* 0x001fc800078e020d */
[----:B------:R2:W-:Y:S01]  /*0770*/  STS [R3], R0 ;  /* 0x0000000003007388 */ /* 0x0005e20000000800 */
[----:B------:R-:W-:-:S13]  /*0780*/  ISETP.GE.AND P0, PT, R13, UR14, PT ;  /* 0x0000000e0d007c0c */ /* 0x000fda000bf06270 */
[----:B--2---:R-:W-:Y:S05]  /*0790*/  @!P0 BRA `(.L_x_629) ;  /* 0xfffffff800548947 */ /* 0x004fea000383ffff */
.L_x_617:
[----:B------:R-:W-:Y:S05]  /*07a0*/  BSYNC.RECONVERGENT B2 ;  /* 0x0000000000027941 */ /* 0x000fea0003800200 */
.L_x_616:
[----:B------:R-:W0:Y:S01]  /*07b0*/  S2UR UR4, SR_CTAID.X ;  /* 0x00000000000479c3 */ /* 0x000e220000002500 */
[----:B------:R-:W1:Y:S07]  /*07c0*/  LDCU UR5, c[0x0][0x3d4] ;  /* 0x00007a80ff0577ac */ /* 0x000e6e0008000800 */
[----:B------:R-:W0:Y:S02]  /*07d0*/  LDC R0, c[0x0][0x360] ;  /* 0x0000d800ff007b82 */ /* 0x000e240000000800 */
[----:B0-----:R-:W-:-:S06]  /*07e0*/  IMAD R29, R0, UR4, R7 ;  /* 0x00000004001d7c24 */ /* 0x001fcc000f8e0207 */
[----:B------:R-:W-:Y:S01]  /*07f0*/  BAR.SYNC.DEFER_BLOCKING 0x0 ;  /* 0x0000000000007b1d */ /* 0x000fe20000010000 */
[----:B-1----:R-:W-:-:S13]  /*0800*/  ISETP.GE.AND P0, PT, R29, UR5, PT ;  /* 0x000000051d007c0c */ /* 0x002fda000bf06270 */
[----:B------:R-:W-:Y:S05]  /*0810*/  @P0 EXIT ;  /* 0x000000000000094d */ /* 0x000fea0003800000 */
[----:B------:R-:W0:Y:S02]  /*0820*/  LDC.64 R54, c[0x0][0x390] ;  /* 0x0000e400ff367b82 */ /* 0x000e240000000a00 */
[----:B0-----:R-:W-:-:S05]  /*0830*/  IMAD.WIDE R54, R29, 0x4, R54 ;  /* 0x000000041d367825 */ /* 0x001fca00078e0236 */
[----:B------:R-:W2:Y:S02]  /*0840*/  LDG.E R0, desc[UR8][R54.64] ;  /* 0x0000000836007981 */ /* 0x000ea4000c1e1900 */
[----:B--2---:R-:W-:-:S13]  /*0850*/  FSETP.NAN.AND P0, PT, |R0|, |R0|, PT ;  /* 0x400000000000720b */ /* 0x004fda0003f08200 */
[----:B------:R-:W-:Y:S05]  /*0860*/  @P0 EXIT ;  /* 0x000000000000094d */ /* 0x000fea0003800000 */
[----:B------:R-:W0:Y:S01]  /*0870*/  LDC.64 R52, c[0x0][0x380] ;  /* 0x0000e000ff347b82 */ /* 0x000e220000000a00 */
[----:B------:R-:W1:Y:S07]  /*0880*/  LDCU.64 UR4, c[0x0][0x3e0] ;  /* 0x00007c00ff0477ac */ /* 0x000e6e0008000a00 */
[----:B------:R-:W2:Y:S08]  /*0890*/  LDC.64 R4, c[0x0][0x3a8] ;  /* 0x0000ea00ff047b82 */ /* 0x000eb00000000a00 */
[----:B------:R-:W3:Y:S08]  /*08a0*/  LDC.64 R50, c[0x0][0x388] ;  /* 0x0000e200ff327b82 */ /* 0x000ef00000000a00 */
[----:B------:R-:W1:Y:S01]  /*08b0*/  LDC.64 R48, c[0x0][0x3a0] ;  /* 0x0000e800ff307b82 */ /* 0x000e620000000a00 */
[----:B0-----:R-:W-:Y:S01]  /*08c0*/  IMAD.WIDE R52, R29, 0xc, R52 ;  /* 0x0000000c1d347825 */ /* 0x001fe200078e0234 */
[----:B------:R-:W-:Y:S01]  /*08d0*/  SHF.R.S32.HI R25, RZ, 0x1f, R29 ;  /* 0x0000001fff197819 */ /* 0x000fe2000001141d */
[----:B------:R-:W0:Y:S03]  /*08e0*/  LDCU UR6, c[0x3][0xb4] ;  /* 0x00c01680ff0677ac */ /* 0x000e260008000800 */
[----:B------:R-:W3:Y:S02]  /*08f0*/  LDG.E R3, desc[UR8][R52.64] ;  /* 0x0000000834037981 */ /* 0x000ee4000c1e1900 */
[----:B------:R-:W0:Y:S02]  /*0900*/  LDC.64 R46, c[0x0][0x398] ;  /* 0x0000e600ff2e7b82 */ /* 0x000e240000000a00 */
[----:B--2---:R-:W3:Y:S04]  /*0910*/  LDG.E R0, desc[UR8][R4.64] ;  /* 0x0000000804007981 */ /* 0x004ee8000c1e1900 */
[----:B------:R-:W2:Y:S01]  /*0920*/  LDG.E R11, desc[UR8][R52.64+0x8] ;  /* 0x00000808340b7981 */ /* 0x000ea2000c1e1900 */
[----:B---3--:R-:W-:-:S03]  /*0930*/  FADD R7, -R0, R3 ;  /* 0x0000000300077221 */ /* 0x008fc60000000100 */
[----:B------:R-:W3:Y:S04]  /*0940*/  LDG.E R3, desc[UR8][R52.64+0x4] ;  /* 0x0000040834037981 */ /* 0x000ee8000c1e1900 */
[----:B------:R1:W-:Y:S04]  /*0950*/  STG.E desc[UR8][R52.64], R7 ;  /* 0x0000000734007986 */ /* 0x0003e8000c101908 */
[----:B------:R-:W3:Y:S02]  /*0960*/  LDG.E R0, desc[UR8][R4.64+0x4] ;  /* 0x0000040804007981 */ /* 0x000ee4000c1e1900 */
[----:B---3--:R-:W-:-:S05]  /*0970*/  FADD R9, -R0, R3 ;  /* 0x0000000300097221 */ /* 0x008fca0000000100 */
[----:B------:R-:W-:Y:S04]  /*0980*/  STG.E desc[UR8][R52.64+0x4], R9 ;  /* 0x0000040934007986 */ /* 0x000fe8000c101908 */
[----:B------:R-:W2:Y:S01]  /*0990*/  LDG.E R0, desc[UR8][R4.64+0x8] ;  /* 0x0000080804007981 */ /* 0x000ea2000c1e1900 */
[----:B------:R-:W3:Y:S01]  /*09a0*/  LDC.64 R2, c[0x0][0x3b0] ;  /* 0x0000ec00ff027b82 */ /* 0x000ee20000000a00 */
[----:B------:R-:W-:-:S04]  /*09b0*/  IMAD.WIDE R50, R29, 0xc, R50 ;  /* 0x0000000c1d327825 */ /* 0x000fc800078e0232 */
[----:B--2---:R-:W-:-:S05]  /*09c0*/  FADD R11, -R0, R11 ;  /* 0x0000000b000b7221 */ /* 0x004fca0000000100 */
[----:B------:R2:W-:Y:S04]  /*09d0*/  STG.E desc[UR8][R52.64+0x8], R11 ;  /* 0x0000080b34007986 */ /* 0x0005e8000c101908 */
[----:B------:R-:W2:Y:S04]  /*09e0*/  LDG.E R6, desc[UR8][R50.64+0x4] ;  /* 0x0000040832067981 */ /* 0x000ea8000c1e1900 */
[----:B---3--:R-:W2:Y:S04]  /*09f0*/  LDG.E R15, desc[UR8][R2.64+0x4] ;  /* 0x00000408020f7981 */ /* 0x008ea8000c1e1900 */
[----:B------:R-:W3:Y:S04]  /*0a00*/  LDG.E R0, desc[UR8][R50.64] ;  /* 0x0000000832007981 */ /* 0x000ee8000c1e1900 */
[----:B------:R-:W3:Y:S04]  /*0a10*/  LDG.E R13, desc[UR8][R2.64] ;  /* 0x00000008020d7981 */ /* 0x000ee8000c1e1900 */
[----:B-1----:R-:W3:Y:S04]  /*0a20*/  LDG.E R7, desc[UR8][R50.64+0x8] ;  /* 0x0000080832077981 */ /* 0x002ee8000c1e1900 */
[----:B------:R-:W3:Y:S01]  /*0a30*/  LDG.E R5, desc[UR8][R2.64+0x8] ;  /* 0x0000080802057981 */ /* 0x000ee2000c1e1900 */
[----:B--2---:R-:W-:-:S04]  /*0a40*/  FMUL R15, R6, R15 ;  /* 0x0000000f060f7220 */ /* 0x004fc80000400000 */
[----:B---3--:R-:W-:-:S04]  /*0a50*/  FFMA R4, R0, R13, R15 ;  /* 0x0000000d00047223 */ /* 0x008fc8000000000f */
[----:B------:R-:W-:-:S05]  /*0a60*/  FFMA R5, R7, R5, R4 ;  /* 0x0000000507057223 */ /* 0x000fca0000000004 */
[----:B------:R-:W-:Y:S04]  /*0a70*/  STG.E desc[UR8][R50.64], R5 ;  /* 0x0000000532007986 */ /* 0x000fe8000c101908 */
[----:B------:R-:W2:Y:S04]  /*0a80*/  LDG.E R11, desc[UR8][R2.64+0x10] ;  /* 0x00001008020b7981 */ /* 0x000ea8000c1e1900 */
[----:B------:R-:W3:Y:S04]  /*0a90*/  LDG.E R9, desc[UR8][R2.64+0xc] ;  /* 0x00000c0802097981 */ /* 0x000ee8000c1e1900 */
[----:B------:R-:W3:Y:S01]  /*0aa0*/  LDG.E R8, desc[UR8][R2.64+0x14] ;  /* 0x0000140802087981 */ /* 0x000ee2000c1e1900 */
[----:B--2---:R-:W-:-:S04]  /*0ab0*/  FMUL R11, R6, R11 ;  /* 0x0000000b060b7220 */ /* 0x004fc80000400000 */
[----:B---3--:R-:W-:-:S04]  /*0ac0*/  FFMA R4, R0, R9, R11 ;  /* 0x0000000900047223 */ /* 0x008fc8000000000b */
[----:B------:R-:W-:-:S05]  /*0ad0*/  FFMA R9, R7, R8, R4 ;  /* 0x0000000807097223 */ /* 0x000fca0000000004 */
[----:B------:R1:W-:Y:S04]  /*0ae0*/  STG.E desc[UR8][R50.64+0x4], R9 ;  /* 0x0000040932007986 */ /* 0x0003e8000c101908 */
[----:B------:R-:W2:Y:S04]  /*0af0*/  LDG.E R13, desc[UR8][R2.64+0x1c] ;  /* 0x00001c08020d7981 */ /* 0x000ea8000c1e1900 */
[----:B------:R-:W3:Y:S04]  /*0b00*/  LDG.E R11, desc[UR8][R2.64+0x18] ;  /* 0x00001808020b7981 */ /* 0x000ee8000c1e1900 */
[----:B------:R-:W3:Y:S01]  /*0b10*/  LDG.E R4, desc[UR8][R2.64+0x20] ;  /* 0x0000200802047981 */ /* 0x000ee2000c1e1900 */
[----:B--2---:R-:W-:-:S04]  /*0b20*/  FMUL R13, R6, R13 ;  /* 0x0000000d060d7220 */ /* 0x004fc80000400000 */
[----:B---3--:R-:W-:-:S04]  /*0b30*/  FFMA R0, R0, R11, R13 ;  /* 0x0000000b00007223 */ /* 0x008fc8000000000d */
[----:B------:R-:W-:-:S05]  /*0b40*/  FFMA R7, R7, R4, R0 ;  /* 0x0000000407077223 */ /* 0x000fca0000000000 */
[----:B------:R2:W-:Y:S04]  /*0b50*/  STG.E desc[UR8][R50.64+0x8], R7 ;  /* 0x0000080732007986 */ /* 0x0005e8000c101908 */
[----:B------:R-:W3:Y:S04]  /*0b60*/  LDG.E R4, desc[UR8][R52.64+0x4] ;  /* 0x0000040834047981 */ /* 0x000ee8000c1e1900 */
[----:B------:R-:W3:Y:S04]  /*0b70*/  LDG.E R11, desc[UR8][R2.64+0x4] ;  /* 0x00000408020b7981 */ /* 0x000ee8000c1e1900 */
[----:B------:R-:W2:Y:S04]  /*0b80*/  LDG.E R0, desc[UR8][R52.64] ;  /* 0x0000000834007981 */ /* 0x000ea8000c1e1900 */
[----:B-1----:R-:W2:Y:S04]  /*0b90*/  LDG.E R9, desc[UR8][R2.64] ;  /* 0x0000000802097981 */ /* 0x002ea8000c1e1900 */
[----:B------:R-:W2:Y:S04]  /*0ba0*/  LDG.E R5, desc[UR8][R52.64+0x8] ;  /* 0x0000080834057981 */ /* 0x000ea8000c1e1900 */
[----:B------:R-:W2:Y:S01]  /*0bb0*/  LDG.E R8, desc[UR8][R2.64+0x8] ;  /* 0x0000080802087981 */ /* 0x000ea2000c1e1900 */
[----:B---3--:R-:W-:-:S04]  /*0bc0*/  FMUL R11, R4, R11 ;  /* 0x0000000b040b7220 */ /* 0x008fc80000400000 */
[----:B--2---:R-:W-:-:S04]  /*0bd0*/  FFMA R6, R0, R9, R11 ;  /* 0x0000000900067223 */ /* 0x004fc8000000000b */
        /* <DEDUP_REMOVED lines=12> */
[----:B------:R-:W-:-:S04]  /*0ca0*/  IMAD.WIDE R48, R29, 0x4, R48 ;  /* 0x000000041d307825 */ /* 0x000fc800078e0230 */
[----:B--2---:R-:W-:-:S04]  /*0cb0*/  FMUL R13, R4, R13 ;  /* 0x0000000d040d7220 */ /* 0x004fc80000400000 */
[----:B---3--:R-:W-:-:S04]  /*0cc0*/  FFMA R0, R0, R11, R13 ;  /* 0x0000000b00007223 */ /* 0x008fc8000000000d */
[----:B------:R-:W-:-:S05]  /*0cd0*/  FFMA R5, R5, R6, R0 ;  /* 0x0000000605057223 */ /* 0x000fca0000000000 */
[----:B------:R1:W-:Y:S04]  /*0ce0*/  STG.E desc[UR8][R52.64+0x8], R5 ;  /* 0x0000080534007986 */ /* 0x0003e8000c101908 */
[----:B------:R-:W2:Y:S01]  /*0cf0*/  LDG.E R0, desc[UR8][R48.64] ;  /* 0x0000000830007981 */ /* 0x000ea2000c1e1900 */
[----:B------:R-:W-:Y:S01]  /*0d00*/  IMAD.WIDE.U32 R2, R29, -0x326172a9, RZ ;  /* 0xcd9e8d571d027825 */ /* 0x000fe200078e00ff */
[----:B------:R-:W-:-:S04]  /*0d10*/  LOP3.LUT R6, R25, UR5, RZ, 0x3c, !PT ;  /* 0x0000000519067c12 */ /* 0x000fc8000f8e3cff */
[----:B------:R-:W-:Y:S01]  /*0d20*/  LOP3.LUT R4, R3, UR4, RZ, 0x3c, !PT ;  /* 0x0000000403047c12 */ /* 0x000fe2000f8e3cff */
[----:B------:R-:W-:Y:S02]  /*0d30*/  UIADD3 UR26, UPT, UPT, UR5, -0x4498517b, URZ ;  /* 0xbb67ae85051a7890 */ /* 0x000fe4000fffe0ff */
[----:B------:R-:W-:Y:S02]  /*0d40*/  UIADD3 UR25, UPT, UPT, UR4, -0x61c88647, URZ ;  /* 0x9e3779b904197890 */ /* 0x000fe4000fffe0ff */
[----:B-1----:R-:W-:Y:S01]  /*0d50*/  IMAD.WIDE.U32 R4, R4, -0x2daee0ad, RZ ;  /* 0xd2511f5304047825 */ /* 0x002fe200078e00ff */
[----:B------:R-:W-:-:S04]  /*0d60*/  UIADD3 UR24, UPT, UPT, UR4, 0x3c6ef372, URZ ;  /* 0x3c6ef37204187890 */ /* 0x000fc8000fffe0ff */
[----:B------:R-:W-:Y:S01]  /*0d70*/  LOP3.LUT R8, R5, UR26, RZ, 0x3c, !PT ;  /* 0x0000001a05087c12 */ /* 0x000fe2000f8e3cff */
[----:B------:R-:W-:-:S04]  /*0d80*/  UIADD3 UR23, UPT, UPT, UR5, 0x76cf5d0a, URZ ;  /* 0x76cf5d0a05177890 */ /* 0x000fc8000fffe0ff */
[----:B------:R-:W-:Y:S01]  /*0d90*/  IMAD.WIDE.U32 R8, R8, -0x326172a9, RZ ;  /* 0xcd9e8d5708087825 */ /* 0x000fe200078e00ff */
[----:B------:R-:W-:Y:S02]  /*0da0*/  UIADD3 UR22, UPT, UPT, UR5, 0x32370b8f, URZ ;  /* 0x32370b8f05167890 */ /* 0x000fe4000fffe0ff */
[----:B------:R-:W-:Y:S02]  /*0db0*/  UIADD3 UR21, UPT, UPT, UR4, -0x255992d5, URZ ;  /* 0xdaa66d2b04157890 */ /* 0x000fe4000fffe0ff */
[----:B------:R-:W-:Y:S02]  /*0dc0*/  UIADD3 UR20, UPT, UPT, UR4, 0x78dde6e4, URZ ;  /* 0x78dde6e404147890 */ /* 0x000fe4000fffe0ff */
[----:B------:R-:W-:Y:S02]  /*0dd0*/  UIADD3 UR19, UPT, UPT, UR5, -0x126145ec, URZ ;  /* 0xed9eba1405137890 */ /* 0x000fe4000fffe0ff */
[----:B------:R-:W-:Y:S02]  /*0de0*/  UIADD3 UR18, UPT, UPT, UR5, -0x56f99767, URZ ;  /* 0xa906689905127890 */ /* 0x000fe4000fffe0ff */
[----:B------:R-:W-:-:S02]  /*0df0*/  UIADD3 UR17, UPT, UPT, UR4, 0x1715609d, URZ ;  /* 0x1715609d04117890 */ /* 0x000fc4000fffe0ff */
[----:B------:R-:W-:Y:S01]  /*0e00*/  UIADD3 UR16, UPT, UPT, UR4, -0x4ab325aa, URZ ;  /* 0xb54cda5604107890 */ /* 0x000fe2000fffe0ff */
[----:B--2---:R-:W-:-:S05]  /*0e10*/  LOP3.LUT R7, R0, 0xffff, RZ, 0xc0, !PT ;  /* 0x0000ffff00077812 */ /* 0x004fca00078ec0ff */
[----:B------:R1:W-:Y:S04]  /*0e20*/  STG.E desc[UR8][R48.64], R7 ;  /* 0x0000000730007986 */ /* 0x0003e8000c101908 */
[----:B------:R2:W4:Y:S04]  /*0e30*/  LDG.E R28, desc[UR8][R52.64] ;  /* 0x00000008341c7981 */ /* 0x000528000c1e1900 */
[----:B------:R2:W4:Y:S04]  /*0e40*/  LDG.E R27, desc[UR8][R52.64+0x4] ;  /* 0x00000408341b7981 */ /* 0x000528000c1e1900 */
[----:B------:R2:W4:Y:S01]  /*0e50*/  LDG.E R26, desc[UR8][R52.64+0x8] ;  /* 0x00000808341a7981 */ /* 0x000522000c1e1900 */
[----:B-1----:R-:W-:-:S05]  /*0e60*/  IMAD.WIDE.U32 R6, R6, -0x326172a9, RZ ;  /* 0xcd9e8d5706067825 */ /* 0x002fca00078e00ff */
[----:B------:R-:W-:-:S05]  /*0e70*/  LOP3.LUT R2, R2, UR25, R7, 0x96, !PT ;  /* 0x0000001902027c12 */ /* 0x000fca000f8e9607 */
[----:B------:R-:W-:Y:S01]  /*0e80*/  IMAD.WIDE.U32 R2, R2, -0x2daee0ad, RZ ;  /* 0xd2511f5302027825 */ /* 0x000fe200078e00ff */
[----:B------:R-:W-:-:S04]  /*0e90*/  LOP3.LUT R5, R6, UR24, R9, 0x96, !PT ;  /* 0x0000001806057c12 */ /* 0x000fc8000f8e9609 */
[----:B------:R-:W-:Y:S01]  /*0ea0*/  LOP3.LUT R6, R4, UR23, R3, 0x96, !PT ;  /* 0x0000001704067c12 */ /* 0x000fe2000f8e9603 */
[----:B------:R-:W-:-:S04]  /*0eb0*/  IMAD.WIDE.U32 R4, R5, -0x2daee0ad, RZ ;  /* 0xd2511f5305047825 */ /* 0x000fc800078e00ff */
        /* <DEDUP_REMOVED lines=11> */
[----:B------:R-:W-:Y:S01]  /*0f70*/  IMAD.WIDE.U32 R8, R9, -0x326172a9, RZ ;  /* 0xcd9e8d5709087825 */ /* 0x000fe200078e00ff */
[----:B------:R-:W-:-:S03]  /*0f80*/  UIADD3 UR15, UPT, UPT, UR5, 0x646e171e, URZ ;  /* 0x646e171e050f7890 */ /* 0x000fc6000fffe0ff */
[----:B------:R-:W-:Y:S01]  /*0f90*/  IMAD.WIDE.U32 R2, R2, -0x2daee0ad, RZ ;  /* 0xd2511f5302027825 */ /* 0x000fe200078e00ff */
[----:B------:R-:W-:Y:S01]  /*0fa0*/  LOP3.LUT R5, R6, UR16, R9, 0x96, !PT ;  /* 0x0000001006057c12 */ /* 0x000fe2000f8e9609 */
[----:B------:R-:W-:-:S03]  /*0fb0*/  UIADD3 UR14, UPT, UPT, UR5, 0x1fd5c5a3, URZ ;  /* 0x1fd5c5a3050e7890 */ /* 0x000fc6000fffe0ff */
[----:B------:R-:W-:Y:S01]  /*0fc0*/  LOP3.LUT R6, R4, UR15, R3, 0x96, !PT ;  /* 0x0000000f04067c12 */ /* 0x000fe2000f8e9603 */
[----:B------:R-:W-:Y:S01]  /*0fd0*/  IMAD.WIDE.U32 R4, R5, -0x2daee0ad, RZ ;  /* 0xd2511f5305047825 */ /* 0x000fe200078e00ff */
[----:B------:R-:W-:-:S03]  /*0fe0*/  UIADD3 UR13, UPT, UPT, UR4, 0x5384540f, URZ ;  /* 0x5384540f040d7890 */ /* 0x000fc6000fffe0ff */
[----:B------:R-:W-:Y:S01]  /*0ff0*/  IMAD.WIDE.U32 R6, R6, -0x326172a9, RZ ;  /* 0xcd9e8d5706067825 */ /* 0x000fe200078e00ff */
[----:B------:R-:W-:Y:S01]  /*1000*/  LOP3.LUT R9, R2, UR14, R5, 0x96, !PT ;  /* 0x0000000e02097c12 */ /* 0x000fe2000f8e9605 */
[----:B------:R-:W-:-:S03]  /*1010*/  UIADD3 UR12, UPT, UPT, UR4, -0xe443238, URZ ;  /* 0xf1bbcdc8040c7890 */ /* 0x000fc6000fffe0ff */
[----:B------:R-:W-:Y:S01]  /*1020*/  LOP3.LUT R2, R8, UR13, R7, 0x96, !PT ;  /* 0x0000000d08027c12 */ /* 0x000fe2000f8e9607 */
[----:B------:R-:W-:Y:S01]  /*1030*/  IMAD.WIDE.U32 R8, R9, -0x326172a9, RZ ;  /* 0xcd9e8d5709087825 */ /* 0x000fe200078e00ff */
[----:B------:R-:W-:-:S03]  /*1040*/  UIADD3 UR11, UPT, UPT, UR5, -0x24c28bd8, URZ ;  /* 0xdb3d7428050b7890 */ /* 0x000fc6000fffe0ff */
[----:B------:R-:W-:Y:S01]  /*1050*/  IMAD.WIDE.U32 R2, R2, -0x2daee0ad, RZ ;  /* 0xd2511f5302027825 */ /* 0x000fe200078e00ff */
[----:B------:R-:W-:Y:S02]  /*1060*/  LOP3.LUT R5, R6, UR12, R9, 0x96, !PT ;  /* 0x0000000c06057c12 */ /* 0x000fe4000f8e9609 */
[----:B------:R-:W-:Y:S02]  /*1070*/  SHF.R.S32.HI R0, RZ, 0x10, R0 ;  /* 0x00000010ff007819 */ /* 0x000fe40000011400 */
[----:B------:R-:W-:Y:S01]  /*1080*/  LOP3.LUT R6, R4, UR11, R3, 0x96, !PT ;  /* 0x0000000b04067c12 */ /* 0x000fe2000f8e9603 */
[----:B------:R-:W-:Y:S01]  /*1090*/  UIADD3 UR5, UPT, UPT, UR5, -0x695add53, URZ ;  /* 0x96a522ad05057890 */ /* 0x000fe2000fffe0ff */
[----:B------:R-:W-:Y:S01]  /*10a0*/  IMAD.WIDE.U32 R4, R5, -0x2daee0ad, RZ ;  /* 0xd2511f5305047825 */ /* 0x000fe200078e00ff */
[----:B------:R-:W-:Y:S01]  /*10b0*/  UIADD3 UR4, UPT, UPT, UR4, -0x700cb87f, URZ ;  /* 0x8ff3478104047890 */ /* 0x000fe2000fffe0ff */
[----:B------:R-:W-:Y:S01]  /*10c0*/  VIMNMX R0, PT, PT, RZ, R0, !PT ;  /* 0x00000000ff007248 */ /* 0x000fe20007fe0100 */
[----:B0-----:R-:W-:Y:S01]  /*10d0*/  UISETP.LT.AND UP0, UPT, UR6, -0x1, UPT ;  /* 0xffffffff0600788c */ /* 0x001fe2000bf01270 */
[----:B------:R-:W-:Y:S01]  /*10e0*/  IMAD.WIDE.U32 R6, R6, -0x326172a9, RZ ;  /* 0xcd9e8d5706067825 */ /* 0x000fe200078e00ff */
[----:B------:R-:W-:Y:S01]  /*10f0*/  BSSY.RECONVERGENT B2, `(.L_x_630) ;  /* 0x0002357000027945 */ /* 0x000fe20003800200 */
[----:B------:R-:W-:Y:S01]  /*1100*/  LOP3.LUT R23, R2, UR5, R5, 0x96, !PT ;  /* 0x0000000502177c12 */ /* 0x000fe2000f8e9605 */
[----:B------:R-:W-:Y:S01]  /*1110*/  USEL UR6, UR6, 0xffffffff, !UP0 ;  /* 0xffffffff06067887 */ /* 0x000fe2000c000000 */
[----:B------:R-:W-:Y:S01]  /*1120*/  MOV R24, R4 ;  /* 0x0000000400187202 */ /* 0x000fe20000000f00 */
[----:B------:R-:W-:Y:S01]  /*1130*/  IMAD.MOV.U32 R22, RZ, RZ, R6 ;  /* 0x000000ffff167224 */ /* 0x000fe200078e0006 */
[----:B------:R-:W-:Y:S01]  /*1140*/  LOP3.LUT R21, R8, UR4, R7, 0x96, !PT ;  /* 0x0000000408157c12 */ /* 0x000fe2000f8e9607 */
[----:B------:R-:W-:-:S02]  /*1150*/  IMAD.MOV.U32 R20, RZ, RZ, RZ ;  /* 0x000000ffff147224 */ /* 0x000fc400078e00ff */
[----:B------:R-:W-:Y:S02]  /*1160*/  IMAD.MOV.U32 R18, RZ, RZ, RZ ;  /* 0x000000ffff127224 */ /* 0x000fe400078e00ff */
[----:B------:R-:W-:Y:S02]  /*1170*/  IMAD.MOV.U32 R16, RZ, RZ, RZ ;  /* 0x000000ffff107224 */ /* 0x000fe400078e00ff */
[----:B------:R-:W-:Y:S02]  /*1180*/  IMAD.MOV.U32 R14, RZ, RZ, RZ ;  /* 0x000000ffff0e7224 */ /* 0x000fe400078e00ff */
[----:B------:R-:W-:Y:S01]  /*1190*/  IMAD.WIDE R46, R29, 0x4, R46 ;  /* 0x000000041d2e7825 */ /* 0x000fe200078e022e */
[----:B------:R-:W-:-:S03]  /*11a0*/  UIADD3 UR6, UPT, UPT, -UR6, URZ, URZ ;  /* 0x000000ff06067290 */ /* 0x000fc6000fffe1ff */
[----:B--2---:R-:W-:-:S09]  /*11b0*/  VIADD R19, R0, 0xffffffff ;  /* 0xffffffff00137836 */ /* 0x004fd20000000000 */
.L_x_965:
[----:B0-----:R-:W0:Y:S01]  /*11c0*/  LDCU UR7, c[0x0][0x3d0] ;  /* 0x00007a00ff0777ac */ /* 0x001e220008000800 */
[----:B------:R-:W-:Y:S01]  /*11d0*/  IMAD.MOV.U32 R17, RZ, RZ, -0x1 ;  /* 0xffffffffff117424 */ /* 0x000fe200078e00ff */
[----:B------:R-:W1:Y:S01]  /*11e0*/  LDCU UR10, c[0x3][0xa8] ;  /* 0x00c01500ff0a77ac */ /* 0x000e620008000800 */
[----:B0-----:R-:W-:Y:S01]  /*11f0*/  UISETP.GE.AND UP0, UPT, UR7, 0x1, UPT ;  /* 0x000000010700788c */ /* 0x001fe2000bf06270 */
[----:B-1----:R-:W-:-:S08]  /*1200*/  IMAD.U32 R15, RZ, RZ, UR10 ;  /* 0x0000000aff0f7e24 */ /* 0x002fd0000f8e00ff */
[----:B------:R-:W-:Y:S05]  /*1210*/  BRA.U !UP0, `(.L_x_631) ;  /* 0x00000039083c7547 */ /* 0x000fea000b800000 */
[----:B------:R0:W4:Y:S04]  /*1220*/  LDG.E R13, desc[UR8][R50.64] ;  /* 0x00000008320d7981 */ /* 0x000128000c1e1900 */
[----:B------:R0:W4:Y:S04]  /*1230*/  LDG.E R12, desc[UR8][R50.64+0x4] ;  /* 0x00000408320c7981 */ /* 0x000128000c1e1900 */
[----:B------:R0:W4:Y:S01]  /*1240*/  LDG.E R11, desc[UR8][R50.64+0x8] ;  /* 0x00000808320b7981 */ /* 0x000122000c1e1900 */
[----:B------:R-:W-:Y:S01]  /*1250*/  MOV R17, 0xffffffff ;  /* 0xffffffff00117802 */ /* 0x000fe20000000f00 */
[----:B------:R-:W-:-:S02]  /*1260*/  IMAD.MOV.U32 R10, RZ, RZ, RZ ;  /* 0x000000ffff0a7224 */ /* 0x000fc400078e00ff */
[----:B------:R-:W-:-:S07]  /*1270*/  IMAD.U32 R15, RZ, RZ, UR10 ;  /* 0x0000000aff0f7e24 */ /* 0x000fce000f8e00ff */
.L_x_728:
[----:B------:R-:W-:Y:S01]  /*1280*/  ISETP.NE.AND P0, PT, R10, R19, PT ;  /* 0x000000130a00720c */ /* 0x000fe20003f05270 */
[----:B------:R-:W-:-:S12]  /*1290*/  BSSY.RECONVERGENT B4, `(.L_x_632) ;  /* 0x0000383000047945 */ /* 0x000fd80003800200 */
[----:B-1----:R-:W-:Y:S05]  /*12a0*/  @!P0 BRA `(.L_x_633) ;  /* 0x0000003800048947 */ /* 0x002fea0003800000 */
[----:B------:R-:W1:Y:S02]  /*12b0*/  LDC.64 R44, c[0x0][0x3b8] ;  /* 0x0000ee00ff2c7b82 */ /* 0x000e640000000a00 */
[----:B-1----:R-:W-:-:S05]  /*12c0*/  IMAD.WIDE.U32 R44, R10, 0x98, R44 ;  /* 0x000000980a2c7825 */ /* 0x002fca00078e002c */
[----:B------:R-:W2:Y:S04]  /*12d0*/  LDG.E R58, desc[UR8][R44.64+0x4] ;  /* 0x000004082c3a7981 */ /* 0x000ea8000c1e1900 */
[----:B------:R-:W3:Y:S04]  /*12e0*/  LDG.E R59, desc[UR8][R44.64] ;  /* 0x000000082c3b7981 */ /* 0x000ee8000c1e1900 */
[----:B------:R-:W3:Y:S01]  /*12f0*/  LDG.E R5, desc[UR8][R44.64+0x8] ;  /* 0x000008082c057981 */ /* 0x000ee2000c1e1900 */
[----:B------:R-:W1:Y:S01]  /*1300*/  S2UR UR10, SR_CgaCtaId ;  /* 0x00000000000a79c3 */ /* 0x000e620000008800 */
[----:B------:R-:W-:-:S02]  /*1310*/  UMOV UR7, 0x400 ;  /* 0x0000040000077882 */ /* 0x000fc40000000000 */
[----:B-1----:R-:W-:-:S06]  /*1320*/  ULEA UR7, UR10, UR7, 0x18 ;  /* 0x000000070a077291 */ /* 0x002fcc000f8ec0ff */
[----:B------:R-:W-:-:S05]  /*1330*/  LEA R30, R10, UR7, 0x2 ;  /* 0x000000070a1e7c11 */ /* 0x000fca000f8e10ff */
[----:B------:R-:W1:Y:S01]  /*1340*/  LDS R33, [R30] ;  /* 0x000000001e217984 */ /* 0x000e620000000800 */
[----:B--2-4-:R-:W-:Y:S01]  /*1350*/  FADD R3, R58, -R27 ;  /* 0x8000001b3a037221 */ /* 0x014fe20000000000 */
[----:B---3--:R-:W-:-:S03]  /*1360*/  FADD R2, R59, -R28 ;  /* 0x8000001c3b027221 */ /* 0x008fc60000000000 */
[----:B------:R-:W-:Y:S01]  /*1370*/  FMUL R6, R12, R3 ;  /* 0x000000030c067220 */ /* 0x000fe20000400000 */
[----:B------:R-:W-:-:S03]  /*1380*/  FADD R4, R5, -R26 ;  /* 0x8000001a05047221 */ /* 0x000fc60000000000 */
[----:B------:R-:W-:-:S04]  /*1390*/  FFMA R2, R13, R2, R6 ;  /* 0x000000020d027223 */ /* 0x000fc80000000006 */
[----:B------:R-:W-:-:S04]  /*13a0*/  FFMA R2, R11, R4, R2 ;  /* 0x000000040b027223 */ /* 0x000fc80000000002 */
[-C--:B------:R-:W-:Y:S01]  /*13b0*/  FFMA R4, R12, R2.reuse, R27 ;  /* 0x000000020c047223 */ /* 0x080fe2000000001b */
[-C--:B------:R-:W-:Y:S01]  /*13c0*/  FFMA R3, R13, R2.reuse, R28 ;  /* 0x000000020d037223 */ /* 0x080fe2000000001c */
[----:B------:R-:W-:Y:S02]  /*13d0*/  FFMA R2, R11, R2, R26 ;  /* 0x000000020b027223 */ /* 0x000fe4000000001a */
[----:B------:R-:W-:Y:S01]  /*13e0*/  FADD R4, -R58, R4 ;  /* 0x000000043a047221 */ /* 0x000fe20000000100 */
[----:B------:R-:W-:Y:S01]  /*13f0*/  FADD R3, -R59, R3 ;  /* 0x000000033b037221 */ /* 0x000fe20000000100 */
[----:B------:R-:W-:Y:S02]  /*1400*/  FADD R31, -R5, R2 ;  /* 0x00000002051f7221 */ /* 0x000fe40000000100 */
[----:B------:R-:W-:-:S04]  /*1410*/  FMUL R4, R4, R4 ;  /* 0x0000000404047220 */ /* 0x000fc80000400000 */
[----:B------:R-:W-:-:S04]  /*1420*/  FFMA R4, R3, R3, R4 ;  /* 0x0000000303047223 */ /* 0x000fc80000000004 */
[----:B------:R-:W-:-:S05]  /*1430*/  FFMA R4, R31, R31, R4 ;  /* 0x0000001f1f047223 */ /* 0x000fca0000000004 */
[----:B-1----:R-:W-:-:S13]  /*1440*/  FSETP.GT.AND P0, PT, R4, R33, PT ;  /* 0x000000210400720b */ /* 0x002fda0003f04000 */
[----:B------:R-:W-:Y:S05]  /*1450*/  @P0 BRA `(.L_x_633) ;  /* 0x0000003400980947 */ /* 0x000fea0003800000 */
[----:B------:R-:W2:Y:S01]  /*1460*/  LDG.E R2, desc[UR8][R44.64+0x88] ;  /* 0x000088082c027981 */ /* 0x000ea2000c1e1900 */
[----:B------:R-:W2:Y:S01]  /*1470*/  LDCU UR7, c[0x3][0x88] ;  /* 0x00c01100ff0777ac */ /* 0x000ea20008000800 */
[----:B------:R-:W-:Y:S01]  /*1480*/  BSSY.RECONVERGENT B3, `(.L_x_634) ;  /* 0x000035e000037945 */ /* 0x000fe20003800200 */
[----:B--2---:R-:W-:-:S13]  /*1490*/  ISETP.NE.AND P0, PT, R2, UR7, PT ;  /* 0x0000000702007c0c */ /* 0x004fda000bf05270 */
[----:B------:R-:W-:Y:S05]  /*14a0*/  @P0 BRA `(.L_x_635) ;  /* 0x0000000c00700947 */ /* 0x000fea0003800000 */
[----:B------:R-:W2:Y:S04]  /*14b0*/  LDG.E R31, desc[UR8][R44.64+0x1c] ;  /* 0x00001c082c1f7981 */ /* 0x000ea8000c1e1900 */
[----:B------:R-:W3:Y:S04]  /*14c0*/  LDG.E R41, desc[UR8][R44.64+0x34] ;  /* 0x000034082c297981 */ /* 0x000ee8000c1e1900 */
[----:B------:R-:W4:Y:S04]  /*14d0*/  LDG.E R30, desc[UR8][R44.64+0x18] ;  /* 0x000018082c1e7981 */ /* 0x000f28000c1e1900 */
[----:B------:R-:W4:Y:S04]  /*14e0*/  LDG.E R37, desc[UR8][R44.64+0x28] ;  /* 0x000028082c257981 */ /* 0x000f28000c1e1900 */
[----:B------:R-:W4:Y:S04]  /*14f0*/  LDG.E R34, desc[UR8][R44.64+0x30] ;  /* 0x000030082c227981 */ /* 0x000f28000c1e1900 */
[----:B------:R-:W4:Y:S04]  /*1500*/  LDG.E R33, desc[UR8][R44.64+0x24] ;  /* 0x000024082c217981 */ /* 0x000f28000c1e1900 */
[----:B------:R-:W4:Y:S04]  /*1510*/  LDG.E R38, desc[UR8][R44.64+0x38] ;  /* 0x000038082c267981 */ /* 0x000f28000c1e1900 */
[----:B------:R-:W4:Y:S04]  /*1520*/  LDG.E R35, desc[UR8][R44.64+0x20] ;  /* 0x000020082c237981 */ /* 0x000f28000c1e1900 */
[----:B------:R-:W4:Y:S04]  /*1530*/  LDG.E R39, desc[UR8][R44.64+0x2c] ;  /* 0x00002c082c277981 */ /* 0x000f28000c1e1900 */
[----:B------:R-:W4:Y:S04]  /*1540*/  LDG.E.64 R2, desc[UR8][R44.64+0x70] ;  /* 0x000070082c027981 */ /* 0x000f28000c1e1b00 */
[----:B------:R-:W4:Y:S01]  /*1550*/  LDG.E.U16 R42, desc[UR8][R44.64+0x80] ;  /* 0x000080082c2a7981 */ /* 0x000f22000c1e1500 */
[----:B------:R-:W-:Y:S01]  /*1560*/  FADD R6, -R58, R27 ;  /* 0x0000001b3a067221 */ /* 0x000fe20000000100 */
[----:B------:R-:W1:Y:S01]  /*1570*/  LDCU UR7, c[0x3][0xbc] ;  /* 0x00c01780ff0777ac */ /* 0x000e620008000800 */
[----:B------:R-:W-:Y:S01]  /*1580*/  FADD R4, -R59, R28 ;  /* 0x0000001c3b047221 */ /* 0x000fe20000000100 */
[----:B------:R-:W0:Y:S01]  /*1590*/  LDCU UR10, c[0x3][0xa8] ;  /* 0x00c01500ff0a77ac */ /* 0x000e220008000800 */
[----:B------:R-:W-:Y:S01]  /*15a0*/  FADD R5, -R5, R26 ;  /* 0x0000001a05057221 */ /* 0x000fe20000000100 */
[----:B------:R-:W-:Y:S01]  /*15b0*/  BSSY.RELIABLE B5, `(.L_x_636) ;  /* 0x000005d000057945 */ /* 0x000fe20003800100 */
[-C--:B--2---:R-:W-:Y:S01]  /*15c0*/  FMUL R32, R12, R31.reuse ;  /* 0x0000001f0c207220 */ /* 0x084fe20000400000 */
[----:B------:R-:W-:Y:S01]  /*15d0*/  FMUL R31, R6, R31 ;  /* 0x0000001f061f7220 */ /* 0x000fe20000400000 */
[----:B---3--:R-:W-:-:S02]  /*15e0*/  FMUL R36, R12, R41 ;  /* 0x000000290c247220 */ /* 0x008fc40000400000 */
[CC--:B----4-:R-:W-:Y:S01]  /*15f0*/  FFMA R32, R13.reuse, R30.reuse, R32 ;  /* 0x0000001e0d207223 */ /* 0x0d0fe20000000020 */
[----:B------:R-:W-:Y:S01]  /*1600*/  FFMA R40, R4, R30, R31 ;  /* 0x0000001e04287223 */ /* 0x000fe2000000001f */
[-C--:B------:R-:W-:Y:S01]  /*1610*/  FMUL R30, R12, R37.reuse ;  /* 0x000000250c1e7220 */ /* 0x080fe20000400000 */
[C---:B------:R-:W-:Y:S01]  /*1620*/  FMUL R37, R6.reuse, R37 ;  /* 0x0000002506257220 */ /* 0x040fe20000400000 */
[----:B------:R-:W-:Y:S01]  /*1630*/  FMUL R41, R6, R41 ;  /* 0x0000002906297220 */ /* 0x000fe20000400000 */
[C---:B------:R-:W-:Y:S01]  /*1640*/  FFMA R36, R13.reuse, R34, R36 ;  /* 0x000000220d247223 */ /* 0x040fe20000000024 */
[-C--:B------:R-:W-:Y:S01]  /*1650*/  FFMA R30, R13, R33.reuse, R30 ;  /* 0x000000210d1e7223 */ /* 0x080fe2000000001e */
[----:B------:R-:W-:Y:S02]  /*1660*/  FFMA R6, R4, R33, R37 ;  /* 0x0000002104067223 */ /* 0x000fe40000000025 */
[----:B------:R-:W-:-:S05]  /*1670*/  FFMA R33, R11, R38, R36 ;  /* 0x000000260b217223 */ /* 0x000fca0000000024 */
[----:B-1----:R-:W-:Y:S01]  /*1680*/  FSETP.GEU.AND P0, PT, |R33|, UR7, PT ;  /* 0x0000000721007c0b */ /* 0x002fe2000bf0e200 */
[----:B------:R-:W-:Y:S01]  /*1690*/  FFMA R41, R4, R34, R41 ;  /* 0x0000002204297223 */ /* 0x000fe20000000029 */
[----:B0-----:R-:W-:Y:S01]  /*16a0*/  FADD R36, -RZ, -UR10 ;  /* 0x8000000aff247e21 */ /* 0x001fe20008000100 */
[C---:B------:R-:W-:Y:S01]  /*16b0*/  FFMA R37, R11.reuse, R35, R32 ;  /* 0x000000230b257223 */ /* 0x040fe20000000020 */
[-C--:B------:R-:W-:Y:S01]  /*16c0*/  FFMA R34, R11, R39.reuse, R30 ;  /* 0x000000270b227223 */ /* 0x080fe2000000001e */
[C---:B------:R-:W-:Y:S01]  /*16d0*/  FFMA R31, R5.reuse, R39, R6 ;  /* 0x00000027051f7223 */ /* 0x040fe20000000006 */
[C---:B------:R-:W-:Y:S01]  /*16e0*/  FFMA R4, R5.reuse, R38, R41 ;  /* 0x0000002605047223 */ /* 0x040fe20000000029 */
[----:B------:R-:W-:Y:S01]  /*16f0*/  FFMA R32, R5, R35, R40 ;  /* 0x0000002305207223 */ /* 0x000fe20000000028 */
[----:B------:R-:W-:Y:S01]  /*1700*/  FMUL R3, R3, 0.5 ;  /* 0x3f00000003037820 */ /* 0x000fe20000400000 */
[C---:B------:R-:W-:Y:S02]  /*1710*/  PRMT R39, R42.reuse, 0x7770, RZ ;  /* 0x000077702a277816 */ /* 0x040fe400000000ff */
[----:B------:R-:W-:-:S02]  /*1720*/  PRMT R38, R42, 0x7771, RZ ;  /* 0x000077712a267816 */ /* 0x000fc400000000ff */
[----:B------:R-:W-:Y:S05]  /*1730*/  @!P0 BRA `(.L_x_637) ;  /* 0x0000000400108947 */ /* 0x000fea0003800000 */
[----:B------:R-:W0:Y:S01]  /*1740*/  MUFU.RCP R6, R33 ;  /* 0x0000002100067308 */ /* 0x000e220000001000 */
[----:B------:R-:W-:Y:S01]  /*1750*/  FADD R5, -R4, R3 ;  /* 0x0000000304057221 */ /* 0x000fe20000000100 */
[----:B------:R-:W-:Y:S06]  /*1760*/  BSSY.RECONVERGENT B6, `(.L_x_638) ;  /* 0x000000c000067945 */ /* 0x000fec0003800200 */
        /* <DEDUP_REMOVED lines=9> */
[----:B------:R-:W-:Y:S05]  /*1800*/  CALL.REL.NOINC `($__internal_5_$__cuda_sm3x_div_rn_noftz_f32_slowpath) ;  /* 0x00000274006c7944 */ /* 0x000fea0003c00000 */
[----:B------:R-:W-:-:S07]  /*1810*/  IMAD.MOV.U32 R41, RZ, RZ, R5 ;  /* 0x000000ffff297224 */ /* 0x000fce00078e0005 */
.L_x_639:
[----:B------:R-:W-:Y:S05]  /*1820*/  BSYNC.RECONVERGENT B6 ;  /* 0x0000000000067941 */ /* 0x000fea0003800200 */
.L_x_638:
[----:B------:R-:W0:Y:S01]  /*1830*/  MUFU.RCP R6, R33 ;  /* 0x0000002100067308 */ /* 0x000e220000001000 */
[----:B------:R-:W-:Y:S01]  /*1840*/  FADD R5, -R4, -R3 ;  /* 0x8000000304057221 */ /* 0x000fe20000000100 */
        /* <DEDUP_REMOVED lines=12> */
.L_x_641:
[----:B------:R-:W-:Y:S05]  /*1910*/  BSYNC.RECONVERGENT B6 ;  /* 0x0000000000067941 */ /* 0x000fea0003800200 */
.L_x_640:
[----:B------:R-:W0:Y:S01]  /*1920*/  LDCU UR7, c[0x3][0xa8] ;  /* 0x00c01500ff0777ac */ /* 0x000e220008000800 */
[----:B------:R-:W-:Y:S02]  /*1930*/  FSETP.GEU.AND P0, PT, R6, RZ, PT ;  /* 0x000000ff0600720b */ /* 0x000fe40003f0e000 */
[----:B------:R-:W-:Y:S01]  /*1940*/  FSETP.LT.AND P1, PT, R41, RZ, PT ;  /* 0x000000ff2900720b */ /* 0x000fe20003f21000 */
[----:B0-----:R-:W-:-:S12]  /*1950*/  IMAD.U32 R30, RZ, RZ, UR7 ;  /* 0x00000007ff1e7e24 */ /* 0x001fd8000f8e00ff */
[----:B------:R-:W-:Y:S05]  /*1960*/  @!P0 BREAK.RELIABLE P1, B5 ;  /* 0x0000000000058942 */ /* 0x000fea0000800100 */
[----:B------:R-:W-:Y:S05]  /*1970*/  @!P0 BRA P1, `(.L_x_642) ;  /* 0x0000003000388947 */ /* 0x000fea0000800000 */
[----:B------:R-:W-:-:S04]  /*1980*/  ISETP.NE.AND P0, PT, R38, RZ, PT ;  /* 0x000000ff2600720c */ /* 0x000fc80003f05270 */
[----:B------:R-:W-:-:S13]  /*1990*/  ISETP.EQ.OR P0, PT, R39, RZ, !P0 ;  /* 0x000000ff2700720c */ /* 0x000fda0004702670 */
[----:B------:R-:W-:Y:S05]  /*19a0*/  @P0 BRA `(.L_x_643) ;  /* 0x0000000000140947 */ /* 0x000fea0003800000 */
[----:B------:R-:W-:-:S05]  /*19b0*/  FMUL R5, R6, R41 ;  /* 0x0000002906057220 */ /* 0x000fca0000400000 */
[----:B------:R-:W-:-:S13]  /*19c0*/  FSETP.GEU.AND P0, PT, R5, RZ, PT ;  /* 0x000000ff0500720b */ /* 0x000fda0003f0e000 */
[CC--:B------:R-:W-:Y:S02]  /*19d0*/  @!P0 FMNMX R36, R6.reuse, R41.reuse, !PT ;  /* 0x0000002906248209 */ /* 0x0c0fe40007800000 */
[----:B------:R-:W-:Y:S01]  /*19e0*/  @P0 FMNMX R36, R6, R41, PT ;  /* 0x0000002906240209 */ /* 0x000fe20003800000 */
[----:B------:R-:W-:Y:S06]  /*19f0*/  BRA `(.L_x_644) ;  /* 0x0000000000107947 */ /* 0x000fec0003800000 */
.L_x_643:
[C---:B------:R-:W-:Y:S02]  /*1a00*/  LOP3.LUT P1, RZ, R39.reuse, 0xff, R38, 0xc8, !PT ;  /* 0x000000ff27ff7812 */ /* 0x040fe4000782c826 */
[----:B------:R-:W-:-:S04]  /*1a10*/  ISETP.NE.AND P0, PT, R39, RZ, PT ;  /* 0x000000ff2700720c */ /* 0x000fc80003f05270 */
[----:B------:R-:W-:-:S07]  /*1a20*/  FSEL R36, R6, R41, !P0 ;  /* 0x0000002906247208 */ /* 0x000fce0004000000 */
[----:B------:R-:W-:Y:S05]  /*1a30*/  @!P1 BRA `(.L_x_637) ;  /* 0x0000000000509947 */ /* 0x000fea0003800000 */
.L_x_644:
[-C--:B------:R-:W-:Y:S01]  /*1a40*/  FFMA R6, R34, R36.reuse, R31 ;  /* 0x0000002422067223 */ /* 0x080fe2000000001f */
[----:B------:R-:W-:Y:S01]  /*1a50*/  FFMA R5, R37, R36, R32 ;  /* 0x0000002425057223 */ /* 0x000fe20000000020 */
[----:B------:R-:W-:Y:S02]  /*1a60*/  BSSY.RECONVERGENT B0, `(.L_x_645) ;  /* 0x000000e000007945 */ /* 0x000fe40003800200 */
[----:B------:R-:W-:-:S04]  /*1a70*/  FMUL R6, R6, R6 ;  /* 0x0000000606067220 */ /* 0x000fc80000400000 */
[----:B------:R-:W-:-:S04]  /*1a80*/  FFMA R5, R5, R5, R6 ;  /* 0x0000000505057223 */ /* 0x000fc80000000006 */
[----:B------:R-:W-:Y:S01]  /*1a90*/  VIADD R30, R5, 0xf3000000 ;  /* 0xf3000000051e7836 */ /* 0x000fe20000000000 */
[----:B------:R0:W1:Y:S04]  /*1aa0*/  MUFU.RSQ R6, R5 ;  /* 0x0000000500067308 */ /* 0x0000680000001400 */
[----:B------:R-:W-:-:S13]  /*1ab0*/  ISETP.GT.U32.AND P0, PT, R30, 0x727fffff, PT ;  /* 0x727fffff1e00780c */ /* 0x000fda0003f04070 */
[----:B01----:R-:W-:Y:S05]  /*1ac0*/  @!P0 BRA `(.L_x_646) ;  /* 0x00000000000c8947 */ /* 0x003fea0003800000 */
[----:B------:R-:W-:-:S07]  /*1ad0*/  MOV R6, 0x1af0 ;  /* 0x00001af000067802 */ /* 0x000fce0000000f00 */
[----:B------:R-:W-:Y:S05]  /*1ae0*/  CALL.REL.NOINC `($__internal_4_$__cuda_sm20_sqrt_rn_f32_slowpath) ;  /* 0x00000270005c7944 */ /* 0x000fea0003c00000 */
[----:B------:R-:W-:Y:S05]  /*1af0*/  BRA `(.L_x_647) ;  /* 0x0000000000107947 */ /* 0x000fea0003800000 */
.L_x_646:
[----:B------:R-:W-:Y:S01]  /*1b00*/  FMUL.FTZ R40, R5, R6 ;  /* 0x0000000605287220 */ /* 0x000fe20000410000 */
[----:B------:R-:W-:-:S03]  /*1b10*/  FMUL.FTZ R6, R6, 0.5 ;  /* 0x3f00000006067820 */ /* 0x000fc60000410000 */
[----:B------:R-:W-:-:S04]  /*1b20*/  FFMA R5, -R40, R40, R5 ;  /* 0x0000002828057223 */ /* 0x000fc80000000105 */
[----:B------:R-:W-:-:S07]  /*1b30*/  FFMA R40, R5, R6, R40 ;  /* 0x0000000605287223 */ /* 0x000fce0000000028 */
.L_x_647:
[----:B------:R-:W-:Y:S05]  /*1b40*/  BSYNC.RECONVERGENT B0 ;  /* 0x0000000000007941 */ /* 0x000fea0003800200 */
.L_x_645:
[----:B------:R-:W0:Y:S01]  /*1b50*/  LDCU UR7, c[0x3][0xa8] ;  /* 0x00c01500ff0777ac */ /* 0x000e220008000800 */
[----:B------:R-:W-:-:S04]  /*1b60*/  FSETP.GT.AND P0, PT, R40, R2, PT ;  /* 0x000000022800720b */ /* 0x000fc80003f04000 */
[----:B0-----:R-:W-:-:S09]  /*1b70*/  FSEL R36, R36, -UR7, !P0 ;  /* 0x8000000724247c08 */ /* 0x001fd2000c000000 */
.L_x_637:
[----:B------:R-:W-:Y:S05]  /*1b80*/  BSYNC.RELIABLE B5 ;  /* 0x0000000000057941 */ /* 0x000fea0003800100 */
.L_x_636:
[----:B------:R-:W0:Y:S01]  /*1b90*/  LDCU UR10, c[0x3][0xbc] ;  /* 0x00c01780ff0a77ac */ /* 0x000e220008000800 */
[----:B------:R-:W-:Y:S01]  /*1ba0*/  FADD R5, -|R33|, 1 ;  /* 0x3f80000021057421 */ /* 0x000fe20000000300 */
[----:B------:R-:W-:Y:S01]  /*1bb0*/  BSSY.RELIABLE B5, `(.L_x_648) ;  /* 0x000005a000057945 */ /* 0x000fe20003800100 */
[----:B------:R-:W1:Y:S03]  /*1bc0*/  LDCU UR7, c[0x3][0xa8] ;  /* 0x00c01500ff0777ac */ /* 0x000e660008000800 */
[----:B0-----:R-:W-:Y:S01]  /*1bd0*/  FSETP.GT.AND P0, PT, R5, UR10, PT ;  /* 0x0000000a05007c0b */ /* 0x001fe2000bf04000 */
[----:B-1----:R-:W-:-:S12]  /*1be0*/  FADD R5, -RZ, -UR7 ;  /* 0x80000007ff057e21 */ /* 0x002fd80008000100 */
[----:B------:R-:W-:Y:S05]  /*1bf0*/  @!P0 BRA `(.L_x_649) ;  /* 0x0000000400548947 */ /* 0x000fea0003800000 */
[-C--:B------:R-:W-:Y:S01]  /*1c00*/  FMUL R35, R31, R31.reuse ;  /* 0x0000001f1f237220 */ /* 0x080fe20000400000 */
[C---:B------:R-:W-:Y:S01]  /*1c10*/  FMUL R6, R34.reuse, R34 ;  /* 0x0000002222067220 */ /* 0x040fe20000400000 */
[----:B------:R-:W-:Y:S02]  /*1c20*/  FMUL R34, R34, R31 ;  /* 0x0000001f22227220 */ /* 0x000fe40000400000 */
[-C--:B------:R-:W-:Y:S01]  /*1c30*/  FFMA R35, R32, R32.reuse, R35 ;  /* 0x0000002020237223 */ /* 0x080fe20000000023 */
[C---:B------:R-:W-:Y:S01]  /*1c40*/  FFMA R31, R37.reuse, R37, R6 ;  /* 0x00000025251f7223 */ /* 0x040fe20000000006 */
[----:B------:R-:W-:Y:S02]  /*1c50*/  FFMA R34, R37, R32, R34 ;  /* 0x0000002025227223 */ /* 0x000fe40000000022 */
[----:B------:R-:W-:Y:S01]  /*1c60*/  FFMA R2, -R2, R2, R35 ;  /* 0x0000000202027223 */ /* 0x000fe20000000123 */
[----:B------:R-:W-:Y:S01]  /*1c70*/  FMUL R35, R31, -4 ;  /* 0xc08000001f237820 */ /* 0x000fe20000400000 */
[----:B------:R-:W-:-:S03]  /*1c80*/  FMUL R34, R34, -2 ;  /* 0xc000000022227820 */ /* 0x000fc60000400000 */
[----:B------:R-:W-:-:S04]  /*1c90*/  FMUL R35, R2, R35 ;  /* 0x0000002302237220 */ /* 0x000fc80000400000 */
[----:B------:R-:W-:-:S05]  /*1ca0*/  FFMA R35, R34, R34, R35 ;  /* 0x0000002222237223 */ /* 0x000fca0000000023 */
[----:B------:R-:W-:-:S13]  /*1cb0*/  FSETP.GE.AND P0, PT, R35, RZ, PT ;  /* 0x000000ff2300720b */ /* 0x000fda0003f06000 */
[----:B------:R-:W-:Y:S05]  /*1cc0*/  @!P0 BRA `(.L_x_649) ;  /* 0x0000000400208947 */ /* 0x000fea0003800000 */
[----:B------:R-:W-:Y:S01]  /*1cd0*/  IADD3 R5, PT, PT, R35, -0xd000000, RZ ;  /* 0xf300000023057810 */ /* 0x000fe20007ffe0ff */
[----:B------:R0:W1:Y:S01]  /*1ce0*/  MUFU.RSQ R6, R35 ;  /* 0x0000002300067308 */ /* 0x0000620000001400 */
[----:B------:R-:W-:Y:S02]  /*1cf0*/  BSSY.RECONVERGENT B0, `(.L_x_650) ;  /* 0x000000b000007945 */ /* 0x000fe40003800200 */
[----:B------:R-:W-:-:S13]  /*1d00*/  ISETP.GT.U32.AND P0, PT, R5, 0x727fffff, PT ;  /* 0x727fffff0500780c */ /* 0x000fda0003f04070 */
[----:B0-----:R-:W-:Y:S05]  /*1d10*/  @!P0 BRA `(.L_x_651) ;  /* 0x0000000000108947 */ /* 0x001fea0003800000 */
[----:B------:R-:W-:Y:S01]  /*1d20*/  IMAD.MOV.U32 R5, RZ, RZ, R35 ;  /* 0x000000ffff057224 */ /* 0x000fe200078e0023 */
[----:B-1----:R-:W-:-:S07]  /*1d30*/  MOV R6, 0x1d50 ;  /* 0x00001d5000067802 */ /* 0x002fce0000000f00 */
[----:B------:R-:W-:Y:S05]  /*1d40*/  CALL.REL.NOINC `($__internal_4_$__cuda_sm20_sqrt_rn_f32_slowpath) ;  /* 0x0000026c00c47944 */ /* 0x000fea0003c00000 */
[----:B------:R-:W-:Y:S05]  /*1d50*/  BRA `(.L_x_652) ;  /* 0x0000000000107947 */ /* 0x000fea0003800000 */
.L_x_651:
[----:B-1----:R-:W-:Y:S01]  /*1d60*/  FMUL.FTZ R40, R35, R6 ;  /* 0x0000000623287220 */ /* 0x002fe20000410000 */
[----:B------:R-:W-:-:S03]  /*1d70*/  FMUL.FTZ R6, R6, 0.5 ;  /* 0x3f00000006067820 */ /* 0x000fc60000410000 */
[----:B------:R-:W-:-:S04]  /*1d80*/  FFMA R5, -R40, R40, R35 ;  /* 0x0000002828057223 */ /* 0x000fc80000000123 */
[----:B------:R-:W-:-:S07]  /*1d90*/  FFMA R40, R5, R6, R40 ;  /* 0x0000000605287223 */ /* 0x000fce0000000028 */
.L_x_652:
[----:B------:R-:W-:Y:S05]  /*1da0*/  BSYNC.RECONVERGENT B0 ;  /* 0x0000000000007941 */ /* 0x000fea0003800200 */
.L_x_650:
[----:B------:R-:W0:Y:S01]  /*1db0*/  MUFU.RCP R6, R31 ;  /* 0x0000001f00067308 */ /* 0x000e220000001000 */
[----:B------:R-:W-:Y:S01]  /*1dc0*/  LOP3.LUT R40, R40, 0x80000000, R34, 0xb8, !PT ;  /* 0x8000000028287812 */ /* 0x000fe200078eb822 */
[----:B------:R-:W-:Y:S04]  /*1dd0*/  BSSY.RECONVERGENT B6, `(.L_x_653) ;  /* 0x000000e000067945 */ /* 0x000fe80003800200 */
[----:B------:R-:W-:-:S04]  /*1de0*/  FADD R5, -R34, -R40 ;  /* 0x8000002822057221 */ /* 0x000fc80000000100 */
[----:B------:R-:W-:-:S04]  /*1df0*/  FMUL R5, R5, -0.5 ;  /* 0xbf00000005057820 */ /* 0x000fc80000400000 */
        /* <DEDUP_REMOVED lines=11> */
.L_x_654:
[----:B------:R-:W-:Y:S05]  /*1eb0*/  BSYNC.RECONVERGENT B6 ;  /* 0x0000000000067941 */ /* 0x000fea0003800200 */
.L_x_653:
[----:B------:R-:W0:Y:S01]  /*1ec0*/  MUFU.RCP R6, R31 ;  /* 0x0000001f00067308 */ /* 0x000e220000001000 */
[----:B------:R-:W-:Y:S07]  /*1ed0*/  BSSY.RECONVERGENT B6, `(.L_x_655) ;  /* 0x000000c000067945 */ /* 0x000fee0003800200 */
        /* <DEDUP_REMOVED lines=8> */
[----:B------:R-:W-:Y:S01]  /*1f60*/  MOV R30, 0x1f90 ;  /* 0x00001f90001e7802 */ /* 0x000fe20000000f00 */
[----:B------:R-:W-:-:S07]  /*1f70*/  IMAD.MOV.U32 R6, RZ, RZ, R31 ;  /* 0x000000ffff067224 */ /* 0x000fce00078e001f */
[----:B------:R-:W-:Y:S05]  /*1f80*/  CALL.REL.NOINC `($__internal_5_$__cuda_sm3x_div_rn_noftz_f32_slowpath) ;  /* 0x0000026c008c7944 */ /* 0x000fea0003c00000 */
.L_x_656:
[----:B------:R-:W-:Y:S05]  /*1f90*/  BSYNC.RECONVERGENT B6 ;  /* 0x0000000000067941 */ /* 0x000fea0003800200 */
.L_x_655:
[----:B------:R-:W0:Y:S01]  /*1fa0*/  MUFU.RCP R31, R32 ;  /* 0x00000020001f7308 */ /* 0x000e220000001000 */
[----:B------:R-:W-:Y:S07]  /*1fb0*/  BSSY.RECONVERGENT B6, `(.L_x_657) ;  /* 0x000000c000067945 */ /* 0x000fee0003800200 */
[----:B------:R-:W1:Y:S01]  /*1fc0*/  FCHK P0, R5, R32 ;  /* 0x0000002005007302 */ /* 0x000e620000000000 */
[----:B0-----:R-:W-:-:S04]  /*1fd0*/  FFMA R2, R31, -R32, 1 ;  /* 0x3f8000001f027423 */ /* 0x001fc80000000820 */
[----:B------:R-:W-:-:S04]  /*1fe0*/  FFMA R2, R31, R2, R31 ;  /* 0x000000021f027223 */ /* 0x000fc8000000001f */
[----:B------:R-:W-:-:S04]  /*1ff0*/  FFMA R6, R2, R5, RZ ;  /* 0x0000000502067223 */ /* 0x000fc800000000ff */
[----:B------:R-:W-:-:S04]  /*2000*/  FFMA R31, R6, -R32, R5 ;  /* 0x80000020061f7223 */ /* 0x000fc80000000005 */
[----:B------:R-:W-:Y:S01]  /*2010*/  FFMA R31, R2, R31, R6 ;  /* 0x0000001f021f7223 */ /* 0x000fe20000000006 */
[----:B-1----:R-:W-:Y:S06]  /*2020*/  @!P0 BRA `(.L_x_658) ;  /* 0x0000000000108947 */ /* 0x002fec0003800000 */
[----:B------:R-:W-:Y:S01]  /*2030*/  IMAD.MOV.U32 R6, RZ, RZ, R32 ;  /* 0x000000ffff067224 */ /* 0x000fe200078e0020 */
[----:B------:R-:W-:-:S07]  /*2040*/  MOV R30, 0x2060 ;  /* 0x00002060001e7802 */ /* 0x000fce0000000f00 */
[----:B------:R-:W-:Y:S05]  /*2050*/  CALL.REL.NOINC `($__internal_5_$__cuda_sm3x_div_rn_noftz_f32_slowpath) ;  /* 0x0000026c00587944 */ /* 0x000fea0003c00000 */
[----:B------:R-:W-:-:S07]  /*2060*/  IMAD.MOV.U32 R31, RZ, RZ, R5 ;  /* 0x000000ffff1f7224 */ /* 0x000fce00078e0005 */
.L_x_658:
[----:B------:R-:W-:Y:S05]  /*2070*/  BSYNC.RECONVERGENT B6 ;  /* 0x0000000000067941 */ /* 0x000fea0003800200 */
.L_x_657:
[CC--:B------:R-:W-:Y:S01]  /*2080*/  FMUL R2, R31.reuse, R32.reuse ;  /* 0x000000201f027220 */ /* 0x0c0fe20000400000 */
[----:B------:R-:W0:Y:S01]  /*2090*/  LDCU UR7, c[0x3][0xa8] ;  /* 0x00c01500ff0777ac */ /* 0x000e220008000800 */
[----:B------:R-:W-:-:S03]  /*20a0*/  FMNMX R5, R31, R32, !PT ;  /* 0x000000201f057209 */ /* 0x000fc60007800000 */
[----:B------:R-:W-:-:S13]  /*20b0*/  FSETP.GEU.AND P0, PT, R2, RZ, PT ;  /* 0x000000ff0200720b */ /* 0x000fda0003f0e000 */
[----:B------:R-:W-:Y:S01]  /*20c0*/  @P0 FMNMX R5, R31, R32, PT ;  /* 0x000000201f050209 */ /* 0x000fe20003800000 */
[----:B0-----:R-:W-:-:S03]  /*20d0*/  IMAD.U32 R30, RZ, RZ, UR7 ;  /* 0x00000007ff1e7e24 */ /* 0x001fc6000f8e00ff */
[----:B------:R-:W-:-:S13]  /*20e0*/  FSETP.GEU.AND P0, PT, R5, RZ, PT ;  /* 0x000000ff0500720b */ /* 0x000fda0003f0e000 */
[----:B------:R-:W-:Y:S05]  /*20f0*/  @!P0 BREAK.RELIABLE B5 ;  /* 0x0000000000058942 */ /* 0x000fea0003800100 */
[----:B------:R-:W-:Y:S05]  /*2100*/  @!P0 BRA `(.L_x_642) ;  /* 0x0000002800548947 */ /* 0x000fea0003800000 */
[----:B------:R-:W0:Y:S01]  /*2110*/  LDCU UR7, c[0x3][0xa8] ;  /* 0x00c01500ff0777ac */ /* 0x000e220008000800 */
[----:B------:R-:W-:-:S05]  /*2120*/  FFMA R4, R33, R5, R4 ;  /* 0x0000000521047223 */ /* 0x000fca0000000004 */
[----:B------:R-:W-:-:S04]  /*2130*/  FSETP.GT.AND P0, PT, |R4|, R3, PT ;  /* 0x000000030400720b */ /* 0x000fc80003f04200 */
[----:B0-----:R-:W-:-:S09]  /*2140*/  FSEL R5, R5, -UR7, !P0 ;  /* 0x8000000705057c08 */ /* 0x001fd2000c000000 */
.L_x_649:
[----:B------:R-:W-:Y:S05]  /*2150*/  BSYNC.RELIABLE B5 ;  /* 0x0000000000057941 */ /* 0x000fea0003800100 */
.L_x_648:
[----:B------:R-:W-:-:S13]  /*2160*/  LOP3.LUT P0, RZ, R39, 0xff, R38, 0xc8, !PT ;  /* 0x000000ff27ff7812 */ /* 0x000fda000780c826 */
[----:B------:R-:W-:Y:S05]  /*2170*/  @!P0 BRA `(.L_x_659) ;  /* 0x00000000002c8947 */ /* 0x000fea0003800000 */
[----:B------:R-:W0:Y:S01]  /*2180*/  LDCU UR7, c[0x3][0xa8] ;  /* 0x00c01500ff0777ac */ /* 0x000e220008000800 */
[----:B------:R-:W-:Y:S02]  /*2190*/  FSETP.GEU.AND P0, PT, R5, RZ, PT ;  /* 0x000000ff0500720b */ /* 0x000fe40003f0e000 */
[----:B------:R-:W-:-:S04]  /*21a0*/  FSETP.GEU.AND P1, PT, R36, RZ, PT ;  /* 0x000000ff2400720b */ /* 0x000fc80003f2e000 */
[----:B0-----:R-:W-:-:S04]  /*21b0*/  FSEL R3, R36, UR7, P1 ;  /* 0x0000000724037c08 */ /* 0x001fc80008800000 */
[----:B------:R-:W-:-:S03]  /*21c0*/  FSEL R30, R3, R36, !P0 ;  /* 0x00000024031e7208 */ /* 0x000fc60004000000 */
[----:B------:R-:W-:Y:S05]  /*21d0*/  @!P0 BRA `(.L_x_642) ;  /* 0x0000002800208947 */ /* 0x000fea0003800000 */
[----:B------:R-:W-:-:S05]  /*21e0*/  FMUL R2, R5, R36 ;  /* 0x0000002405027220 */ /* 0x000fca0000400000 */
[----:B------:R-:W-:-:S13]  /*21f0*/  FSETP.GEU.AND P0, PT, R2, RZ, PT ;  /* 0x000000ff0200720b */ /* 0x000fda0003f0e000 */
[CC--:B------:R-:W-:Y:S02]  /*2200*/  @!P0 FMNMX R30, R5.reuse, R36.reuse, !PT ;  /* 0x00000024051e8209 */ /* 0x0c0fe40007800000 */
[----:B------:R-:W-:Y:S01]  /*2210*/  @P0 FMNMX R30, R5, R36, PT ;  /* 0x00000024051e0209 */ /* 0x000fe20003800000 */
[----:B------:R-:W-:Y:S06]  /*2220*/  BRA `(.L_x_642) ;  /* 0x00000028000c7947 */ /* 0x000fec0003800000 */
.L_x_659:
[----:B------:R-:W-:-:S13]  /*2230*/  FSETP.GEU.AND P0, PT, R5, RZ, PT ;  /* 0x000000ff0500720b */ /* 0x000fda0003f0e000 */
[----:B------:R-:W0:Y:S02]  /*2240*/  @!P0 LDC R5, c[0x3][0xa8] ;  /* 0x00c02a00ff058b82 */ /* 0x000e240000000800 */
[----:B0-----:R-:W-:Y:S01]  /*2250*/  MOV R30, R5 ;  /* 0x00000005001e7202 */ /* 0x001fe20000000f00 */
[----:B------:R-:W-:Y:S06]  /*2260*/  BRA `(.L_x_642) ;  /* 0x0000002400fc7947 */ /* 0x000fec0003800000 */
.L_x_635:
[----:B------:R-:W2:Y:S04]  /*2270*/  LDG.E.64 R32, desc[UR8][R44.64+0x18] ;  /* 0x000018082c207981 */ /* 0x000ea8000c1e1b00 */
[----:B------:R-:W3:Y:S04]  /*2280*/  LDG.E.64 R42, desc[UR8][R44.64+0x10] ;  /* 0x000010082c2a7981 */ /* 0x000ee8000c1e1b00 */
[----:B------:R-:W3:Y:S04]  /*2290*/  LDG.E.64 R56, desc[UR8][R44.64+0x20] ;  /* 0x000020082c387981 */ /* 0x000ee8000c1e1b00 */
[----:B------:R-:W3:Y:S04]  /*22a0*/  LDG.E.64 R2, desc[UR8][R44.64+0x28] ;  /* 0x000028082c027981 */ /* 0x000ee8000c1e1b00 */
[----:B------:R-:W3:Y:S04]  /*22b0*/  LDG.E.64 R34, desc[UR8][R44.64+0x30] ;  /* 0x000030082c227981 */ /* 0x000ee8000c1e1b00 */
[----:B------:R-:W3:Y:S04]  /*22c0*/  LDG.E.64 R40, desc[UR8][R44.64+0x38] ;  /* 0x000038082c287981 */ /* 0x000ee8000c1e1b00 */
[----:B------:R1:W4:Y:S04]  /*22d0*/  LDG.E R4, desc[UR8][R44.64+0x40] ;  /* 0x000040082c047981 */ /* 0x000328000c1e1900 */
[----:B------:R1:W4:Y:S04]  /*22e0*/  LDG.E.U8 R31, desc[UR8][R44.64+0x80] ;  /* 0x000080082c1f7981 */ /* 0x000328000c1e1100 */
[----:B------:R1:W4:Y:S04]  /*22f0*/  LDG.E.64 R38, desc[UR8][R44.64+0x70] ;  /* 0x000070082c267981 */ /* 0x000328000c1e1b00 */
[----:B------:R1:W4:Y:S01]  /*2300*/  LDG.E.64 R36, desc[UR8][R44.64+0x78] ;  /* 0x000078082c247981 */ /* 0x000322000c1e1b00 */
[----:B------:R-:W-:Y:S01]  /*2310*/  FADD R6, -R58, R27 ;  /* 0x0000001b3a067221 */ /* 0x000fe20000000100 */
[----:B------:R-:W-:Y:S01]  /*2320*/  FADD R59, -R59, R28 ;  /* 0x0000001c3b3b7221 */ /* 0x000fe20000000100 */
[----:B------:R-:W-:Y:S01]  /*2330*/  FADD R5, -R5, R26 ;  /* 0x0000001a05057221 */ /* 0x000fe20000000100 */
[-C--:B--2---:R-:W-:Y:S01]  /*2340*/  FMUL R30, R12, R33.reuse ;  /* 0x000000210c1e7220 */ /* 0x084fe20000400000 */
[----:B------:R-:W-:Y:S01]  /*2350*/  FMUL R58, R6, R33 ;  /* 0x00000021063a7220 */ /* 0x000fe20000400000 */
[----:B---3--:R-:W-:-:S03]  /*2360*/  FMUL R33, R43, R43 ;  /* 0x0000002b2b217220 */ /* 0x008fc60000400000 */
[-C--:B------:R-:W-:Y:S01]  /*2370*/  FFMA R58, R59, R32.reuse, R58 ;  /* 0x000000203b3a7223 */ /* 0x080fe2000000003a */
[----:B------:R-:W-:Y:S01]  /*2380*/  FFMA R30, R13, R32, R30 ;  /* 0x000000200d1e7223 */ /* 0x000fe2000000001e */
[----:B------:R-:W-:Y:S02]  /*2390*/  FFMA R60, R42, R42, R33 ;  /* 0x0000002a2a3c7223 */ /* 0x000fe40000000021 */
[-C--:B------:R-:W-:Y:S01]  /*23a0*/  FFMA R33, R5, R56.reuse, R58 ;  /* 0x0000003805217223 */ /* 0x080fe2000000003a */
[----:B------:R-:W-:Y:S01]  /*23b0*/  FFMA R32, R11, R56, R30 ;  /* 0x000000380b207223 */ /* 0x000fe2000000001e */
[----:B------:R-:W-:Y:S01]  /*23c0*/  VIADD R58, R60, 0xf3000000 ;  /* 0xf30000003c3a7836 */ /* 0x000fe20000000000 */
[----:B------:R1:W2:Y:S01]  /*23d0*/  MUFU.RSQ R63, R60 ;  /* 0x0000003c003f7308 */ /* 0x0002a20000001400 */
[-C--:B------:R-:W-:Y:S01]  /*23e0*/  FMUL R30, R12, R2.reuse ;  /* 0x000000020c1e7220 */ /* 0x080fe20000400000 */
[C---:B------:R-:W-:Y:S01]  /*23f0*/  FMUL R56, R6.reuse, R2 ;  /* 0x0000000206387220 */ /* 0x040fe20000400000 */
[-C--:B------:R-:W-:Y:S01]  /*2400*/  FMUL R61, R6, R35.reuse ;  /* 0x00000023063d7220 */ /* 0x080fe20000400000 */
[----:B------:R-:W-:Y:S01]  /*2410*/  ISETP.GT.U32.AND P0, PT, R58, 0x727fffff, PT ;  /* 0x727fffff3a00780c */ /* 0x000fe20003f04070 */
[----:B------:R-:W-:Y:S01]  /*2420*/  FMUL R6, R12, R35 ;  /* 0x000000230c067220 */ /* 0x000fe20000400000 */
[-C--:B------:R-:W-:Y:S01]  /*2430*/  FFMA R2, R13, R57.reuse, R30 ;  /* 0x000000390d027223 */ /* 0x080fe2000000001e */
[C---:B------:R-:W-:Y:S01]  /*2440*/  FFMA R56, R59.reuse, R57, R56 ;  /* 0x000000393b387223 */ /* 0x040fe20000000038 */
[-C--:B------:R-:W-:Y:S01]  /*2450*/  FFMA R61, R59, R34.reuse, R61 ;  /* 0x000000223b3d7223 */ /* 0x080fe2000000003d */
[----:B------:R-:W-:Y:S01]  /*2460*/  FFMA R35, R13, R34, R6 ;  /* 0x000000220d237223 */ /* 0x000fe20000000006 */
[-C--:B------:R-:W-:Y:S01]  /*2470*/  FFMA R2, R11, R3.reuse, R2 ;  /* 0x000000030b027223 */ /* 0x080fe20000000002 */
[----:B------:R-:W-:Y:S01]  /*2480*/  FFMA R3, R5, R3, R56 ;  /* 0x0000000305037223 */ /* 0x000fe20000000038 */
[----:B------:R-:W-:Y:S01]  /*2490*/  FFMA R34, R40, R5, R61 ;  /* 0x0000000528227223 */ /* 0x000fe2000000003d */
[----:B------:R-:W-:-:S04]  /*24a0*/  FFMA R80, R11, R40, R35 ;  /* 0x000000280b507223 */ /* 0x000fc80000000023 */
[----:B-12---:R-:W-:Y:S05]  /*24b0*/  @!P0 BRA `(.L_x_660) ;  /* 0x00000000001c8947 */ /* 0x006fea0003800000 */
[----:B------:R-:W-:Y:S01]  /*24c0*/  BSSY.RECONVERGENT B0, `(.L_x_661) ;  /* 0x0000004000007945 */ /* 0x000fe20003800200 */
[----:B------:R-:W-:Y:S01]  /*24d0*/  IMAD.MOV.U32 R5, RZ, RZ, R60 ;  /* 0x000000ffff057224 */ /* 0x000fe200078e003c */
[----:B------:R-:W-:-:S07]  /*24e0*/  MOV R6, 0x2500 ;  /* 0x0000250000067802 */ /* 0x000fce0000000f00 */
[----:B0---4-:R-:W-:Y:S05]  /*24f0*/  CALL.REL.NOINC `($__internal_4_$__cuda_sm20_sqrt_rn_f32_slowpath) ;  /* 0x0000026400d87944 */ /* 0x011fea0003c00000 */
[----:B------:R-:W-:Y:S05]  /*2500*/  BSYNC.RECONVERGENT B0 ;  /* 0x0000000000007941 */ /* 0x000fea0003800200 */
.L_x_661:
[----:B------:R-:W-:Y:S01]  /*2510*/  IMAD.MOV.U32 R57, RZ, RZ, R40 ;  /* 0x000000ffff397224 */ /* 0x000fe200078e0028 */
[----:B------:R-:W-:Y:S06]  /*2520*/  BRA `(.L_x_662) ;  /* 0x0000000000107947 */ /* 0x000fec0003800000 */
.L_x_660:
[----:B------:R-:W-:Y:S01]  /*2530*/  FMUL.FTZ R57, R60, R63 ;  /* 0x0000003f3c397220 */ /* 0x000fe20000410000 */
[----:B------:R-:W-:-:S03]  /*2540*/  FMUL.FTZ R5, R63, 0.5 ;  /* 0x3f0000003f057820 */ /* 0x000fc60000410000 */
[----:B------:R-:W-:-:S04]  /*2550*/  FFMA R6, -R57, R57, R60 ;  /* 0x0000003939067223 */ /* 0x000fc8000000013c */
[----:B------:R-:W-:-:S07]  /*2560*/  FFMA R57, R6, R5, R57 ;  /* 0x0000000506397223 */ /* 0x000fce0000000039 */
.L_x_662:
[----:B------:R-:W1:Y:S01]  /*2570*/  LDC R6, c[0x3][0xac] ;  /* 0x00c02b00ff067b82 */ /* 0x000e620000000800 */
[----:B------:R-:W-:Y:S01]  /*2580*/  BSSY.RECONVERGENT B5, `(.L_x_663) ;  /* 0x0000059000057945 */ /* 0x000fe20003800200 */
[----:B-1----:R-:W-:-:S13]  /*2590*/  FSETP.GT.AND P0, PT, R57, R6, PT ;  /* 0x000000063900720b */ /* 0x002fda0003f04000 */
[----:B------:R-:W-:Y:S05]  /*25a0*/  @!P0 BRA `(.L_x_664) ;  /* 0x0000000400588947 */ /* 0x000fea0003800000 */
[----:B------:R-:W1:Y:S01]  /*25b0*/  LDCU UR7, c[0x3][0xa4] ;  /* 0x00c01480ff0777ac */ /* 0x000e620008000800 */
[----:B------:R-:W-:Y:S01]  /*25c0*/  FSETP.GEU.AND P0, PT, |R57|, R6, PT ;  /* 0x000000063900720b */ /* 0x000fe20003f0e200 */
[----:B------:R-:W-:Y:S01]  /*25d0*/  BSSY.RECONVERGENT B6, `(.L_x_665) ;  /* 0x0000050000067945 */ /* 0x000fe20003800200 */
[----:B------:R-:W-:Y:S02]  /*25e0*/  IMAD.MOV.U32 R5, RZ, RZ, RZ ;  /* 0x000000ffff057224 */ /* 0x000fe400078e00ff */
[----:B-1----:R-:W-:-:S04]  /*25f0*/  FSETP.LT.OR P0, PT, |R41|, UR7, !P0 ;  /* 0x0000000729007c0b */ /* 0x002fc8000c701600 */
[----:B----4-:R-:W-:-:S13]  /*2600*/  ISETP.NE.OR P0, PT, R31, RZ, P0 ;  /* 0x000000ff1f00720c */ /* 0x010fda0000705670 */
[----:B------:R-:W-:Y:S05]  /*2610*/  @P0 BRA `(.L_x_666) ;  /* 0x00000004002c0947 */ /* 0x000fea0003800000 */
[----:B------:R-:W1:Y:S01]  /*2620*/  MUFU.RCP R5, R38 ;  /* 0x0000002600057308 */ /* 0x000e620000001000 */
[----:B------:R-:W-:Y:S07]  /*2630*/  BSSY.RECONVERGENT B7, `(.L_x_667) ;  /* 0x000000c000077945 */ /* 0x000fee0003800200 */
        /* <DEDUP_REMOVED lines=8> */
[----:B------:R-:W-:Y:S01]  /*26c0*/  MOV R30, 0x26f0 ;  /* 0x000026f0001e7802 */ /* 0x000fe20000000f00 */
[----:B------:R-:W-:-:S07]  /*26d0*/  IMAD.MOV.U32 R6, RZ, RZ, R38 ;  /* 0x000000ffff067224 */ /* 0x000fce00078e0026 */
[----:B0-----:R-:W-:Y:S05]  /*26e0*/  CALL.REL.NOINC `($__internal_5_$__cuda_sm3x_div_rn_noftz_f32_slowpath) ;  /* 0x0000026400b47944 */ /* 0x001fea0003c00000 */
.L_x_668:
[----:B------:R-:W-:Y:S05]  /*26f0*/  BSYNC.RECONVERGENT B7 ;  /* 0x0000000000077941 */ /* 0x000fea0003800200 */
.L_x_667:
[----:B------:R-:W-:Y:S01]  /*2700*/  FADD R6, R4, 1 ;  /* 0x3f80000004067421 */ /* 0x000fe20000000000 */
[----:B------:R-:W-:Y:S01]  /*2710*/  FMUL R66, R57, R57 ;  /* 0x0000003939427220 */ /* 0x000fe20000400000 */
[----:B------:R-:W1:Y:S01]  /*2720*/  LDCU UR7, c[0x3][0xa8] ;  /* 0x00c01500ff0777ac */ /* 0x000e620008000800 */
[----:B------:R-:W-:Y:S01]  /*2730*/  FMUL R67, R5, R5 ;  /* 0x0000000505437220 */ /* 0x000fe20000400000 */
[----:B------:R-:W-:-:S04]  /*2740*/  FMUL R6, R41, R6 ;  /* 0x0000000629067220 */ /* 0x000fc80000400000 */
[----:B------:R-:W-:-:S04]  /*2750*/  FMUL R6, R41, R6 ;  /* 0x0000000629067220 */ /* 0x000fc80000400000 */
[----:B------:R-:W-:-:S05]  /*2760*/  FFMA R35, R66, -R6, 1 ;  /* 0x3f80000042237423 */ /* 0x000fca0000000806 */
[----:B------:R-:W-:Y:S01]  /*2770*/  FSETP.GEU.AND P0, PT, R35, RZ, PT ;  /* 0x000000ff2300720b */ /* 0x000fe20003f0e000 */
[----:B-1----:R-:W-:-:S12]  /*2780*/  IMAD.U32 R5, RZ, RZ, UR7 ;  /* 0x00000007ff057e24 */ /* 0x002fd8000f8e00ff */
[----:B------:R-:W-:Y:S05]  /*2790*/  @!P0 BRA `(.L_x_666) ;  /* 0x0000000000cc8947 */ /* 0x000fea0003800000 */
[----:B------:R1:W4:Y:S04]  /*27a0*/  LDG.E R65, desc[UR8][R44.64+0x68] ;  /* 0x000068082c417981 */ /* 0x000328000c1e1900 */
        /* <DEDUP_REMOVED lines=8> */
[----:B------:R1:W4:Y:S01]  /*2830*/  LDG.E R60, desc[UR8][R44.64+0x44] ;  /* 0x000044082c3c7981 */ /* 0x000322000c1e1900 */
[----:B------:R-:W-:Y:S01]  /*2840*/  VIADD R5, R35, 0xf3000000 ;  /* 0xf300000023057836 */ /* 0x000fe20000000000 */
[----:B------:R1:W2:Y:S01]  /*2850*/  MUFU.RSQ R6, R35 ;  /* 0x0000002300067308 */ /* 0x0002a20000001400 */
[----:B------:R-:W-:Y:S01]  /*2860*/  BSSY.RECONVERGENT B0, `(.L_x_669) ;  /* 0x000000c000007945 */ /* 0x000fe20003800200 */
[----:B------:R-:W-:-:S02]  /*2870*/  FMUL R66, R41, R66 ;  /* 0x0000004229427220 */ /* 0x000fc40000400000 */
[----:B------:R-:W-:-:S13]  /*2880*/  ISETP.GT.U32.AND P0, PT, R5, 0x727fffff, PT ;  /* 0x727fffff0500780c */ /* 0x000fda0003f04070 */
[----:B-12---:R-:W-:Y:S05]  /*2890*/  @!P0 BRA `(.L_x_670) ;  /* 0x0000000000108947 */ /* 0x006fea0003800000 */
[----:B------:R-:W-:Y:S02]  /*28a0*/  MOV R5, R35 ;  /* 0x0000002300057202 */ /* 0x000fe40000000f00 */
[----:B------:R-:W-:-:S07]  /*28b0*/  MOV R6, 0x28d0 ;  /* 0x000028d000067802 */ /* 0x000fce0000000f00 */
[----:B0---4-:R-:W-:Y:S05]  /*28c0*/  CALL.REL.NOINC `($__internal_4_$__cuda_sm20_sqrt_rn_f32_slowpath) ;  /* 0x0000026000e47944 */ /* 0x011fea0003c00000 */
[----:B------:R-:W-:Y:S05]  /*28d0*/  BRA `(.L_x_671) ;  /* 0x0000000000107947 */ /* 0x000fea0003800000 */
.L_x_670:
[----:B------:R-:W-:Y:S01]  /*28e0*/  FMUL.FTZ R40, R35, R6 ;  /* 0x0000000623287220 */ /* 0x000fe20000410000 */
[----:B------:R-:W-:-:S03]  /*28f0*/  FMUL.FTZ R6, R6, 0.5 ;  /* 0x3f00000006067820 */ /* 0x000fc60000410000 */
[----:B------:R-:W-:-:S04]  /*2900*/  FFMA R5, -R40, R40, R35 ;  /* 0x0000002828057223 */ /* 0x000fc80000000123 */
[----:B------:R-:W-:-:S07]  /*2910*/  FFMA R40, R5, R6, R40 ;  /* 0x0000000605287223 */ /* 0x000fce0000000028 */
.L_x_671:
[----:B------:R-:W-:Y:S05]  /*2920*/  BSYNC.RECONVERGENT B0 ;  /* 0x0000000000007941 */ /* 0x000fea0003800200 */
.L_x_669:
        /* <DEDUP_REMOVED lines=13> */
[----:B0---4-:R-:W-:Y:S05]  /*2a00*/  CALL.REL.NOINC `($__internal_5_$__cuda_sm3x_div_rn_noftz_f32_slowpath) ;  /* 0x0000026000ec7944 */ /* 0x011fea0003c00000 */
.L_x_673:
[----:B------:R-:W-:Y:S05]  /*2a10*/  BSYNC.RECONVERGENT B7 ;  /* 0x0000000000077941 */ /* 0x000fea0003800200 */
.L_x_672:
[----:B----4-:R-:W-:-:S04]  /*2a20*/  FFMA R65, RZ, R67, R65 ;  /* 0x00000043ff417223 */ /* 0x010fc80000000041 */
[----:B------:R-:W-:-:S04]  /*2a30*/  FFMA R64, R67, R65, R64 ;  /* 0x0000004143407223 */ /* 0x000fc80000000040 */
        /* <DEDUP_REMOVED lines=8> */
[----:B------:R-:W-:-:S07]  /*2ac0*/  FFMA R5, R67, R60, R5 ;  /* 0x0000003c43057223 */ /* 0x000fce0000000005 */
.L_x_666:
[----:B------:R-:W-:Y:S05]  /*2ad0*/  BSYNC.RECONVERGENT B6 ;  /* 0x0000000000067941 */ /* 0x000fea0003800200 */
.L_x_665:
[----:B------:R-:W-:Y:S01]  /*2ae0*/  FADD R34, R34, R5 ;  /* 0x0000000522227221 */ /* 0x000fe20000000000 */
[----:B------:R-:W-:Y:S01]  /*2af0*/  FADD R33, R42, R33 ;  /* 0x000000212a217221 */ /* 0x000fe20000000000 */
[----:B------:R-:W-:-:S07]  /*2b00*/  FADD R3, R43, R3 ;  /* 0x000000032b037221 */ /* 0x000fce0000000000 */
.L_x_664:
[----:B------:R-:W-:Y:S05]  /*2b10*/  BSYNC.RECONVERGENT B5 ;  /* 0x0000000000057941 */ /* 0x000fea0003800200 */
.L_x_663:
[----:B------:R-:W1:Y:S01]  /*2b20*/  LDCU UR7, c[0x3][0x94] ;  /* 0x00c01280ff0777ac */ /* 0x000e620008000800 */
[----:B----4-:R-:W-:Y:S01]  /*2b30*/  IMAD.MOV.U32 R79, RZ, RZ, R38 ;  /* 0x000000ffff4f7224 */ /* 0x010fe200078e0026 */
[----:B------:R-:W2:Y:S01]  /*2b40*/  LDCU UR10, c[0x3][0xbc] ;  /* 0x00c01780ff0a77ac */ /* 0x000ea20008000800 */
[----:B------:R-:W3:Y:S01]  /*2b50*/  LDCU UR27, c[0x3][0xa8] ;  /* 0x00c01500ff1b77ac */ /* 0x000ee20008000800 */
[----:B-1----:R-:W-:Y:S02]  /*2b60*/  ISETP.NE.AND P0, PT, R36, UR7, PT ;  /* 0x0000000724007c0c */ /* 0x002fe4000bf05270 */
[----:B--2---:R-:W-:-:S11]  /*2b70*/  FSETP.GEU.AND P1, PT, |R80|, UR10, PT ;  /* 0x0000000a50007c0b */ /* 0x004fd6000bf2e200 */
[----:B---3--:R-:W-:Y:S05]  /*2b80*/  @!P0 BRA `(.L_x_674) ;  /* 0x0000000000108947 */ /* 0x008fea0003800000 */
[----:B------:R-:W1:Y:S02]  /*2b90*/  LDCU UR7, c[0x3][0x98] ;  /* 0x00c01300ff0777ac */ /* 0x000e640008000800 */
[----:B-1----:R-:W-:-:S13]  /*2ba0*/  ISETP.NE.AND P0, PT, R36, UR7, PT ;  /* 0x0000000724007c0c */ /* 0x002fda000bf05270 */
[C---:B------:R-:W-:Y:S01]  /*2bb0*/  @!P0 FMUL R79, R38.reuse, 1.1547005176544189453 ;  /* 0x3f93cd3a264f8820 */ /* 0x040fe20000400000 */
[----:B------:R-:W-:-:S07]  /*2bc0*/  @P0 FMUL R79, R38, 1.4142135381698608398 ;  /* 0x3fb504f3264f0820 */ /* 0x000fce0000400000 */
.L_x_674:
[----:B------:R-:W-:Y:S01]  /*2bd0*/  IMAD.U32 R30, RZ, RZ, UR27 ;  /* 0x0000001bff1e7e24 */ /* 0x000fe2000f8e00ff */
[----:B------:R-:W-:Y:S06]  /*2be0*/  @!P1 BRA `(.L_x_642) ;  /* 0x0000001c009c9947 */ /* 0x000fec0003800000 */
[----:B------:R-:W-:Y:S01]  /*2bf0*/  VIADD R5, R80, 0x1800000 ;  /* 0x0180000050057836 */ /* 0x000fe20000000000 */
[----:B------:R-:W-:Y:S04]  /*2c00*/  BSSY.RECONVERGENT B0, `(.L_x_675) ;  /* 0x000000c000007945 */ /* 0x000fe80003800200 */
[----:B------:R-:W-:-:S04]  /*2c10*/  LOP3.LUT R5, R5, 0x7f800000, RZ, 0xc0, !PT ;  /* 0x7f80000005057812 */ /* 0x000fc800078ec0ff */
[----:B------:R-:W-:-:S13]  /*2c20*/  ISETP.GT.U32.AND P0, PT, R5, 0x1ffffff, PT ;  /* 0x01ffffff0500780c */ /* 0x000fda0003f04070 */
[----:B------:R-:W-:Y:S05]  /*2c30*/  @P0 BRA `(.L_x_676) ;  /* 0x0000000000100947 */ /* 0x000fea0003800000 */
[----:B------:R-:W-:-:S07]  /*2c40*/  MOV R56, 0x2c60 ;  /* 0x00002c6000387802 */ /* 0x000fce0000000f00 */
[----:B0-----:R-:W-:Y:S05]  /*2c50*/  CALL.REL.NOINC `($__internal_3_$__cuda_sm20_rcp_rn_f32_slowpath) ;  /* 0x0000025c00307944 */ /* 0x001fea0003c00000 */
[----:B------:R-:W-:Y:S01]  /*2c60*/  IMAD.MOV.U32 R57, RZ, RZ, R30 ;  /* 0x000000ffff397224 */ /* 0x000fe200078e001e */
[----:B------:R-:W-:Y:S06]  /*2c70*/  BRA `(.L_x_677) ;  /* 0x0000000000107947 */ /* 0x000fec0003800000 */
.L_x_676:
[----:B------:R-:W1:Y:S02]  /*2c80*/  MUFU.RCP R57, R80 ;  /* 0x0000005000397308 */ /* 0x000e640000001000 */
[----:B-1----:R-:W-:-:S04]  /*2c90*/  FFMA R5, R80, R57, -1 ;  /* 0xbf80000050057423 */ /* 0x002fc80000000039 */
[----:B------:R-:W-:-:S04]  /*2ca0*/  FADD.FTZ R6, -R5, -RZ ;  /* 0x800000ff05067221 */ /* 0x000fc80000010100 */
[----:B------:R-:W-:-:S07]  /*2cb0*/  FFMA R57, R57, R6, R57 ;  /* 0x0000000639397223 */ /* 0x000fce0000000039 */
.L_x_677:
[----:B------:R-:W-:Y:S05]  /*2cc0*/  BSYNC.RECONVERGENT B0 ;  /* 0x0000000000007941 */ /* 0x000fea0003800200 */
.L_x_675:
[----:B------:R-:W1:Y:S01]  /*2cd0*/  LDCU UR7, c[0x3][0xa4] ;  /* 0x00c01480ff0777ac */ /* 0x000e620008000800 */
[----:B------:R-:W-:Y:S01]  /*2ce0*/  ISETP.NE.AND P0, PT, R31, 0x1, PT ;  /* 0x000000011f00780c */ /* 0x000fe20003f05270 */
[----:B------:R-:W-:-:S03]  /*2cf0*/  FMUL R5, R57, -R34 ;  /* 0x8000002239057220 */ /* 0x000fc60000400000 */
[----:B-1----:R-:W-:-:S13]  /*2d00*/  FSETP.LT.OR P0, PT, |R41|, UR7, !P0 ;  /* 0x0000000729007c0b */ /* 0x002fda000c701600 */
[----:B------:R-:W-:Y:S05]  /*2d10*/  @P0 BRA `(.L_x_678) ;  /* 0x0000001400c80947 */ /* 0x000fea0003800000 */
[----:B------:R-:W1:Y:S01]  /*2d20*/  LDCU UR7, c[0x3][0xbc] ;  /* 0x00c01780ff0777ac */ /* 0x000e620008000800 */
[----:B------:R-:W-:Y:S01]  /*2d30*/  FADD R6, -|R80|, 1 ;  /* 0x3f80000050067421 */ /* 0x000fe20000000300 */
[----:B------:R-:W-:Y:S04]  /*2d40*/  BSSY.RECONVERGENT B5, `(.L_x_678) ;  /* 0x000016f000057945 */ /* 0x000fe80003800200 */
[----:B-1----:R-:W-:-:S13]  /*2d50*/  FSETP.GEU.AND P0, PT, R6, UR7, PT ;  /* 0x0000000706007c0b */ /* 0x002fda000bf0e000 */
[----:B------:R-:W-:Y:S05]  /*2d60*/  @P0 BRA `(.L_x_679) ;  /* 0x00000004009c0947 */ /* 0x000fea0003800000 */
[----:B------:R-:W-:Y:S01]  /*2d70*/  FMUL R6, R3, R3 ;  /* 0x0000000303067220 */ /* 0x000fe20000400000 */
[----:B------:R-:W-:Y:S03]  /*2d80*/  BSSY.RECONVERGENT B0, `(.L_x_680) ;  /* 0x000000e000007945 */ /* 0x000fe60003800200 */
[----:B------:R-:W-:-:S04]  /*2d90*/  FFMA R5, R33, R33, R6 ;  /* 0x0000002121057223 */ /* 0x000fc80000000006 */
[----:B------:R-:W-:Y:S01]  /*2da0*/  VIADD R30, R5, 0xf3000000 ;  /* 0xf3000000051e7836 */ /* 0x000fe20000000000 */
[----:B------:R1:W2:Y:S04]  /*2db0*/  MUFU.RSQ R6, R5 ;  /* 0x0000000500067308 */ /* 0x0002a80000001400 */
[----:B------:R-:W-:-:S13]  /*2dc0*/  ISETP.GT.U32.AND P0, PT, R30, 0x727fffff, PT ;  /* 0x727fffff1e00780c */ /* 0x000fda0003f04070 */
[----:B-12---:R-:W-:Y:S05]  /*2dd0*/  @!P0 BRA `(.L_x_681) ;  /* 0x0000000000108947 */ /* 0x006fea0003800000 */
[----:B------:R-:W-:-:S07]  /*2de0*/  MOV R6, 0x2e00 ;  /* 0x00002e0000067802 */ /* 0x000fce0000000f00 */
[----:B0-----:R-:W-:Y:S05]  /*2df0*/  CALL.REL.NOINC `($__internal_4_$__cuda_sm20_sqrt_rn_f32_slowpath) ;  /* 0x0000025c00987944 */ /* 0x001fea0003c00000 */
[----:B------:R-:W-:Y:S01]  /*2e00*/  IMAD.MOV.U32 R56, RZ, RZ, R40 ;  /* 0x000000ffff387224 */ /* 0x000fe200078e0028 */
[----:B------:R-:W-:Y:S06]  /*2e10*/  BRA `(.L_x_682) ;  /* 0x0000000000107947 */ /* 0x000fec0003800000 */
.L_x_681:
[----:B------:R-:W-:Y:S01]  /*2e20*/  FMUL.FTZ R56, R5, R6 ;  /* 0x0000000605387220 */ /* 0x000fe20000410000 */
[----:B------:R-:W-:-:S03]  /*2e30*/  FMUL.FTZ R6, R6, 0.5 ;  /* 0x3f00000006067820 */ /* 0x000fc60000410000 */
[----:B------:R-:W-:-:S04]  /*2e40*/  FFMA R5, -R56, R56, R5 ;  /* 0x0000003838057223 */ /* 0x000fc80000000105 */
[----:B------:R-:W-:-:S07]  /*2e50*/  FFMA R56, R5, R6, R56 ;  /* 0x0000000605387223 */ /* 0x000fce0000000038 */
.L_x_682:
[----:B------:R-:W-:Y:S05]  /*2e60*/  BSYNC.RECONVERGENT B0 ;  /* 0x0000000000007941 */ /* 0x000fea0003800200 */
.L_x_680:
[----:B------:R-:W1:Y:S01]  /*2e70*/  LDCU UR7, c[0x3][0xac] ;  /* 0x00c01580ff0777ac */ /* 0x000e620008000800 */
[----:B------:R-:W-:Y:S01]  /*2e80*/  BSSY.RECONVERGENT B6, `(.L_x_683) ;  /* 0x0000052000067945 */ /* 0x000fe20003800200 */
[----:B------:R-:W-:Y:S01]  /*2e90*/  HFMA2 R5, -RZ, RZ, 0, 0 ;  /* 0x00000000ff057431 */ /* 0x000fe200000001ff */
[----:B-1----:R-:W-:-:S04]  /*2ea0*/  FSETP.GEU.AND P0, PT, |R56|, UR7, PT ;  /* 0x0000000738007c0b */ /* 0x002fc8000bf0e200 */
[----:B------:R-:W-:-:S13]  /*2eb0*/  ISETP.NE.OR P0, PT, R31, RZ, !P0 ;  /* 0x000000ff1f00720c */ /* 0x000fda0004705670 */
[----:B------:R-:W-:Y:S05]  /*2ec0*/  @P0 BRA `(.L_x_684) ;  /* 0x0000000400340947 */ /* 0x000fea0003800000 */
[----:B------:R-:W1:Y:S01]  /*2ed0*/  MUFU.RCP R6, R79 ;  /* 0x0000004f00067308 */ /* 0x000e620000001000 */
[----:B------:R-:W-:Y:S07]  /*2ee0*/  BSSY.RECONVERGENT B7, `(.L_x_685) ;  /* 0x000000d000077945 */ /* 0x000fee0003800200 */
[----:B------:R-:W2:Y:S01]  /*2ef0*/  FCHK P0, R56, R79 ;  /* 0x0000004f38007302 */ /* 0x000ea20000000000 */
[----:B-1----:R-:W-:-:S04]  /*2f00*/  FFMA R5, R6, -R79, 1 ;  /* 0x3f80000006057423 */ /* 0x002fc8000000084f */
[----:B------:R-:W-:-:S04]  /*2f10*/  FFMA R5, R6, R5, R6 ;  /* 0x0000000506057223 */ /* 0x000fc80000000006 */
[----:B------:R-:W-:-:S04]  /*2f20*/  FFMA R31, R5, R56, RZ ;  /* 0x00000038051f7223 */ /* 0x000fc800000000ff */
[----:B------:R-:W-:-:S04]  /*2f30*/  FFMA R6, R31, -R79, R56 ;  /* 0x8000004f1f067223 */ /* 0x000fc80000000038 */
[----:B------:R-:W-:Y:S01]  /*2f40*/  FFMA R6, R5, R6, R31 ;  /* 0x0000000605067223 */ /* 0x000fe2000000001f */
[----:B--2---:R-:W-:Y:S06]  /*2f50*/  @!P0 BRA `(.L_x_686) ;  /* 0x0000000000148947 */ /* 0x004fec0003800000 */
[----:B------:R-:W-:Y:S01]  /*2f60*/  IMAD.MOV.U32 R6, RZ, RZ, R79 ;  /* 0x000000ffff067224 */ /* 0x000fe200078e004f */
[----:B------:R-:W-:Y:S01]  /*2f70*/  MOV R30, 0x2fa0 ;  /* 0x00002fa0001e7802 */ /* 0x000fe20000000f00 */
[----:B------:R-:W-:-:S07]  /*2f80*/  IMAD.MOV.U32 R5, RZ, RZ, R56 ;  /* 0x000000ffff057224 */ /* 0x000fce00078e0038 */
[----:B0-----:R-:W-:Y:S05]  /*2f90*/  CALL.REL.NOINC `($__internal_5_$__cuda_sm3x_div_rn_noftz_f32_slowpath) ;  /* 0x0000025c00887944 */ /* 0x001fea0003c00000 */
[----:B------:R-:W-:-:S07]  /*2fa0*/  IMAD.MOV.U32 R6, RZ, RZ, R5 ;  /* 0x000000ffff067224 */ /* 0x000fce00078e0005 */
.L_x_686:
[----:B------:R-:W-:Y:S05]  /*2fb0*/  BSYNC.RECONVERGENT B7 ;  /* 0x0000000000077941 */ /* 0x000fea0003800200 */
.L_x_685:
        /* <DEDUP_REMOVED lines=10> */
[----:B------:R-:W-:Y:S01]  /*3060*/  FMUL R6, R6, R6 ;  /* 0x0000000606067220 */ /* 0x000fe20000400000 */
[----:B------:R-:W-:Y:S01]  /*3070*/  FADD R4, R4, 1 ;  /* 0x3f80000004047421 */ /* 0x000fe20000000000 */
[----:B------:R-:W-:Y:S01]  /*3080*/  FMUL R56, R56, R56 ;  /* 0x0000003838387220 */ /* 0x000fe20000400000 */
[----:B------:R-:W1:Y:S02]  /*3090*/  LDCU UR7, c[0x3][0xa8] ;  /* 0x00c01500ff0777ac */ /* 0x000e640008000800 */
[----:B------:R-:W-:-:S04]  /*30a0*/  FMUL R4, R41, R4 ;  /* 0x0000000429047220 */ /* 0x000fc80000400000 */
[----:B------:R-:W-:-:S04]  /*30b0*/  FMUL R4, R41, R4 ;  /* 0x0000000429047220 */ /* 0x000fc80000400000 */
[----:B------:R-:W-:-:S05]  /*30c0*/  FFMA R35, R56, -R4, 1 ;  /* 0x3f80000038237423 */ /* 0x000fca0000000804 */
[----:B------:R-:W-:Y:S01]  /*30d0*/  FSETP.GEU.AND P0, PT, R35, RZ, PT ;  /* 0x000000ff2300720b */ /* 0x000fe20003f0e000 */
[----:B--2---:R-:W-:-:S04]  /*30e0*/  FFMA R5, RZ, R6, R5 ;  /* 0x00000006ff057223 */ /* 0x004fc80000000005 */
[----:B---3--:R-:W-:-:S04]  /*30f0*/  FFMA R5, R6, R5, R31 ;  /* 0x0000000506057223 */ /* 0x008fc8000000001f */
[----:B----4-:R-:W-:-:S04]  /*3100*/  FFMA R5, R6, R5, R30 ;  /* 0x0000000506057223 */ /* 0x010fc8000000001e */
[----:B------:R-:W-:-:S04]  /*3110*/  FFMA R5, R6, R5, R40 ;  /* 0x0000000506057223 */ /* 0x000fc80000000028 */
[----:B------:R-:W-:-:S04]  /*3120*/  FFMA R5, R6, R5, R58 ;  /* 0x0000000506057223 */ /* 0x000fc8000000003a */
[----:B------:R-:W-:-:S04]  /*3130*/  FFMA R5, R6, R5, R60 ;  /* 0x0000000506057223 */ /* 0x000fc8000000003c */
[----:B------:R-:W-:-:S04]  /*3140*/  FFMA R5, R6, R5, R62 ;  /* 0x0000000506057223 */ /* 0x000fc8000000003e */
[----:B------:R-:W-:-:S04]  /*3150*/  FFMA R5, R6, R5, R64 ;  /* 0x0000000506057223 */ /* 0x000fc80000000040 */
[----:B------:R-:W-:-:S04]  /*3160*/  FFMA R5, R6, R5, R66 ;  /* 0x0000000506057223 */ /* 0x000fc80000000042 */
[----:B------:R-:W-:Y:S01]  /*3170*/  FFMA R31, R6, R5, R68 ;  /* 0x00000005061f7223 */ /* 0x000fe20000000044 */
[----:B-1----:R-:W-:-:S03]  /*3180*/  IMAD.U32 R5, RZ, RZ, UR7 ;  /* 0x00000007ff057e24 */ /* 0x002fc6000f8e00ff */
[----:B------:R-:W-:Y:S01]  /*3190*/  FMUL R4, R6, R31 ;  /* 0x0000001f06047220 */ /* 0x000fe20000400000 */
[----:B------:R-:W-:Y:S06]  /*31a0*/  @!P0 BRA `(.L_x_684) ;  /* 0x00000000007c8947 */ /* 0x000fec0003800000 */
[----:B------:R-:W-:Y:S01]  /*31b0*/  VIADD R5, R35, 0xf3000000 ;  /* 0xf300000023057836 */ /* 0x000fe20000000000 */
[----:B------:R1:W2:Y:S01]  /*31c0*/  MUFU.RSQ R6, R35 ;  /* 0x0000002300067308 */ /* 0x0002a20000001400 */
[----:B------:R-:W-:Y:S01]  /*31d0*/  BSSY.RECONVERGENT B0, `(.L_x_687) ;  /* 0x000000c000007945 */ /* 0x000fe20003800200 */
[----:B------:R-:W-:Y:S02]  /*31e0*/  FMUL R41, R41, R56 ;  /* 0x0000003829297220 */ /* 0x000fe40000400000 */
[----:B------:R-:W-:-:S13]  /*31f0*/  ISETP.GT.U32.AND P0, PT, R5, 0x727fffff, PT ;  /* 0x727fffff0500780c */ /* 0x000fda0003f04070 */
[----:B-12---:R-:W-:Y:S05]  /*3200*/  @!P0 BRA `(.L_x_688) ;  /* 0x0000000000108947 */ /* 0x006fea0003800000 */
[----:B------:R-:W-:Y:S01]  /*3210*/  IMAD.MOV.U32 R5, RZ, RZ, R35 ;  /* 0x000000ffff057224 */ /* 0x000fe200078e0023 */
[----:B------:R-:W-:-:S07]  /*3220*/  MOV R6, 0x3240 ;  /* 0x0000324000067802 */ /* 0x000fce0000000f00 */
[----:B0-----:R-:W-:Y:S05]  /*3230*/  CALL.REL.NOINC `($__internal_4_$__cuda_sm20_sqrt_rn_f32_slowpath) ;  /* 0x0000025800887944 */ /* 0x001fea0003c00000 */
[----:B------:R-:W-:Y:S05]  /*3240*/  BRA `(.L_x_689) ;  /* 0x0000000000107947 */ /* 0x000fea0003800000 */
.L_x_688:
[----:B------:R-:W-:Y:S01]  /*3250*/  FMUL.FTZ R40, R35, R6 ;  /* 0x0000000623287220 */ /* 0x000fe20000410000 */
[----:B------:R-:W-:-:S03]  /*3260*/  FMUL.FTZ R6, R6, 0.5 ;  /* 0x3f00000006067820 */ /* 0x000fc60000410000 */
[----:B------:R-:W-:-:S04]  /*3270*/  FFMA R5, -R40, R40, R35 ;  /* 0x0000002828057223 */ /* 0x000fc80000000123 */
[----:B------:R-:W-:-:S07]  /*3280*/  FFMA R40, R5, R6, R40 ;  /* 0x0000000605287223 */ /* 0x000fce0000000028 */
.L_x_689:
[----:B------:R-:W-:Y:S05]  /*3290*/  BSYNC.RECONVERGENT B0 ;  /* 0x0000000000007941 */ /* 0x000fea0003800200 */
.L_x_687:
        /* <DEDUP_REMOVED lines=14> */
.L_x_691:
[----:B------:R-:W-:Y:S05]  /*3380*/  BSYNC.RECONVERGENT B7 ;  /* 0x0000000000077941 */ /* 0x000fea0003800200 */
.L_x_690:
[----:B------:R-:W-:-:S07]  /*3390*/  FADD R5, R4, R5 ;  /* 0x0000000504057221 */ /* 0x000fce0000000000 */
.L_x_684:
[----:B------:R-:W-:Y:S05]  /*33a0*/  BSYNC.RECONVERGENT B6 ;  /* 0x0000000000067941 */ /* 0x000fea0003800200 */
.L_x_683:
[----:B------:R-:W-:-:S04]  /*33b0*/  FADD R34, R5, -R34 ;  /* 0x8000002205227221 */ /* 0x000fc80000000000 */
[----:B------:R-:W-:Y:S01]  /*33c0*/  FMUL R5, R34, R57 ;  /* 0x0000003922057220 */ /* 0x000fe20000400000 */
[----:B------:R-:W-:Y:S06]  /*33d0*/  BRA `(.L_x_692) ;  /* 0x0000001000147947 */ /* 0x000fec0003800000 */
.L_x_679:
[----:B------:R-:W1:Y:S01]  /*33e0*/  LDC R6, c[0x3][0xc0] ;  /* 0x00c03000ff067b82 */ /* 0x000e620000000800 */
[----:B------:R-:W1:Y:S02]  /*33f0*/  LDCU UR7, c[0x3][0xa8] ;  /* 0x00c01500ff0777ac */ /* 0x000e640008000800 */
[----:B-1----:R-:W-:-:S13]  /*3400*/  FSETP.LT.AND P0, PT, R6, |UR7|, PT ;  /* 0x4000000706007c0b */ /* 0x002fda000bf01000 */
[----:B------:R-:W-:Y:S05]  /*3410*/  @!P0 BRA `(.L_x_692) ;  /* 0x0000001000048947 */ /* 0x000fea0003800000 */
[----:B------:R-:W1:Y:S01]  /*3420*/  LDCU UR7, c[0x3][0xc0] ;  /* 0x00c01800ff0777ac */ /* 0x000e620008000800 */
[----:B------:R-:W-:Y:S01]  /*3430*/  FADD R4, R4, 1 ;  /* 0x3f80000004047421 */ /* 0x000fe20000000000 */
[C---:B------:R-:W-:Y:S01]  /*3440*/  FMUL R67, R41.reuse, R41 ;  /* 0x0000002929437220 */ /* 0x040fe20000400000 */
[----:B------:R-:W-:Y:S01]  /*3450*/  MOV R77, R5 ;  /* 0x00000005004d7202 */ /* 0x000fe20000000f00 */
[----:B------:R-:W-:Y:S02]  /*3460*/  IMAD.MOV.U32 R75, RZ, RZ, R5 ;  /* 0x000000ffff4b7224 */ /* 0x000fe400078e0005 */
[----:B------:R-:W-:Y:S01]  /*3470*/  FFMA R5, R2, R2, RZ ;  /* 0x0000000202057223 */ /* 0x000fe200000000ff */
[----:B------:R-:W-:Y:S01]  /*3480*/  FMUL R67, R4, R67 ;  /* 0x0000004304437220 */ /* 0x000fe20000400000 */
[----:B------:R-:W-:Y:S01]  /*3490*/  FFMA R6, R2, R3, RZ ;  /* 0x0000000302067223 */ /* 0x000fe200000000ff */
[----:B------:R-:W-:Y:S01]  /*34a0*/  FMUL R4, R41, R4 ;  /* 0x0000000429047220 */ /* 0x000fe20000400000 */
[----:B------:R-:W-:-:S02]  /*34b0*/  IMAD.MOV.U32 R73, RZ, RZ, RZ ;  /* 0x000000ffff497224 */ /* 0x000fc400078e00ff */
[C---:B------:R-:W-:Y:S01]  /*34c0*/  FFMA R78, R32.reuse, R32, R5 ;  /* 0x00000020204e7223 */ /* 0x040fe20000000005 */
[----:B------:R-:W-:Y:S02]  /*34d0*/  IMAD.MOV.U32 R71, RZ, RZ, -0x1 ;  /* 0xffffffffff477424 */ /* 0x000fe400078e00ff */
[----:B------:R-:W-:Y:S01]  /*34e0*/  FFMA R65, R32, R33, R6 ;  /* 0x0000002120417223 */ /* 0x000fe20000000006 */
[----:B------:R-:W-:Y:S02]  /*34f0*/  IMAD.U32 R69, RZ, RZ, UR6 ;  /* 0x00000006ff457e24 */ /* 0x000fe4000f8e00ff */
[----:B------:R-:W-:Y:S01]  /*3500*/  FMUL R61, R41, R4 ;  /* 0x00000004293d7220 */ /* 0x000fe20000400000 */
[----:B-1----:R-:W-:-:S07]  /*3510*/  IMAD.U32 R63, RZ, RZ, UR7 ;  /* 0x00000007ff3f7e24 */ /* 0x002fce000f8e00ff */
.L_x_715:
[----:B------:R-:W-:Y:S01]  /*3520*/  VIADD R71, R71, 0x1 ;  /* 0x0000000147477836 */ /* 0x000fe20000000000 */
[----:B------:R-:W1:Y:S04]  /*3530*/  LDCU UR7, c[0x3][0xa8] ;  /* 0x00c01500ff0777ac */ /* 0x000e680008000800 */
[----:B------:R-:W-:-:S13]  /*3540*/  ISETP.GT.U32.AND P0, PT, R71, 0xa, PT ;  /* 0x0000000a4700780c */ /* 0x000fda0003f04070 */
[----:B------:R-:W2:Y:S01]  /*3550*/  @P0 LDC R63, c[0x3][0xc4] ;  /* 0x00c03100ff3f0b82 */ /* 0x000ea20000000800 */
[----:B------:R-:W-:Y:S01]  /*3560*/  ISETP.GT.U32.AND P0, PT, R71, 0xf, PT ;  /* 0x0000000f4700780c */ /* 0x000fe20003f04070 */
[----:B-1----:R-:W-:-:S12]  /*3570*/  IMAD.U32 R5, RZ, RZ, UR7 ;  /* 0x00000007ff057e24 */ /* 0x002fd8000f8e00ff */
[----:B--2---:R-:W1:Y:S01]  /*3580*/  @P0 LDC R63, c[0x3][0xc8] ;  /* 0x00c03200ff3f0b82 */ /* 0x004e620000000800 */
[----:B------:R-:W-:-:S13]  /*3590*/  ISETP.GT.U32.AND P0, PT, R71, 0x14, PT ;  /* 0x000000144700780c */ /* 0x000fda0003f04070 */
[----:B-1----:R-:W1:Y:S01]  /*35a0*/  @P0 LDC R63, c[0x3][0xcc] ;  /* 0x00c03300ff3f0b82 */ /* 0x002e620000000800 */
[----:B------:R-:W-:-:S13]  /*35b0*/  ISETP.GT.U32.AND P0, PT, R71, 0x19, PT ;  /* 0x000000194700780c */ /* 0x000fda0003f04070 */
[----:B-1----:R-:W1:Y:S01]  /*35c0*/  @P0 LDC R63, c[0x3][0xd0] ;  /* 0x00c03400ff3f0b82 */ /* 0x002e620000000800 */
[----:B------:R-:W-:-:S13]  /*35d0*/  ISETP.NE.AND P0, PT, R69, 0x1, PT ;  /* 0x000000014500780c */ /* 0x000fda0003f05270 */
[----:B------:R-:W-:Y:S05]  /*35e0*/  @!P0 BRA `(.L_x_692) ;  /* 0x0000000c00908947 */ /* 0x000fea0003800000 */
[-C--:B------:R-:W-:Y:S01]  /*35f0*/  FFMA R5, R2, R75.reuse, R3 ;  /* 0x0000004b02057223 */ /* 0x080fe20000000003 */
[----:B------:R-:W-:Y:S01]  /*3600*/  FFMA R4, R32, R75, R33 ;  /* 0x0000004b20047223 */ /* 0x000fe20000000021 */
[----:B------:R-:W-:Y:S02]  /*3610*/  BSSY.RECONVERGENT B0, `(.L_x_693) ;  /* 0x000000f000007945 */ /* 0x000fe40003800200 */
[----:B------:R-:W-:-:S04]  /*3620*/  FMUL R5, R5, R5 ;  /* 0x0000000505057220 */ /* 0x000fc80000400000 */
[----:B------:R-:W-:-:S04]  /*3630*/  FFMA R5, R4, R4, R5 ;  /* 0x0000000404057223 */ /* 0x000fc80000000005 */
[----:B------:R-:W-:Y:S01]  /*3640*/  VIADD R6, R5, 0xf3000000 ;  /* 0xf300000005067836 */ /* 0x000fe20000000000 */
[----:B------:R2:W3:Y:S04]  /*3650*/  MUFU.RSQ R4, R5 ;  /* 0x0000000500047308 */ /* 0x0004e80000001400 */
[----:B------:R-:W-:-:S13]  /*3660*/  ISETP.GT.U32.AND P0, PT, R6, 0x727fffff, PT ;  /* 0x727fffff0600780c */ /* 0x000fda0003f04070 */
[----:B--23--:R-:W-:Y:S05]  /*3670*/  @!P0 BRA `(.L_x_694) ;  /* 0x0000000000108947 */ /* 0x00cfea0003800000 */
[----:B------:R-:W-:-:S07]  /*3680*/  MOV R6, 0x36a0 ;  /* 0x000036a000067802 */ /* 0x000fce0000000f00 */
[----:B01----:R-:W-:Y:S05]  /*3690*/  CALL.REL.NOINC `($__internal_4_$__cuda_sm20_sqrt_rn_f32_slowpath) ;  /* 0x0000025400707944 */ /* 0x003fea0003c00000 */
[----:B------:R-:W-:Y:S01]  /*36a0*/  MOV R76, R40 ;  /* 0x00000028004c7202 */ /* 0x000fe20000000f00 */
[----:B------:R-:W-:Y:S06]  /*36b0*/  BRA `(.L_x_695) ;  /* 0x0000000000107947 */ /* 0x000fec0003800000 */
.L_x_694:
[----:B------:R-:W-:Y:S01]  /*36c0*/  FMUL.FTZ R76, R5, R4 ;  /* 0x00000004054c7220 */ /* 0x000fe20000410000 */
[----:B------:R-:W-:-:S03]  /*36d0*/  FMUL.FTZ R4, R4, 0.5 ;  /* 0x3f00000004047820 */ /* 0x000fc60000410000 */
[----:B------:R-:W-:-:S04]  /*36e0*/  FFMA R5, -R76, R76, R5 ;  /* 0x0000004c4c057223 */ /* 0x000fc80000000105 */
[----:B------:R-:W-:-:S07]  /*36f0*/  FFMA R76, R5, R4, R76 ;  /* 0x00000004054c7223 */ /* 0x000fce000000004c */
.L_x_695:
[----:B------:R-:W-:Y:S05]  /*3700*/  BSYNC.RECONVERGENT B0 ;  /* 0x0000000000007941 */ /* 0x000fea0003800200 */
.L_x_693:
[----:B------:R-:W2:Y:S01]  /*3710*/  LDCU UR7, c[0x3][0xac] ;  /* 0x00c01580ff0777ac */ /* 0x000ea20008000800 */
[----:B------:R-:W-:Y:S01]  /*3720*/  BSSY.RECONVERGENT B6, `(.L_x_696) ;  /* 0x000004d000067945 */ /* 0x000fe20003800200 */
[----:B------:R-:W-:Y:S01]  /*3730*/  IMAD.MOV.U32 R57, RZ, RZ, RZ ;  /* 0x000000ffff397224 */ /* 0x000fe200078e00ff */
[----:B--2---:R-:W-:-:S04]  /*3740*/  FSETP.GEU.AND P0, PT, |R76|, UR7, PT ;  /* 0x000000074c007c0b */ /* 0x004fc8000bf0e200 */
[----:B------:R-:W-:-:S13]  /*3750*/  ISETP.NE.OR P0, PT, R31, RZ, !P0 ;  /* 0x000000ff1f00720c */ /* 0x000fda0004705670 */
[----:B------:R-:W-:Y:S05]  /*3760*/  @P0 BRA `(.L_x_697) ;  /* 0x0000000400200947 */ /* 0x000fea0003800000 */
[----:B------:R-:W-:Y:S01]  /*3770*/  FMUL R74, R76, R76 ;  /* 0x0000004c4c4a7220 */ /* 0x000fe20000400000 */
[----:B------:R-:W2:Y:S03]  /*3780*/  LDCU UR7, c[0x3][0xa8] ;  /* 0x00c01500ff0777ac */ /* 0x000ea60008000800 */
[----:B------:R-:W-:-:S05]  /*3790*/  FFMA R59, -R61, R74, 1 ;  /* 0x3f8000003d3b7423 */ /* 0x000fca000000014a */
[----:B------:R-:W-:Y:S01]  /*37a0*/  FSETP.GEU.AND P0, PT, R59, RZ, PT ;  /* 0x000000ff3b00720b */ /* 0x000fe20003f0e000 */
[----:B--2---:R-:W-:-:S12]  /*37b0*/  IMAD.U32 R57, RZ, RZ, UR7 ;  /* 0x00000007ff397e24 */ /* 0x004fd8000f8e00ff */
[----:B------:R-:W-:Y:S05]  /*37c0*/  @!P0 BRA `(.L_x_697) ;  /* 0x0000000400088947 */ /* 0x000fea0003800000 */
[----:B------:R-:W2:Y:S01]  /*37d0*/  MUFU.RCP R4, R79 ;  /* 0x0000004f00047308 */ /* 0x000ea20000001000 */
[----:B------:R-:W-:Y:S07]  /*37e0*/  BSSY.RECONVERGENT B7, `(.L_x_698) ;  /* 0x000000c000077945 */ /* 0x000fee0003800200 */
[----:B------:R-:W3:Y:S01]  /*37f0*/  FCHK P0, R76, R79 ;  /* 0x0000004f4c007302 */ /* 0x000ee20000000000 */
[----:B--2---:R-:W-:-:S04]  /*3800*/  FFMA R5, R4, -R79, 1 ;  /* 0x3f80000004057423 */ /* 0x004fc8000000084f */
[----:B------:R-:W-:-:S04]  /*3810*/  FFMA R5, R4, R5, R4 ;  /* 0x0000000504057223 */ /* 0x000fc80000000004 */
[----:B------:R-:W-:-:S04]  /*3820*/  FFMA R35, R5, R76, RZ ;  /* 0x0000004c05237223 */ /* 0x000fc800000000ff */
[----:B------:R-:W-:-:S04]  /*3830*/  FFMA R4, R35, -R79, R76 ;  /* 0x8000004f23047223 */ /* 0x000fc8000000004c */
[----:B------:R-:W-:Y:S01]  /*3840*/  FFMA R5, R5, R4, R35 ;  /* 0x0000000405057223 */ /* 0x000fe20000000023 */
[----:B---3--:R-:W-:Y:S06]  /*3850*/  @!P0 BRA `(.L_x_699) ;  /* 0x0000000000108947 */ /* 0x008fec0003800000 */
[----:B------:R-:W-:Y:S01]  /*3860*/  IMAD.MOV.U32 R5, RZ, RZ, R76 ;  /* 0x000000ffff057224 */ /* 0x000fe200078e004c */
[----:B------:R-:W-:Y:S01]  /*3870*/  MOV R30, 0x38a0 ;  /* 0x000038a0001e7802 */ /* 0x000fe20000000f00 */
[----:B------:R-:W-:-:S07]  /*3880*/  IMAD.MOV.U32 R6, RZ, RZ, R79 ;  /* 0x000000ffff067224 */ /* 0x000fce00078e004f */
[----:B01----:R-:W-:Y:S05]  /*3890*/  CALL.REL.NOINC `($__internal_5_$__cuda_sm3x_div_rn_noftz_f32_slowpath) ;  /* 0x0000025400487944 */ /* 0x003fea0003c00000 */
.L_x_699:
[----:B------:R-:W-:Y:S05]  /*38a0*/  BSYNC.RECONVERGENT B7 ;  /* 0x0000000000077941 */ /* 0x000fea0003800200 */
.L_x_698:
        /* <DEDUP_REMOVED lines=11> */
[----:B------:R2:W3:Y:S01]  /*3960*/  MUFU.RSQ R30, R59 ;  /* 0x0000003b001e7308 */ /* 0x0004e20000001400 */
[----:B------:R-:W-:Y:S01]  /*3970*/  BSSY.RECONVERGENT B0, `(.L_x_700) ;  /* 0x000000d000007945 */ /* 0x000fe20003800200 */
[----:B------:R-:W-:Y:S01]  /*3980*/  FMUL R57, R5, R5 ;  /* 0x0000000505397220 */ /* 0x000fe20000400000 */
[----:B------:R-:W-:Y:S01]  /*3990*/  FMUL R74, R41, R74 ;  /* 0x0000004a294a7220 */ /* 0x000fe20000400000 */
[----:B------:R-:W-:-:S13]  /*39a0*/  ISETP.GT.U32.AND P0, PT, R6, 0x727fffff, PT ;  /* 0x727fffff0600780c */ /* 0x000fda0003f04070 */
[----:B--23--:R-:W-:Y:S05]  /*39b0*/  @!P0 BRA `(.L_x_701) ;  /* 0x0000000000108947 */ /* 0x00cfea0003800000 */
[----:B------:R-:W-:Y:S01]  /*39c0*/  IMAD.MOV.U32 R5, RZ, RZ, R59 ;  /* 0x000000ffff057224 */ /* 0x000fe200078e003b */
[----:B------:R-:W-:-:S07]  /*39d0*/  MOV R6, 0x39f0 ;  /* 0x000039f000067802 */ /* 0x000fce0000000f00 */
[----:B01--4-:R-:W-:Y:S05]  /*39e0*/  CALL.REL.NOINC `($__internal_4_$__cuda_sm20_sqrt_rn_f32_slowpath) ;  /* 0x00000250009c7944 */ /* 0x013fea0003c00000 */
[----:B------:R-:W-:Y:S05]  /*39f0*/  BRA `(.L_x_702) ;  /* 0x0000000000107947 */ /* 0x000fea0003800000 */
.L_x_701:
[----:B------:R-:W-:Y:S01]  /*3a00*/  FMUL.FTZ R40, R59, R30 ;  /* 0x0000001e3b287220 */ /* 0x000fe20000410000 */
[----:B------:R-:W-:-:S03]  /*3a10*/  FMUL.FTZ R5, R30, 0.5 ;  /* 0x3f0000001e057820 */ /* 0x000fc60000410000 */
[----:B------:R-:W-:-:S04]  /*3a20*/  FFMA R59, -R40, R40, R59 ;  /* 0x00000028283b7223 */ /* 0x000fc8000000013b */
[----:B------:R-:W-:-:S07]  /*3a30*/  FFMA R40, R59, R5, R40 ;  /* 0x000000053b287223 */ /* 0x000fce0000000028 */
.L_x_702:
[----:B------:R-:W-:Y:S05]  /*3a40*/  BSYNC.RECONVERGENT B0 ;  /* 0x0000000000007941 */ /* 0x000fea0003800200 */
.L_x_700:
[----:B------:R-:W-:Y:S01]  /*3a50*/  FADD R35, R40, 1 ;  /* 0x3f80000028237421 */ /* 0x000fe20000000000 */
[----:B------:R-:W-:Y:S03]  /*3a60*/  BSSY.RECONVERGENT B7, `(.L_x_703) ;  /* 0x000000d000077945 */ /* 0x000fe60003800200 */
[----:B------:R-:W2:Y:S08]  /*3a70*/  MUFU.RCP R5, R35 ;  /* 0x0000002300057308 */ /* 0x000eb00000001000 */
[----:B------:R-:W3:Y:S01]  /*3a80*/  FCHK P0, R74, R35 ;  /* 0x000000234a007302 */ /* 0x000ee20000000000 */
[----:B--2---:R-:W-:-:S04]  /*3a90*/  FFMA R6, -R35, R5, 1 ;  /* 0x3f80000023067423 */ /* 0x004fc80000000105 */
[----:B------:R-:W-:-:S04]  /*3aa0*/  FFMA R5, R5, R6, R5 ;  /* 0x0000000605057223 */ /* 0x000fc80000000005 */
[----:B------:R-:W-:-:S04]  /*3ab0*/  FFMA R6, R74, R5, RZ ;  /* 0x000000054a067223 */ /* 0x000fc800000000ff */
[----:B------:R-:W-:-:S04]  /*3ac0*/  FFMA R30, -R35, R6, R74 ;  /* 0x00000006231e7223 */ /* 0x000fc8000000014a */
[----:B------:R-:W-:Y:S01]  /*3ad0*/  FFMA R5, R5, R30, R6 ;  /* 0x0000001e05057223 */ /* 0x000fe20000000006 */
[----:B---3--:R-:W-:Y:S06]  /*3ae0*/  @!P0 BRA `(.L_x_704) ;  /* 0x0000000000108947 */ /* 0x008fec0003800000 */
[----:B------:R-:W-:Y:S01]  /*3af0*/  IMAD.MOV.U32 R5, RZ, RZ, R74 ;  /* 0x000000ffff057224 */ /* 0x000fe200078e004a */
[----:B------:R-:W-:Y:S01]  /*3b00*/  MOV R30, 0x3b30 ;  /* 0x00003b30001e7802 */ /* 0x000fe20000000f00 */
[----:B------:R-:W-:-:S07]  /*3b10*/  IMAD.MOV.U32 R6, RZ, RZ, R35 ;  /* 0x000000ffff067224 */ /* 0x000fce00078e0023 */
[----:B01--4-:R-:W-:Y:S05]  /*3b20*/  CALL.REL.NOINC `($__internal_5_$__cuda_sm3x_div_rn_noftz_f32_slowpath) ;  /* 0x0000025000a47944 */ /* 0x013fea0003c00000 */
.L_x_704:
[----:B------:R-:W-:Y:S05]  /*3b30*/  BSYNC.RECONVERGENT B7 ;  /* 0x0000000000077941 */ /* 0x000fea0003800200 */
.L_x_703:
        /* <DEDUP_REMOVED lines=11> */
.L_x_697:
[----:B------:R-:W-:Y:S05]  /*3bf0*/  BSYNC.RECONVERGENT B6 ;  /* 0x0000000000067941 */ /* 0x000fea0003800200 */
.L_x_696:
[----:B------:R-:W2:Y:S01]  /*3c00*/  LDCU UR7, c[0x3][0xac] ;  /* 0x00c01580ff0777ac */ /* 0x000ea20008000800 */
[----:B------:R-:W-:Y:S01]  /*3c10*/  BSSY.RECONVERGENT B6, `(.L_x_705) ;  /* 0x000004e000067945 */ /* 0x000fe20003800200 */
[----:B------:R-:W-:Y:S02]  /*3c20*/  HFMA2 R59, -RZ, RZ, 0, 0 ;  /* 0x00000000ff3b7431 */ /* 0x000fe400000001ff */
[----:B------:R-:W-:Y:S01]  /*3c30*/  FADD R57, R57, -R34 ;  /* 0x8000002239397221 */ /* 0x000fe20000000000 */
[----:B--2---:R-:W-:-:S13]  /*3c40*/  FSETP.GEU.AND P0, PT, R76, UR7, PT ;  /* 0x000000074c007c0b */ /* 0x004fda000bf0e000 */
[----:B------:R-:W-:Y:S05]  /*3c50*/  @!P0 BRA `(.L_x_706) ;  /* 0x0000000400248947 */ /* 0x000fea0003800000 */
        /* <DEDUP_REMOVED lines=19> */
[----:B------:R-:W-:-:S07]  /*3d90*/  IMAD.MOV.U32 R30, RZ, RZ, R5 ;  /* 0x000000ffff1e7224 */ /* 0x000fce00078e0005 */
.L_x_708:
[----:B------:R-:W-:Y:S05]  /*3da0*/  BSYNC.RECONVERGENT B7 ;  /* 0x0000000000077941 */ /* 0x000fea0003800200 */
.L_x_707:
        /* <DEDUP_REMOVED lines=11> */
[----:B------:R-:W-:Y:S01]  /*3e60*/  FSETP.GEU.AND P1, PT, |R4|, 1.175494350822287508e-38, PT ;  /* 0x008000000400780b */ /* 0x000fe20003f2e200 */
[----:B------:R-:W-:-:S12]  /*3e70*/  BSSY.RECONVERGENT B7, `(.L_x_709) ;  /* 0x0000026000077945 */ /* 0x000fd80003800200 */
[----:B------:R-:W-:Y:S01]  /*3e80*/  @!P1 FMUL R4, R4, 16777216 ;  /* 0x4b80000004049820 */ /* 0x000fe20000400000 */
[----:B--2---:R-:W-:Y:S01]  /*3e90*/  FMUL R5, R5, 10 ;  /* 0x4120000005057820 */ /* 0x004fe20000400000 */
[----:B---3--:R-:W-:-:S03]  /*3ea0*/  FMUL R40, R40, 9 ;  /* 0x4110000028287820 */ /* 0x008fc60000400000 */
[----:B------:R-:W-:Y:S01]  /*3eb0*/  FFMA R5, RZ, R35, R5 ;  /* 0x00000023ff057223 */ /* 0x000fe20000000005 */
[----:B----4-:R-:W-:-:S03]  /*3ec0*/  FMUL R56, R56, 8 ;  /* 0x4100000038387820 */ /* 0x010fc60000400000 */
[----:B------:R-:W-:Y:S01]  /*3ed0*/  FFMA R5, R35, R5, R40 ;  /* 0x0000000523057223 */ /* 0x000fe20000000028 */
[----:B------:R-:W-:-:S03]  /*3ee0*/  FMUL R58, R58, 7 ;  /* 0x40e000003a3a7820 */ /* 0x000fc60000400000 */
[----:B------:R-:W-:Y:S01]  /*3ef0*/  FFMA R5, R35, R5, R56 ;  /* 0x0000000523057223 */ /* 0x000fe20000000038 */
[----:B------:R-:W-:Y:S01]  /*3f00*/  FMUL R56, R41, R76 ;  /* 0x0000004c29387220 */ /* 0x000fe20000400000 */
[----:B------:R-:W-:Y:S02]  /*3f10*/  FMUL R40, R59, 6 ;  /* 0x40c000003b287820 */ /* 0x000fe40000400000 */
[C---:B------:R-:W-:Y:S01]  /*3f20*/  FFMA R5, R35.reuse, R5, R58 ;  /* 0x0000000523057223 */ /* 0x040fe2000000003a */
[----:B------:R-:W2:Y:S01]  /*3f30*/  MUFU.RSQ R59, R4 ;  /* 0x00000004003b7308 */ /* 0x000ea20000001400 */
[----:B------:R-:W-:Y:S02]  /*3f40*/  FMUL R60, R60, 5 ;  /* 0x40a000003c3c7820 */ /* 0x000fe40000400000 */
[----:B------:R-:W-:Y:S01]  /*3f50*/  FFMA R5, R35, R5, R40 ;  /* 0x0000000523057223 */ /* 0x000fe20000000028 */
[----:B------:R-:W-:-:S03]  /*3f60*/  FMUL R62, R62, 4 ;  /* 0x408000003e3e7820 */ /* 0x000fc60000400000 */
[C---:B------:R-:W-:Y:S01]  /*3f70*/  FFMA R5, R35.reuse, R5, R60 ;  /* 0x0000000523057223 */ /* 0x040fe2000000003c */
[----:B------:R-:W3:Y:S01]  /*3f80*/  MUFU.RCP R40, R79 ;  /* 0x0000004f00287308 */ /* 0x000ee20000001000 */
[----:B------:R-:W-:Y:S02]  /*3f90*/  FMUL R64, R64, 3 ;  /* 0x4040000040407820 */ /* 0x000fe40000400000 */
[----:B------:R-:W-:Y:S01]  /*3fa0*/  FFMA R5, R35, R5, R62 ;  /* 0x0000000523057223 */ /* 0x000fe2000000003e */
[----:B------:R-:W-:-:S03]  /*3fb0*/  FADD R66, R66, R66 ;  /* 0x0000004242427221 */ /* 0x000fc60000000000 */
[----:B------:R-:W-:Y:S01]  /*3fc0*/  FFMA R5, R35, R5, R64 ;  /* 0x0000000523057223 */ /* 0x000fe20000000040 */
[----:B--2---:R-:W-:-:S03]  /*3fd0*/  @!P1 FMUL R59, R59, 4096 ;  /* 0x458000003b3b9820 */ /* 0x004fc60000400000 */
[----:B------:R-:W-:-:S04]  /*3fe0*/  FFMA R5, R35, R5, R66 ;  /* 0x0000000523057223 */ /* 0x000fc80000000042 */
[----:B------:R-:W-:Y:S01]  /*3ff0*/  FFMA R6, R35, R5, R6 ;  /* 0x0000000523067223 */ /* 0x000fe20000000006 */
[----:B------:R-:W-:Y:S01]  /*4000*/  FADD R5, R30, R30 ;  /* 0x0000001e1e057221 */ /* 0x000fe20000000000 */
[----:B---3--:R-:W-:-:S03]  /*4010*/  FFMA R81, R40, -R79, 1 ;  /* 0x3f80000028517423 */ /* 0x008fc6000000084f */
[----:B------:R-:W-:Y:S01]  /*4020*/  FMUL R5, R5, R6 ;  /* 0x0000000605057220 */ /* 0x000fe20000400000 */
[----:B------:R-:W-:-:S03]  /*4030*/  FFMA R40, R40, R81, R40 ;  /* 0x0000005128287223 */ /* 0x000fc60000000028 */
[----:B------:R-:W2:Y:S01]  /*4040*/  FCHK P0, R5, R79 ;  /* 0x0000004f05007302 */ /* 0x000ea20000000000 */
[----:B------:R-:W-:-:S04]  /*4050*/  FFMA R6, R5, R40, RZ ;  /* 0x0000002805067223 */ /* 0x000fc800000000ff */
[----:B------:R-:W-:-:S04]  /*4060*/  FFMA R35, R6, -R79, R5 ;  /* 0x8000004f06237223 */ /* 0x000fc80000000005 */
[----:B------:R-:W-:Y:S01]  /*4070*/  FFMA R35, R40, R35, R6 ;  /* 0x0000002328237223 */ /* 0x000fe20000000006 */
[----:B--2---:R-:W-:Y:S06]  /*4080*/  @!P0 BRA `(.L_x_710) ;  /* 0x0000000000108947 */ /* 0x004fec0003800000 */
[----:B------:R-:W-:Y:S01]  /*4090*/  IMAD.MOV.U32 R6, RZ, RZ, R79 ;  /* 0x000000ffff067224 */ /* 0x000fe200078e004f */
[----:B------:R-:W-:-:S07]  /*40a0*/  MOV R30, 0x40c0 ;  /* 0x000040c0001e7802 */ /* 0x000fce0000000f00 */
[----:B01----:R-:W-:Y:S05]  /*40b0*/  CALL.REL.NOINC `($__internal_5_$__cuda_sm3x_div_rn_noftz_f32_slowpath) ;  /* 0x0000024c00407944 */ /* 0x003fea0003c00000 */
[----:B------:R-:W-:-:S07]  /*40c0*/  IMAD.MOV.U32 R35, RZ, RZ, R5 ;  /* 0x000000ffff237224 */ /* 0x000fce00078e0005 */
.L_x_710:
[----:B------:R-:W-:Y:S05]  /*40d0*/  BSYNC.RECONVERGENT B7 ;  /* 0x0000000000077941 */ /* 0x000fea0003800200 */
.L_x_709:
[----:B------:R-:W-:-:S07]  /*40e0*/  FFMA R59, R56, R59, R35 ;  /* 0x0000003b383b7223 */ /* 0x000fce0000000023 */
.L_x_706:
[----:B------:R-:W-:Y:S05]  /*40f0*/  BSYNC.RECONVERGENT B6 ;  /* 0x0000000000067941 */ /* 0x000fea0003800200 */
.L_x_705:
[----:B------:R-:W2:Y:S01]  /*4100*/  MUFU.RCP R35, R76 ;  /* 0x0000004c00237308 */ /* 0x000ea20000001000 */
[----:B------:R-:W-:Y:S01]  /*4110*/  FFMA R5, R78, R75, R65 ;  /* 0x0000004b4e057223 */ /* 0x000fe20000000041 */
[----:B------:R-:W-:Y:S06]  /*4120*/  BSSY.RECONVERGENT B6, `(.L_x_711) ;  /* 0x000000c000067945 */ /* 0x000fec0003800200 */
        /* <DEDUP_REMOVED lines=8> */
[----:B------:R-:W-:-:S07]  /*41b0*/  MOV R30, 0x41d0 ;  /* 0x000041d0001e7802 */ /* 0x000fce0000000f00 */
[----:B01----:R-:W-:Y:S05]  /*41c0*/  CALL.REL.NOINC `($__internal_5_$__cuda_sm3x_div_rn_noftz_f32_slowpath) ;  /* 0x0000024800fc7944 */ /* 0x003fea0003c00000 */
[----:B------:R-:W-:-:S07]  /*41d0*/  IMAD.MOV.U32 R35, RZ, RZ, R5 ;  /* 0x000000ffff237224 */ /* 0x000fce00078e0005 */
.L_x_712:
[----:B------:R-:W-:Y:S05]  /*41e0*/  BSYNC.RECONVERGENT B6 ;  /* 0x0000000000067941 */ /* 0x000fea0003800200 */
.L_x_711:
[----:B------:R-:W2:Y:S01]  /*41f0*/  LDCU UR7, c[0x3][0xb8] ;  /* 0x00c01700ff0777ac */ /* 0x000ea20008000800 */
[----:B------:R-:W-:Y:S01]  /*4200*/  FFMA R30, R35, R59, -R80 ;  /* 0x0000003b231e7223 */ /* 0x000fe20000000850 */
[----:B------:R-:W3:Y:S04]  /*4210*/  LDCU UR10, c[0x3][0xa8] ;  /* 0x00c01500ff0a77ac */ /* 0x000ee80008000800 */
[----:B--2---:R-:W-:Y:S02]  /*4220*/  FSETP.GEU.AND P0, PT, |R30|, UR7, PT ;  /* 0x000000071e007c0b */ /* 0x004fe4000bf0e200 */
[----:B---3--:R-:W-:-:S11]  /*4230*/  MOV R5, UR10 ;  /* 0x0000000a00057c02 */ /* 0x008fd60008000f00 */
[----:B------:R-:W-:Y:S05]  /*4240*/  @!P0 BRA `(.L_x_692) ;  /* 0x0000000000788947 */ /* 0x000fea0003800000 */
[----:B------:R-:W2:Y:S01]  /*4250*/  MUFU.RCP R4, R30 ;  /* 0x0000001e00047308 */ /* 0x000ea20000001000 */
[----:B------:R-:W-:Y:S01]  /*4260*/  FFMA R57, -R80, R75, R57 ;  /* 0x0000004b50397223 */ /* 0x000fe20000000139 */
[----:B------:R-:W-:Y:S06]  /*4270*/  BSSY.RECONVERGENT B6, `(.L_x_713) ;  /* 0x000000c000067945 */ /* 0x000fec0003800200 */
[----:B------:R-:W3:Y:S01]  /*4280*/  FCHK P0, -R57, R30 ;  /* 0x0000001e39007302 */ /* 0x000ee20000000100 */
[----:B--2---:R-:W-:-:S04]  /*4290*/  FFMA R5, -R30, R4, 1 ;  /* 0x3f8000001e057423 */ /* 0x004fc80000000104 */
[----:B------:R-:W-:-:S04]  /*42a0*/  FFMA R4, R4, R5, R4 ;  /* 0x0000000504047223 */ /* 0x000fc80000000004 */
[----:B------:R-:W-:-:S04]  /*42b0*/  FFMA R5, -R57, R4, RZ ;  /* 0x0000000439057223 */ /* 0x000fc800000001ff */
[----:B------:R-:W-:-:S04]  /*42c0*/  FFMA R6, -R30, R5, -R57 ;  /* 0x000000051e067223 */ /* 0x000fc80000000939 */
[----:B------:R-:W-:Y:S01]  /*42d0*/  FFMA R5, R4, R6, R5 ;  /* 0x0000000604057223 */ /* 0x000fe20000000005 */
[----:B---3--:R-:W-:Y:S06]  /*42e0*/  @!P0 BRA `(.L_x_714) ;  /* 0x0000000000108947 */ /* 0x008fec0003800000 */
[----:B------:R-:W-:Y:S02]  /*42f0*/  IMAD.MOV.U32 R6, RZ, RZ, R30 ;  /* 0x000000ffff067224 */ /* 0x000fe400078e001e */
[----:B------:R-:W-:Y:S01]  /*4300*/  FADD R5, -R57, -RZ ;  /* 0x800000ff39057221 */ /* 0x000fe20000000100 */
[----:B------:R-:W-:-:S07]  /*4310*/  MOV R30, 0x4330 ;  /* 0x00004330001e7802 */ /* 0x000fce0000000f00 */
[----:B01----:R-:W-:Y:S05]  /*4320*/  CALL.REL.NOINC `($__internal_5_$__cuda_sm3x_div_rn_noftz_f32_slowpath) ;  /* 0x0000024800a47944 */ /* 0x003fea0003c00000 */
.L_x_714:
[----:B------:R-:W-:Y:S05]  /*4330*/  BSYNC.RECONVERGENT B6 ;  /* 0x0000000000067941 */ /* 0x000fea0003800200 */
.L_x_713:
[----:B------:R-:W-:Y:S01]  /*4340*/  FSETP.GE.AND P0, PT, |R77|, |R5|, PT ;  /* 0x400000054d00720b */ /* 0x000fe20003f06200 */
[----:B------:R-:W-:Y:S01]  /*4350*/  FADD R30, R5, R77 ;  /* 0x0000004d051e7221 */ /* 0x000fe20000000000 */
[----:B------:R-:W-:-:S11]  /*4360*/  VIADD R69, R69, 0x1 ;  /* 0x0000000145457836 */ /* 0x000fd60000000000 */
[C---:B------:R-:W-:Y:S01]  /*4370*/  @P0 FADD R4, -R30.reuse, R77 ;  /* 0x0000004d1e040221 */ /* 0x040fe20000000100 */
[----:B------:R-:W-:-:S03]  /*4380*/  @!P0 FADD R6, -R30, R5 ;  /* 0x000000051e068221 */ /* 0x000fc60000000100 */
[----:B------:R-:W-:Y:S01]  /*4390*/  @P0 FADD R4, R4, R5 ;  /* 0x0000000504040221 */ /* 0x000fe20000000000 */
[----:B------:R-:W-:Y:S01]  /*43a0*/  @!P0 FADD R6, R6, R77 ;  /* 0x0000004d06068221 */ /* 0x000fe20000000000 */
[----:B------:R-:W-:Y:S02]  /*43b0*/  IMAD.MOV.U32 R77, RZ, RZ, R30 ;  /* 0x000000ffff4d7224 */ /* 0x000fe400078e001e */
[----:B------:R-:W-:-:S04]  /*43c0*/  @P0 FADD R73, R4, R73 ;  /* 0x0000004904490221 */ /* 0x000fc80000000000 */
[----:B------:R-:W-:-:S04]  /*43d0*/  @!P0 FADD R73, R6, R73 ;  /* 0x0000004906498221 */ /* 0x000fc80000000000 */
[----:B------:R-:W-:-:S04]  /*43e0*/  FADD R5, R30, R73 ;  /* 0x000000491e057221 */ /* 0x000fc80000000000 */
[----:B------:R-:W-:Y:S01]  /*43f0*/  FADD R4, R5, -R75 ;  /* 0x8000004b05047221 */ /* 0x000fe20000000000 */
[----:B------:R-:W-:-:S04]  /*4400*/  IMAD.MOV.U32 R75, RZ, RZ, R5 ;  /* 0x000000ffff4b7224 */ /* 0x000fc800078e0005 */
[----:B-1----:R-:W-:-:S13]  /*4410*/  FSETP.GT.AND P0, PT, |R4|, R63, PT ;  /* 0x0000003f0400720b */ /* 0x002fda0003f04200 */
[----:B------:R-:W-:Y:S05]  /*4420*/  @P0 BRA `(.L_x_715) ;  /* 0xfffffff0003c0947 */ /* 0x000fea000383ffff */
.L_x_692:
[----:B------:R-:W-:Y:S05]  /*4430*/  BSYNC.RECONVERGENT B5 ;  /* 0x0000000000057941 */ /* 0x000fea0003800200 */
.L_x_678:
[----:B------:R-:W2:Y:S01]  /*4440*/  LDCU UR7, c[0x3][0x94] ;  /* 0x00c01280ff0777ac */ /* 0x000ea20008000800 */
[----:B------:R-:W-:-:S04]  /*4450*/  IMAD.MOV.U32 R34, RZ, RZ, R5 ;  /* 0x000000ffff227224 */ /* 0x000fc800078e0005 */
[-C--:B------:R-:W-:Y:S01]  /*4460*/  FFMA R33, R32, R34.reuse, R33 ;  /* 0x0000002220217223 */ /* 0x080fe20000000021 */
[----:B------:R-:W-:-:S03]  /*4470*/  FFMA R2, R2, R34, R3 ;  /* 0x0000002202027223 */ /* 0x000fc60000000003 */
[----:B------:R-:W-:Y:S01]  /*4480*/  FADD R33, -R42, R33 ;  /* 0x000000212a217221 */ /* 0x000fe20000000100 */
[----:B------:R-:W-:Y:S01]  /*4490*/  FADD R32, -R43, R2 ;  /* 0x000000022b207221 */ /* 0x000fe20000000100 */
[----:B--2---:R-:W-:-:S13]  /*44a0*/  ISETP.NE.AND P0, PT, R36, UR7, PT ;  /* 0x0000000724007c0c */ /* 0x004fda000bf05270 */
[----:B------:R-:W-:Y:S05]  /*44b0*/  @P0 BRA `(.L_x_716) ;  /* 0x0000000000500947 */ /* 0x000fea0003800000 */
[----:B------:R-:W-:Y:S01]  /*44c0*/  FMUL R2, R32, R32 ;  /* 0x0000002020027220 */ /* 0x000fe20000400000 */
[----:B------:R-:W-:Y:S03]  /*44d0*/  BSSY.RECONVERGENT B0, `(.L_x_717) ;  /* 0x000000d000007945 */ /* 0x000fe60003800200 */
[----:B------:R-:W-:-:S04]  /*44e0*/  FFMA R5, R33, R33, R2 ;  /* 0x0000002121057223 */ /* 0x000fc80000000002 */
[----:B------:R-:W-:Y:S01]  /*44f0*/  VIADD R3, R5, 0xf3000000 ;  /* 0xf300000005037836 */ /* 0x000fe20000000000 */
[----:B------:R2:W3:Y:S04]  /*4500*/  MUFU.RSQ R2, R5 ;  /* 0x0000000500027308 */ /* 0x0004e80000001400 */
[----:B------:R-:W-:-:S13]  /*4510*/  ISETP.GT.U32.AND P0, PT, R3, 0x727fffff, PT ;  /* 0x727fffff0300780c */ /* 0x000fda0003f04070 */
[----:B--23--:R-:W-:Y:S05]  /*4520*/  @!P0 BRA `(.L_x_718) ;  /* 0x00000000000c8947 */ /* 0x00cfea0003800000 */
[----:B------:R-:W-:-:S07]  /*4530*/  MOV R6, 0x4550 ;  /* 0x0000455000067802 */ /* 0x000fce0000000f00 */
[----:B01----:R-:W-:Y:S05]  /*4540*/  CALL.REL.NOINC `($__internal_4_$__cuda_sm20_sqrt_rn_f32_slowpath) ;  /* 0x0000024400c47944 */ /* 0x003fea0003c00000 */
[----:B------:R-:W-:Y:S05]  /*4550*/  BRA `(.L_x_719) ;  /* 0x0000000000107947 */ /* 0x000fea0003800000 */
.L_x_718:
[----:B------:R-:W-:Y:S01]  /*4560*/  FMUL.FTZ R40, R5, R2 ;  /* 0x0000000205287220 */ /* 0x000fe20000410000 */
[----:B------:R-:W-:-:S03]  /*4570*/  FMUL.FTZ R2, R2, 0.5 ;  /* 0x3f00000002027820 */ /* 0x000fc60000410000 */
[----:B------:R-:W-:-:S04]  /*4580*/  FFMA R3, -R40, R40, R5 ;  /* 0x0000002828037223 */ /* 0x000fc80000000105 */
[----:B------:R-:W-:-:S07]  /*4590*/  FFMA R40, R3, R2, R40 ;  /* 0x0000000203287223 */ /* 0x000fce0000000028 */
.L_x_719:
[----:B------:R-:W-:Y:S05]  /*45a0*/  BSYNC.RECONVERGENT B0 ;  /* 0x0000000000007941 */ /* 0x000fea0003800200 */
.L_x_717:
[----:B------:R-:W-:-:S13]  /*45b0*/  FSETP.GEU.AND P0, PT, R40, R38, PT ;  /* 0x000000262800720b */ /* 0x000fda0003f0e000 */
[----:B------:R-:W-:Y:S05]  /*45c0*/  @!P0 BRA `(.L_x_720) ;  /* 0x00000000007c8947 */ /* 0x000fea0003800000 */
[----:B------:R-:W2:Y:S02]  /*45d0*/  LDCU UR7, c[0x3][0xa8] ;  /* 0x00c01500ff0777ac */ /* 0x000ea40008000800 */
[----:B--2---:R-:W-:Y:S01]  /*45e0*/  IMAD.U32 R30, RZ, RZ, UR7 ;  /* 0x00000007ff1e7e24 */ /* 0x004fe2000f8e00ff */
[----:B------:R-:W-:Y:S06]  /*45f0*/  BRA `(.L_x_642) ;  /* 0x0000000400187947 */ /* 0x000fec0003800000 */
.L_x_716:
[----:B------:R-:W2:Y:S01]  /*4600*/  LDCU UR7, c[0x3][0xa0] ;  /* 0x00c01400ff0777ac */ /* 0x000ea20008000800 */
[----:B------:R-:W3:Y:S01]  /*4610*/  LDCU UR10, c[0x3][0x98] ;  /* 0x00c01300ff0a77ac */ /* 0x000ee20008000800 */
[C---:B--2---:R-:W-:Y:S02]  /*4620*/  ISETP.NE.AND P0, PT, R36.reuse, UR7, PT ;  /* 0x0000000724007c0c */ /* 0x044fe4000bf05270 */
[----:B---3--:R-:W-:-:S13]  /*4630*/  ISETP.NE.AND P1, PT, R36, UR10, PT ;  /* 0x0000000a24007c0c */ /* 0x008fda000bf25270 */
[----:B------:R-:W-:Y:S05]  /*4640*/  @P0 BRA P1, `(.L_x_721) ;  /* 0x00000000003c0947 */ /* 0x000fea0000800000 */
[----:B------:R-:W-:Y:S01]  /*4650*/  ISETP.NE.AND P0, PT, R36, UR7, PT ;  /* 0x0000000724007c0c */ /* 0x000fe2000bf05270 */
[----:B------:R-:W-:Y:S01]  /*4660*/  FMUL R2, R38, 1.1547005176544189453 ;  /* 0x3f93cd3a26027820 */ /* 0x000fe20000400000 */
[----:B------:R-:W2:Y:S02]  /*4670*/  LDCU UR7, c[0x3][0xa8] ;  /* 0x00c01500ff0777ac */ /* 0x000ea40008000800 */
[----:B------:R-:W-:Y:S01]  /*4680*/  FSEL R5, |R33|, |R32|, !P0 ;  /* 0x4000002021057208 */ /* 0x000fe20004000200 */
[----:B------:R-:W-:Y:S01]  /*4690*/  FMUL R4, R2, -0.5 ;  /* 0xbf00000002047820 */ /* 0x000fe20000400000 */
[----:B------:R-:W-:-:S03]  /*46a0*/  FSEL R3, |R32|, |R33|, !P0 ;  /* 0x4000002120037208 */ /* 0x000fc60004000200 */
[----:B------:R-:W-:Y:S01]  /*46b0*/  FMUL R31, R5, R4 ;  /* 0x00000004051f7220 */ /* 0x000fe20000400000 */
[----:B------:R-:W-:-:S03]  /*46c0*/  FSETP.GT.AND P0, PT, R3, R2, PT ;  /* 0x000000020300720b */ /* 0x000fc60003f04000 */
[----:B------:R-:W-:Y:S01]  /*46d0*/  FFMA R4, R38, R2, R31 ;  /* 0x0000000226047223 */ /* 0x000fe2000000001f */
[----:B------:R-:W-:-:S03]  /*46e0*/  FSETP.LEU.AND P0, PT, R5, R38, !P0 ;  /* 0x000000260500720b */ /* 0x000fc6000470b000 */
[----:B------:R-:W-:Y:S01]  /*46f0*/  FFMA R4, -R38, R3, R4 ;  /* 0x0000000326047223 */ /* 0x000fe20000000104 */
[----:B--2---:R-:W-:-:S04]  /*4700*/  IMAD.U32 R30, RZ, RZ, UR7 ;  /* 0x00000007ff1e7e24 */ /* 0x004fc8000f8e00ff */
[----:B------:R-:W-:-:S13]  /*4710*/  FSETP.GE.AND P1, PT, R4, RZ, PT ;  /* 0x000000ff0400720b */ /* 0x000fda0003f26000 */
[----:B------:R-:W-:Y:S05]  /*4720*/  @P0 BRA P1, `(.L_x_720) ;  /* 0x0000000000240947 */ /* 0x000fea0000800000 */
[----:B------:R-:W-:Y:S05]  /*4730*/  BRA `(.L_x_642) ;  /* 0x0000000000c87947 */ /* 0x000fea0003800000 */
.L_x_721:
[----:B------:R-:W2:Y:S02]  /*4740*/  LDCU UR7, c[0x3][0x9c] ;  /* 0x00c01380ff0777ac */ /* 0x000ea40008000800 */
[----:B--2---:R-:W-:-:S13]  /*4750*/  ISETP.NE.AND P0, PT, R36, UR7, PT ;  /* 0x0000000724007c0c */ /* 0x004fda000bf05270 */
[----:B------:R-:W-:Y:S05]  /*4760*/  @P0 BRA `(.L_x_720) ;  /* 0x0000000000140947 */ /* 0x000fea0003800000 */
[----:B------:R-:W2:Y:S01]  /*4770*/  LDCU UR7, c[0x3][0xa8] ;  /* 0x00c01500ff0777ac */ /* 0x000ea20008000800 */
[----:B------:R-:W-:-:S04]  /*4780*/  FSETP.GEU.AND P0, PT, |R32|, R38, PT ;  /* 0x000000262000720b */ /* 0x000fc80003f0e200 */
[----:B------:R-:W-:Y:S02]  /*4790*/  FSETP.GEU.OR P0, PT, |R33|, R38, P0 ;  /* 0x000000262100720b */ /* 0x000fe4000070e600 */
[----:B--2---:R-:W-:-:S11]  /*47a0*/  MOV R30, UR7 ;  /* 0x00000007001e7c02 */ /* 0x004fd60008000f00 */
[----:B------:R-:W-:Y:S05]  /*47b0*/  @P0 BRA `(.L_x_642) ;  /* 0x0000000000a80947 */ /* 0x000fea0003800000 */
.L_x_720:
[----:B------:R-:W-:Y:S01]  /*47c0*/  FSETP.GT.AND P0, PT, R39, RZ, PT ;  /* 0x000000ff2700720b */ /* 0x000fe20003f04000 */
[----:B------:R-:W-:-:S12]  /*47d0*/  IMAD.MOV.U32 R30, RZ, RZ, R34 ;  /* 0x000000ffff1e7224 */ /* 0x000fd800078e0022 */
[----:B------:R-:W-:Y:S05]  /*47e0*/  @!P0 BRA `(.L_x_642) ;  /* 0x00000000009c8947 */ /* 0x000fea0003800000 */
[----:B------:R-:W2:Y:S02]  /*47f0*/  LDCU UR7, c[0x3][0x94] ;  /* 0x00c01280ff0777ac */ /* 0x000ea40008000800 */
        /* <DEDUP_REMOVED lines=12> */
.L_x_724:
[----:B------:R-:W-:Y:S01]  /*48c0*/  FMUL.FTZ R40, R5, R2 ;  /* 0x0000000205287220 */ /* 0x000fe20000410000 */
[----:B------:R-:W-:-:S03]  /*48d0*/  FMUL.FTZ R2, R2, 0.5 ;  /* 0x3f00000002027820 */ /* 0x000fc60000410000 */
[----:B------:R-:W-:-:S04]  /*48e0*/  FFMA R3, -R40, R40, R5 ;  /* 0x0000002828037223 */ /* 0x000fc80000000105 */
[----:B------:R-:W-:-:S07]  /*48f0*/  FFMA R40, R3, R2, R40 ;  /* 0x0000000203287223 */ /* 0x000fce0000000028 */
.L_x_725:
[----:B------:R-:W-:Y:S05]  /*4900*/  BSYNC.RECONVERGENT B0 ;  /* 0x0000000000007941 */ /* 0x000fea0003800200 */
.L_x_723:
[----:B------:R-:W-:Y:S01]  /*4910*/  FSETP.LT.AND P0, PT, R40, R39, PT ;  /* 0x000000272800720b */ /* 0x000fe20003f01000 */
[----:B------:R-:W-:-:S12]  /*4920*/  BRA `(.L_x_726) ;  /* 0x0000000000447947 */ /* 0x000fd80003800000 */
.L_x_722:
[----:B------:R-:W2:Y:S02]  /*4930*/  LDCU UR7, c[0x3][0x98] ;  /* 0x00c01300ff0777ac */ /* 0x000ea40008000800 */
[----:B--2---:R-:W-:-:S13]  /*4940*/  ISETP.NE.AND P0, PT, R37, UR7, PT ;  /* 0x0000000725007c0c */ /* 0x004fda000bf05270 */
[----:B------:R-:W-:Y:S05]  /*4950*/  @P0 BRA `(.L_x_727) ;  /* 0x0000000000240947 */ /* 0x000fea0003800000 */
[----:B------:R-:W-:-:S04]  /*4960*/  FMUL R2, R39, 1.1547005176544189453 ;  /* 0x3f93cd3a27027820 */ /* 0x000fc80000400000 */
[----:B------:R-:W-:Y:S01]  /*4970*/  FMUL R3, R2, -0.5 ;  /* 0xbf00000002037820 */ /* 0x000fe20000400000 */
[----:B------:R-:W-:-:S03]  /*4980*/  FSETP.GT.AND P0, PT, |R33|, R2, PT ;  /* 0x000000022100720b */ /* 0x000fc60003f04200 */
[C---:B------:R-:W-:Y:S01]  /*4990*/  FMUL R4, |R32|.reuse, R3 ;  /* 0x0000000320047220 */ /* 0x040fe20000400200 */
[----:B------:R-:W-:-:S03]  /*49a0*/  FSETP.LEU.AND P0, PT, |R32|, R39, !P0 ;  /* 0x000000272000720b */ /* 0x000fc6000470b200 */
[----:B------:R-:W-:-:S04]  /*49b0*/  FFMA R4, R39, R2, R4 ;  /* 0x0000000227047223 */ /* 0x000fc80000000004 */
[----:B------:R-:W-:-:S05]  /*49c0*/  FFMA R4, -R39, |R33|, R4 ;  /* 0x4000002127047223 */ /* 0x000fca0000000104 */
[----:B------:R-:W-:Y:S01]  /*49d0*/  FSETP.GE.AND P0, PT, R4, RZ, P0 ;  /* 0x000000ff0400720b */ /* 0x000fe20000706000 */
[----:B------:R-:W-:-:S12]  /*49e0*/  BRA `(.L_x_726) ;  /* 0x0000000000147947 */ /* 0x000fd80003800000 */
.L_x_727:
[----:B------:R-:W2:Y:S01]  /*49f0*/  LDCU UR7, c[0x3][0x9c] ;  /* 0x00c01380ff0777ac */ /* 0x000ea20008000800 */
[----:B------:R-:W-:Y:S02]  /*4a00*/  PLOP3.LUT P0, PT, PT, PT, PT, 0x80, 0x8 ;  /* 0x000000000008781c */ /* 0x000fe40003f0f070 */
[----:B--2---:R-:W-:-:S13]  /*4a10*/  ISETP.NE.AND P1, PT, R37, UR7, PT ;  /* 0x0000000725007c0c */ /* 0x004fda000bf25270 */
[----:B------:R-:W-:-:S04]  /*4a20*/  @!P1 FSETP.GEU.AND P2, PT, |R32|, R39, PT ;  /* 0x000000272000920b */ /* 0x000fc80003f4e200 */
[----:B------:R-:W-:-:S13]  /*4a30*/  @!P1 FSETP.LT.AND P0, PT, |R33|, R39, !P2 ;  /* 0x000000272100920b */ /* 0x000fda0005701200 */
.L_x_726:
[----:B------:R-:W2:Y:S02]  /*4a40*/  @P0 LDC R34, c[0x3][0xa8] ;  /* 0x00c02a00ff220b82 */ /* 0x000ea40000000800 */
[----:B--2---:R-:W-:-:S07]  /*4a50*/  IMAD.MOV.U32 R30, RZ, RZ, R34 ;  /* 0x000000ffff1e7224 */ /* 0x004fce00078e0022 */
.L_x_642:
[----:B------:R-:W-:Y:S05]  /*4a60*/  BSYNC.RECONVERGENT B3 ;  /* 0x0000000000037941 */ /* 0x000fea0003800200 */
.L_x_634:
[----:B------:R-:W2:Y:S01]  /*4a70*/  LDCU UR7, c[0x3][0xb0] ;  /* 0x00c01600ff0777ac */ /* 0x000ea20008000800 */
[----:B------:R-:W-:-:S04]  /*4a80*/  FSETP.GEU.AND P0, PT, R30, R15, PT ;  /* 0x0000000f1e00720b */ /* 0x000fc80003f0e000 */
[----:B--2---:R-:W-:-:S04]  /*4a90*/  FSETP.GE.AND P0, PT, R30, UR7, !P0 ;  /* 0x000000071e007c0b */ /* 0x004fc8000c706000 */
[----:B------:R-:W-:Y:S02]  /*4aa0*/  FSEL R15, R30, R15, P0 ;  /* 0x0000000f1e0f7208 */ /* 0x000fe40000000000 */
[----:B------:R-:W-:-:S07]  /*4ab0*/  SEL R17, R10, R17, P0 ;  /* 0x000000110a117207 */ /* 0x000fce0000000000 */
.L_x_633:
[----:B------:R-:W-:Y:S05]  /*4ac0*/  BSYNC.RECONVERGENT B4 ;  /* 0x0000000000047941 */ /* 0x000fea0003800200 */
.L_x_632:
[----:B------:R-:W2:Y:S01]  /*4ad0*/  LDCU UR7, c[0x0][0x3d0] ;  /* 0x00007a00ff0777ac */ /* 0x000ea20008000800 */
[----:B------:R-:W-:-:S05]  /*4ae0*/  VIADD R10, R10, 0x1 ;  /* 0x000000010a0a7836 */ /* 0x000fca0000000000 */
[----:B--2---:R-:W-:-:S13]  /*4af0*/  ISETP.NE.AND P0, PT, R10, UR7, PT ;  /* 0x000000070a007c0c */ /* 0x004fda000bf05270 */
[----:B------:R-:W-:Y:S05]  /*4b00*/  @P0 BRA `(.L_x_728) ;  /* 0xffffffc400dc0947 */ /* 0x000fea000383ffff */
.L_x_631:
[----:B------:R-:W-:-:S13]  /*4b10*/  ISETP.NE.AND P0, PT, R17, -0x1, PT ;  /* 0xffffffff1100780c */ /* 0x000fda0003f05270 */
[----:B------:R-:W-:Y:S05]  /*4b20*/  @!P0 BRA `(.L_x_729) ;  /* 0x000001f800cc8947 */ /* 0x000fea0003800000 */
[----:B------:R-:W2:Y:S01]  /*4b30*/  LDC.64 R32, c[0x0][0x3b8] ;  /* 0x0000ee00ff207b82 */ /* 0x000ea20000000a00 */
[----:B------:R-:W3:Y:S01]  /*4b40*/  LDCU UR7, c[0x3][0x74] ;  /* 0x00c00e80ff0777ac */ /* 0x000ee20008000800 */
[----:B--2---:R-:W-:-:S05]  /*4b50*/  IMAD.WIDE R32, R17, 0x98, R32 ;  /* 0x0000009811207825 */ /* 0x004fca00078e0220 */
[----:B------:R-:W3:Y:S02]  /*4b60*/  LDG.E R2, desc[UR8][R32.64+0x84] ;  /* 0x0000840820027981 */ /* 0x000ee4000c1e1900 */
[----:B---3--:R-:W-:-:S13]  /*4b70*/  ISETP.NE.AND P0, PT, R2, UR7, PT ;  /* 0x0000000702007c0c */ /* 0x008fda000bf05270 */
[----:B------:R-:W-:Y:S05]  /*4b80*/  @!P0 BRA `(.L_x_729) ;  /* 0x000001f800b48947 */ /* 0x000fea0003800000 */
[----:B------:R-:W2:Y:S02]  /*4b90*/  LDG.E R3, desc[UR8][R32.64] ;  /* 0x0000000820037981 */ /* 0x000ea4000c1e1900 */
[----:B--2-4-:R-:W-:-:S05]  /*4ba0*/  FADD R3, -R3, R28 ;  /* 0x0000001c03037221 */ /* 0x014fca0000000100 */
[----:B------:R2:W-:Y:S04]  /*4bb0*/  STG.E desc[UR8][R52.64], R3 ;  /* 0x0000000334007986 */ /* 0x0005e8000c101908 */
[----:B------:R-:W3:Y:S02]  /*4bc0*/  LDG.E R2, desc[UR8][R32.64+0x4] ;  /* 0x0000040820027981 */ /* 0x000ee4000c1e1900 */
[----:B---3--:R-:W-:-:S05]  /*4bd0*/  FADD R27, -R2, R27 ;  /* 0x0000001b021b7221 */ /* 0x008fca0000000100 */
[----:B------:R-:W-:Y:S04]  /*4be0*/  STG.E desc[UR8][R52.64+0x4], R27 ;  /* 0x0000041b34007986 */ /* 0x000fe8000c101908 */
[----:B------:R-:W3:Y:S02]  /*4bf0*/  LDG.E R5, desc[UR8][R32.64+0x8] ;  /* 0x0000080820057981 */ /* 0x000ee4000c1e1900 */
[----:B---3--:R-:W-:-:S05]  /*4c00*/  FADD R5, -R5, R26 ;  /* 0x0000001a05057221 */ /* 0x008fca0000000100 */
[----:B------:R3:W-:Y:S04]  /*4c10*/  STG.E desc[UR8][R52.64+0x8], R5 ;  /* 0x0000080534007986 */ /* 0x0007e8000c101908 */
[----:B------:R-:W3:Y:S04]  /*4c20*/  LDG.E R4, desc[UR8][R50.64+0x4] ;  /* 0x0000040832047981 */ /* 0x000ee8000c1e1900 */
[----:B------:R-:W3:Y:S04]  /*4c30*/  LDG.E R13, desc[UR8][R32.64+0x1c] ;  /* 0x00001c08200d7981 */ /* 0x000ee8000c1e1900 */
[----:B------:R-:W3:Y:S04]  /*4c40*/  LDG.E R2, desc[UR8][R50.64] ;  /* 0x0000000832027981 */ /* 0x000ee8000c1e1900 */
[----:B------:R-:W3:Y:S04]  /*4c50*/  LDG.E R11, desc[UR8][R32.64+0x18] ;  /* 0x00001808200b7981 */ /* 0x000ee8000c1e1900 */
[----:B--2---:R-:W2:Y:S04]  /*4c60*/  LDG.E R3, desc[UR8][R50.64+0x8] ;  /* 0x0000080832037981 */ /* 0x004ea8000c1e1900 */
[----:B------:R-:W2:Y:S01]  /*4c70*/  LDG.E R10, desc[UR8][R32.64+0x20] ;  /* 0x00002008200a7981 */ /* 0x000ea2000c1e1900 */
[----:B---3--:R-:W-:-:S04]  /*4c80*/  FMUL R13, R4, R13 ;  /* 0x0000000d040d7220 */ /* 0x008fc80000400000 */
[----:B------:R-:W-:-:S04]  /*4c90*/  FFMA R6, R2, R11, R13 ;  /* 0x0000000b02067223 */ /* 0x000fc8000000000d */
[----:B--2---:R-:W-:-:S05]  /*4ca0*/  FFMA R11, R3, R10, R6 ;  /* 0x0000000a030b7223 */ /* 0x004fca0000000006 */
[----:B------:R2:W-:Y:S04]  /*4cb0*/  STG.E desc[UR8][R50.64], R11 ;  /* 0x0000000b32007986 */ /* 0x0005e8000c101908 */
[----:B------:R-:W3:Y:S04]  /*4cc0*/  LDG.E R13, desc[UR8][R32.64+0x28] ;  /* 0x00002808200d7981 */ /* 0x000ee8000c1e1900 */
[----:B------:R-:W2:Y:S04]  /*4cd0*/  LDG.E R5, desc[UR8][R32.64+0x24] ;  /* 0x0000240820057981 */ /* 0x000ea8000c1e1900 */
[----:B------:R-:W2:Y:S01]  /*4ce0*/  LDG.E R10, desc[UR8][R32.64+0x2c] ;  /* 0x00002c08200a7981 */ /* 0x000ea2000c1e1900 */
[----:B---3--:R-:W-:-:S04]  /*4cf0*/  FMUL R13, R4, R13 ;  /* 0x0000000d040d7220 */ /* 0x008fc80000400000 */
[----:B--2---:R-:W-:-:S04]  /*4d00*/  FFMA R6, R2, R5, R13 ;  /* 0x0000000502067223 */ /* 0x004fc8000000000d */
[----:B------:R-:W-:-:S05]  /*4d10*/  FFMA R5, R3, R10, R6 ;  /* 0x0000000a03057223 */ /* 0x000fca0000000006 */
        /* <DEDUP_REMOVED lines=9> */
[----:B------:R-:W3:Y:S04]  /*4db0*/  LDG.E R13, desc[UR8][R32.64+0x1c] ;  /* 0x00001c08200d7981 */ /* 0x000ee8000c1e1900 */
[----:B------:R-:W2:Y:S04]  /*4dc0*/  LDG.E R2, desc[UR8][R52.64] ;  /* 0x0000000834027981 */ /* 0x000ea8000c1e1900 */
[----:B------:R-:W2:Y:S04]  /*4dd0*/  LDG.E R11, desc[UR8][R32.64+0x18] ;  /* 0x00001808200b7981 */ /* 0x000ea8000c1e1900 */
        /* <DEDUP_REMOVED lines=20> */
[----:B------:R-:W2:Y:S02]  /*4f20*/  LDG.E R3, desc[UR8][R50.64] ;  /* 0x0000000832037981 */ /* 0x000ea4000c1e1900 */
[----:B--2---:R-:W-:-:S05]  /*4f30*/  FFMA R3, R3, R15, R6 ;  /* 0x0000000f03037223 */ /* 0x004fca0000000006 */
[----:B------:R2:W-:Y:S04]  /*4f40*/  STG.E desc[UR8][R52.64], R3 ;  /* 0x0000000334007986 */ /* 0x0005e8000c101908 */
[----:B------:R-:W3:Y:S02]  /*4f50*/  LDG.E R5, desc[UR8][R50.64+0x4] ;  /* 0x0000040832057981 */ /* 0x000ee4000c1e1900 */
[----:B---3--:R-:W-:-:S05]  /*4f60*/  FFMA R5, R5, R15, R10 ;  /* 0x0000000f05057223 */ /* 0x008fca000000000a */
[----:B------:R3:W-:Y:S04]  /*4f70*/  STG.E desc[UR8][R52.64+0x4], R5 ;  /* 0x0000040534007986 */ /* 0x0007e8000c101908 */
[----:B------:R-:W2:Y:S02]  /*4f80*/  LDG.E R11, desc[UR8][R50.64+0x8] ;  /* 0x00000808320b7981 */ /* 0x000ea4000c1e1900 */
[----:B--2---:R-:W-:Y:S02]  /*4f90*/  FFMA R11, R11, R15, R2 ;  /* 0x0000000f0b0b7223 */ /* 0x004fe40000000002 */
[----:B------:R-:W2:Y:S03]  /*4fa0*/  LDC.64 R2, c[0x0][0x3c8] ;  /* 0x0000f200ff027b82 */ /* 0x000ea60000000a00 */
[----:B------:R0:W-:Y:S04]  /*4fb0*/  STG.E desc[UR8][R52.64+0x8], R11 ;  /* 0x0000080b34007986 */ /* 0x0001e8000c101908 */
[----:B------:R-:W3:Y:S04]  /*4fc0*/  LDG.E R4, desc[UR8][R50.64+0x8] ;  /* 0x0000080832047981 */ /* 0x000ee8000c1e1900 */
[----:B------:R-:W2:Y:S01]  /*4fd0*/  LDG.E R10, desc[UR8][R54.64] ;  /* 0x00000008360a7981 */ /* 0x000ea2000c1e1900 */
[----:B---3--:R-:W-:-:S13]  /*4fe0*/  FSETP.GEU.AND P0, PT, R4, RZ, PT ;  /* 0x000000ff0400720b */ /* 0x008fda0003f0e000 */
[----:B------:R-:W2:Y:S04]  /*4ff0*/  @!P0 LDG.E R13, desc[UR8][R32.64+0x8c] ;  /* 0x00008c08200d8981 */ /* 0x000ea8000c1e1900 */
[----:B------:R0:W4:Y:S04]  /*5000*/  @!P0 LDG.E R6, desc[UR8][R32.64+0x90] ;  /* 0x0000900820068981 */ /* 0x000128000c1e1900 */
[----:B------:R-:W2:Y:S04]  /*5010*/  @P0 LDG.E R13, desc[UR8][R32.64+0x90] ;  /* 0x00009008200d0981 */ /* 0x000ea8000c1e1900 */
[----:B------:R0:W4:Y:S01]  /*5020*/  @P0 LDG.E R6, desc[UR8][R32.64+0x8c] ;  /* 0x00008c0820060981 */ /* 0x000122000c1e1900 */
[----:B--2---:R-:W-:-:S05]  /*5030*/  IMAD.WIDE R2, R13, 0x10, R2 ;  /* 0x000000100d027825 */ /* 0x004fca00078e0202 */
[----:B------:R-:W2:Y:S04]  /*5040*/  LDG.E.64 R12, desc[UR8][R2.64+0x8] ;  /* 0x00000808020c7981 */ /* 0x000ea8000c1e1b00 */
[----:B------:R0:W4:Y:S01]  /*5050*/  LDG.E R4, desc[UR8][R2.64] ;  /* 0x0000000802047981 */ /* 0x000122000c1e1900 */
[----:B------:R-:W-:Y:S01]  /*5060*/  PLOP3.LUT P1, PT, PT, PT, PT, 0x80, 0x8 ;  /* 0x000000000008781c */ /* 0x000fe20003f2f070 */
[----:B------:R-:W-:Y:S02]  /*5070*/  IMAD.MOV.U32 R5, RZ, RZ, RZ ;  /* 0x000000ffff057224 */ /* 0x000fe400078e00ff */
[----:B--2---:R-:W-:Y:S01]  /*5080*/  FADD R13, R10, -R13 ;  /* 0x8000000d0a0d7221 */ /* 0x004fe20000000000 */
[----:B------:R-:W-:-:S03]  /*5090*/  IMAD.MOV.U32 R10, RZ, RZ, -0x3e000000 ;  /* 0xc2000000ff0a7424 */ /* 0x000fc600078e00ff */
[----:B------:R-:W-:Y:S01]  /*50a0*/  FFMA R12, R12, R13, 0.5 ;  /* 0x3f0000000c0c7423 */ /* 0x000fe2000000000d */
[----:B0-----:R-:W-:-:S07]  /*50b0*/  IMAD.MOV.U32 R13, RZ, RZ, RZ ;  /* 0x000000ffff0d7224 */ /* 0x001fce00078e00ff */
.L_x_730:
[----:B------:R-:W-:Y:S02]  /*50c0*/  PLOP3.LUT P0, PT, P0, P1, PT, 0xf2, 0x2f ;  /* 0x00000000002f781c */ /* 0x000fe40000703e72 */
[----:B----4-:R-:W-:-:S08]  /*50d0*/  @P1 R2UR P0, UR28, R4 ;  /* 0x00000000041c12ca */ /* 0x010fd00000000000 */
[----:B------:R-:W-:Y:S02]  /*50e0*/  PLOP3.LUT P0, PT, P0, P1, PT, 0xf2, 0x2f ;  /* 0x00000000002f781c */ /* 0x000fe40000703e72 */
[----:B------:R-:W-:-:S13]  /*50f0*/  @P1 R2UR.OR P0, UR29, R5 ;  /* 0x00000000051d12ca */ /* 0x000fda0000100000 */
[----:B-----5:R0:W5:Y:S01]  /*5100*/  @!P0 TEX.LL RZ, R0, R12, R10, UR28, 2D, 0x1 ;  /* 0x28ff1c0a0c008f60 */ /* 0x02016200089e01ff */
[----:B------:R-:W-:Y:S02]  /*5110*/  @P1 PLOP3.LUT P1, PT, P0, PT, PT, 0x80, 0x8 ;  /* 0x000000000008181c */ /* 0x000fe4000072f070 */
[----:B------:R-:W-:-:S11]  /*5120*/  PLOP3.LUT P0, PT, PT, PT, PT, 0x80, 0x8 ;  /* 0x000000000008781c */ /* 0x000fd60003f0f070 */
[----:B0-----:R-:W-:Y:S05]  /*5130*/  @P1 BRA.U.ANY `(.L_x_730) ;  /* 0xfffffffd00e01947 */ /* 0x001fea000393ffff */
[----:B------:R-:W2:Y:S01]  /*5140*/  LDG.E R2, desc[UR8][R46.64] ;  /* 0x000000082e027981 */ /* 0x000ea2000c1e1900 */
[----:B------:R-:W2:Y:S01]  /*5150*/  LDCU UR7, c[0x3][0x54] ;  /* 0x00c00a80ff0777ac */ /* 0x000ea20008000800 */
[----:B-----5:R-:W-:-:S04]  /*5160*/  FMUL R15, R0, R15 ;  /* 0x0000000f000f7220 */ /* 0x020fc80000400000 */
[----:B--2---:R-:W-:Y:S01]  /*5170*/  FFMA R3, R15, UR7, R2 ;  /* 0x000000070f037c23 */ /* 0x004fe20008000002 */
[----:B------:R-:W0:Y:S04]  /*5180*/  LDCU UR7, c[0x3][0x7c] ;  /* 0x00c00f80ff0777ac */ /* 0x000e280008000800 */
[----:B------:R2:W-:Y:S04]  /*5190*/  STG.E desc[UR8][R46.64], R3 ;  /* 0x000000032e007986 */ /* 0x0005e8000c101908 */
[----:B------:R-:W0:Y:S02]  /*51a0*/  LDG.E R15, desc[UR8][R32.64+0x84] ;  /* 0x00008408200f7981 */ /* 0x000e24000c1e1900 */
[----:B0-----:R-:W-:-:S13]  /*51b0*/  ISETP.NE.AND P0, PT, R15, UR7, PT ;  /* 0x000000070f007c0c */ /* 0x001fda000bf05270 */
[----:B--2---:R-:W-:Y:S05]  /*51c0*/  @!P0 BRA `(.L_x_731) ;  /* 0x000001e400308947 */ /* 0x004fea0003800000 */
[----:B------:R-:W0:Y:S02]  /*51d0*/  LDCU UR7, c[0x3][0x68] ;  /* 0x00c00d00ff0777ac */ /* 0x000e240008000800 */
[----:B0-----:R-:W-:-:S13]  /*51e0*/  ISETP.NE.AND P0, PT, R15, UR7, PT ;  /* 0x000000070f007c0c */ /* 0x001fda000bf05270 */
[----:B------:R-:W-:Y:S05]  /*51f0*/  @!P0 BRA `(.L_x_732) ;  /* 0x000001d400308947 */ /* 0x000fea0003800000 */
[----:B------:R-:W2:Y:S01]  /*5200*/  LDG.E R12, desc[UR8][R50.64+0x8] ;  /* 0x00000808320c7981 */ /* 0x000ea2000c1e1900 */
[----:B------:R-:W-:Y:S01]  /*5210*/  BSSY.RECONVERGENT B0, `(.L_x_733) ;  /* 0x000000b000007945 */ /* 0x000fe20003800200 */
[----:B--2---:R-:W-:-:S13]  /*5220*/  FSETP.GEU.AND P3, PT, R12, RZ, PT ;  /* 0x000000ff0c00720b */ /* 0x004fda0003f6e000 */
[----:B------:R-:W-:Y:S05]  /*5230*/  @P3 BRA `(.L_x_734) ;  /* 0x0000000000203947 */ /* 0x000fea0003800000 */
[----:B------:R-:W0:Y:S02]  /*5240*/  LDCU UR7, c[0x3][0x70] ;  /* 0x00c00e00ff0777ac */ /* 0x000e240008000800 */
[----:B0-----:R-:W-:-:S13]  /*5250*/  ISETP.NE.AND P0, PT, R15, UR7, PT ;  /* 0x000000070f007c0c */ /* 0x001fda000bf05270 */
[----:B------:R-:W-:Y:S05]  /*5260*/  @!P0 BRA `(.L_x_735) ;  /* 0x000001c400248947 */ /* 0x000fea0003800000 */
[----:B------:R-:W0:Y:S01]  /*5270*/  LDCU UR7, c[0x3][0x6c] ;  /* 0x00c00d80ff0777ac */ /* 0x000e220008000800 */
[----:B------:R-:W2:Y:S01]  /*5280*/  LDCU UR10, c[0x3][0x5c] ;  /* 0x00c00b80ff0a77ac */ /* 0x000ea20008000800 */
[----:B0-----:R-:W-:-:S04]  /*5290*/  ISETP.NE.AND P0, PT, R15, UR7, PT ;  /* 0x000000070f007c0c */ /* 0x001fc8000bf05270 */
[----:B--2---:R-:W-:-:S13]  /*52a0*/  ISETP.NE.AND P0, PT, R15, UR10, P0 ;  /* 0x0000000a0f007c0c */ /* 0x004fda0008705270 */
[----:B------:R-:W-:Y:S05]  /*52b0*/  @!P0 BRA `(.L_x_736) ;  /* 0x0000018000648947 */ /* 0x000fea0003800000 */
.L_x_734:
[----:B------:R-:W-:Y:S05]  /*52c0*/  BSYNC.RECONVERGENT B0 ;  /* 0x0000000000007941 */ /* 0x000fea0003800200 */
.L_x_733:
[----:B------:R-:W-:Y:S01]  /*52d0*/  FSETP.GT.AND P0, PT, R12, RZ, PT ;  /* 0x000000ff0c00720b */ /* 0x000fe20003f04000 */
[----:B------:R-:W-:-:S12]  /*52e0*/  BSSY.RECONVERGENT B0, `(.L_x_737) ;  /* 0x000000a000007945 */ /* 0x000fd80003800200 */
[----:B------:R-:W-:Y:S05]  /*52f0*/  @!P0 BRA `(.L_x_738) ;  /* 0x0000000000208947 */ /* 0x000fea0003800000 */
        /* <DEDUP_REMOVED lines=8> */
.L_x_738:
[----:B------:R-:W-:Y:S05]  /*5380*/  BSYNC.RECONVERGENT B0 ;  /* 0x0000000000007941 */ /* 0x000fea0003800200 */
.L_x_737:
[----:B------:R-:W0:Y:S01]  /*5390*/  LDCU UR7, c[0x3][0x78] ;  /* 0x00c00f00ff0777ac */ /* 0x000e220008000800 */
[----:B------:R-:W-:Y:S01]  /*53a0*/  BSSY.RECONVERGENT B3, `(.L_x_741) ;  /* 0x0000673000037945 */ /* 0x000fe20003800200 */
[----:B0-----:R-:W-:-:S13]  /*53b0*/  ISETP.NE.AND P0, PT, R15, UR7, PT ;  /* 0x000000070f007c0c */ /* 0x001fda000bf05270 */
[----:B------:R-:W-:Y:S05]  /*53c0*/  @!P0 BRA `(.L_x_742) ;  /* 0x0000006400c08947 */ /* 0x000fea0003800000 */
[----:B------:R-:W2:Y:S01]  /*53d0*/  LDG.E R13, desc[UR8][R32.64+0x3c] ;  /* 0x00003c08200d7981 */ /* 0x000ea2000c1e1900 */
[----:B------:R-:W2:Y:S01]  /*53e0*/  LDCU UR7, c[0x3][0xa4] ;  /* 0x00c01480ff0777ac */ /* 0x000ea20008000800 */
[----:B------:R-:W-:Y:S01]  /*53f0*/  BSSY.RECONVERGENT B0, `(.L_x_743) ;  /* 0x000005d000007945 */ /* 0x000fe20003800200 */
[----:B------:R-:W-:Y:S02]  /*5400*/  HFMA2 R10, -RZ, RZ, 0, 0 ;  /* 0x00000000ff0a7431 */ /* 0x000fe400000001ff */
[----:B------:R-:W-:Y:S02]  /*5410*/  IMAD.MOV.U32 R11, RZ, RZ, 0x3f800000 ;  /* 0x3f800000ff0b7424 */ /* 0x000fe400078e00ff */
[----:B------:R-:W-:Y:S01]  /*5420*/  IMAD.MOV.U32 R3, RZ, RZ, RZ ;  /* 0x000000ffff037224 */ /* 0x000fe200078e00ff */
[----:B--2---:R-:W-:-:S13]  /*5430*/  FSETP.GEU.AND P0, PT, |R13|, UR7, PT ;  /* 0x000000070d007c0b */ /* 0x004fda000bf0e200 */
[----:B------:R-:W-:Y:S05]  /*5440*/  @!P0 BRA `(.L_x_744) ;  /* 0x00000004005c8947 */ /* 0x000fea0003800000 */
[----:B------:R-:W2:Y:S04]  /*5450*/  LDG.E R19, desc[UR8][R32.64+0x70] ;  /* 0x0000700820137981 */ /* 0x000ea8000c1e1900 */
[----:B------:R-:W3:Y:S04]  /*5460*/  LDG.E R4, desc[UR8][R52.64+0x4] ;  /* 0x0000040834047981 */ /* 0x000ee8000c1e1900 */
[----:B------:R-:W3:Y:S04]  /*5470*/  LDG.E.64 R10, desc[UR8][R32.64+0x10] ;  /* 0x00001008200a7981 */ /* 0x000ee8000c1e1b00 */
[----:B------:R-:W3:Y:S04]  /*5480*/  LDG.E R5, desc[UR8][R52.64] ;  /* 0x0000000834057981 */ /* 0x000ee8000c1e1900 */
[----:B------:R0:W4:Y:S01]  /*5490*/  LDG.E.64 R2, desc[UR8][R32.64+0x40] ;  /* 0x0000400820027981 */ /* 0x000122000c1e1b00 */
[----:B------:R-:W-:Y:S01]  /*54a0*/  BSSY.RECONVERGENT B1, `(.L_x_745) ;  /* 0x0000011000017945 */ /* 0x000fe20003800200 */
[----:B--2---:R-:W-:-:S04]  /*54b0*/  FMUL R80, R19, R19 ;  /* 0x0000001313507220 */ /* 0x004fc80000400000 */
[----:B------:R-:W-:-:S05]  /*54c0*/  VIADD R19, R80, 0x1800000 ;  /* 0x0180000050137836 */ /* 0x000fca0000000000 */
[----:B------:R-:W-:Y:S01]  /*54d0*/  LOP3.LUT R26, R19, 0x7f800000, RZ, 0xc0, !PT ;  /* 0x7f800000131a7812 */ /* 0x000fe200078ec0ff */
[----:B---3--:R-:W-:Y:S01]  /*54e0*/  FADD R19, R11, R4 ;  /* 0x000000040b137221 */ /* 0x008fe20000000000 */
[----:B------:R-:W-:Y:S02]  /*54f0*/  FADD R28, R5, R10 ;  /* 0x0000000a051c7221 */ /* 0x000fe40000000000 */
[----:B------:R-:W-:Y:S01]  /*5500*/  ISETP.GT.U32.AND P0, PT, R26, 0x1ffffff, PT ;  /* 0x01ffffff1a00780c */ /* 0x000fe20003f04070 */
[----:B------:R-:W-:-:S04]  /*5510*/  FMUL R5, R19, R19 ;  /* 0x0000001313057220 */ /* 0x000fc80000400000 */
[----:B------:R-:W-:-:S08]  /*5520*/  FFMA R39, R28, R28, R5 ;  /* 0x0000001c1c277223 */ /* 0x000fd00000000005 */
[----:B0-----:R-:W-:Y:S05]  /*5530*/  @P0 BRA `(.L_x_746) ;  /* 0x00000000000c0947 */ /* 0x001fea0003800000 */
[----:B------:R-:W-:-:S07]  /*5540*/  MOV R56, 0x5560 ;  /* 0x0000556000387802 */ /* 0x000fce0000000f00 */
[----:B-1--4-:R-:W-:Y:S05]  /*5550*/  CALL.REL.NOINC `($__internal_3_$__cuda_sm20_rcp_rn_f32_slowpath) ;  /* 0x0000023000f07944 */ /* 0x012fea0003c00000 */
[----:B------:R-:W-:Y:S05]  /*5560*/  BRA `(.L_x_747) ;  /* 0x0000000000107947 */ /* 0x000fea0003800000 */
.L_x_746:
[----:B------:R-:W0:Y:S02]  /*5570*/  MUFU.RCP R30, R80 ;  /* 0x00000050001e7308 */ /* 0x000e240000001000 */
[----:B0-----:R-:W-:-:S04]  /*5580*/  FFMA R4, R80, R30, -1 ;  /* 0xbf80000050047423 */ /* 0x001fc8000000001e */
[----:B------:R-:W-:-:S04]  /*5590*/  FADD.FTZ R5, -R4, -RZ ;  /* 0x800000ff04057221 */ /* 0x000fc80000010100 */
[----:B------:R-:W-:-:S07]  /*55a0*/  FFMA R30, R30, R5, R30 ;  /* 0x000000051e1e7223 */ /* 0x000fce000000001e */
.L_x_747:
[----:B------:R-:W-:Y:S05]  /*55b0*/  BSYNC.RECONVERGENT B1 ;  /* 0x0000000000017941 */ /* 0x000fea0003800200 */
.L_x_745:
[----:B------:R-:W2:Y:S04]  /*55c0*/  LDG.E R34, desc[UR8][R32.64+0x68] ;  /* 0x0000680820227981 */ /* 0x000ea8000c1e1900 */
[----:B------:R-:W3:Y:S04]  /*55d0*/  LDG.E.64 R36, desc[UR8][R32.64+0x60] ;  /* 0x0000600820247981 */ /* 0x000ee8000c1e1b00 */
[----:B------:R-:W3:Y:S04]  /*55e0*/  LDG.E.64 R26, desc[UR8][R32.64+0x58] ;  /* 0x00005808201a7981 */ /* 0x000ee8000c1e1b00 */
[----:B------:R-:W3:Y:S04]  /*55f0*/  LDG.E.64 R10, desc[UR8][R32.64+0x50] ;  /* 0x00005008200a7981 */ /* 0x000ee8000c1e1b00 */
[----:B------:R-:W3:Y:S01]  /*5600*/  LDG.E.64 R4, desc[UR8][R32.64+0x48] ;  /* 0x0000480820047981 */ /* 0x000ee2000c1e1b00 */
[----:B----4-:R-:W-:Y:S01]  /*5610*/  FADD R38, R2, 1 ;  /* 0x3f80000002267421 */ /* 0x010fe20000000000 */
[----:B------:R-:W-:Y:S01]  /*5620*/  FMUL R31, R39, R30 ;  /* 0x0000001e271f7220 */ /* 0x000fe20000400000 */
[----:B------:R-:W-:-:S02]  /*5630*/  FADD R3, R3, R3 ;  /* 0x0000000303037221 */ /* 0x000fc40000000000 */
[----:B------:R-:W-:-:S04]  /*5640*/  FMUL R38, R13, R38 ;  /* 0x000000260d267220 */ /* 0x000fc80000400000 */
[----:B------:R-:W-:-:S04]  /*5650*/  FMUL R38, R13, R38 ;  /* 0x000000260d267220 */ /* 0x000fc80000400000 */
[----:B------:R-:W-:-:S05]  /*5660*/  FFMA R38, -R39, R38, 1 ;  /* 0x3f80000027267423 */ /* 0x000fca0000000126 */
[----:B------:R-:W-:-:S13]  /*5670*/  FSETP.GEU.AND P0, PT, |R38|, 1.175494350822287508e-38, PT ;  /* 0x008000002600780b */ /* 0x000fda0003f0e200 */
[----:B------:R-:W-:Y:S01]  /*5680*/  @!P0 FMUL R38, R38, 16777216 ;  /* 0x4b80000026268820 */ /* 0x000fe20000400000 */
[----:B--2---:R-:W-:Y:S01]  /*5690*/  FMUL R2, R34, 20 ;  /* 0x41a0000022027820 */ /* 0x004fe20000400000 */
[----:B---3--:R-:W-:-:S03]  /*56a0*/  FMUL R34, R37, 18 ;  /* 0x4190000025227820 */ /* 0x008fc60000400000 */
[----:B------:R-:W-:Y:S01]  /*56b0*/  FFMA R2, RZ, R31, R2 ;  /* 0x0000001fff027223 */ /* 0x000fe20000000002 */
[----:B------:R-:W-:Y:S01]  /*56c0*/  FMUL R35, R36, 16 ;  /* 0x4180000024237820 */ /* 0x000fe20000400000 */
[----:B------:R-:W-:Y:S02]  /*56d0*/  FMUL R27, R27, 14 ;  /* 0x416000001b1b7820 */ /* 0x000fe40000400000 */
[----:B------:R-:W-:Y:S01]  /*56e0*/  FFMA R2, R31, R2, R34 ;  /* 0x000000021f027223 */ /* 0x000fe20000000022 */
[----:B------:R-:W-:-:S03]  /*56f0*/  FMUL R11, R11, 10 ;  /* 0x412000000b0b7820 */ /* 0x000fc60000400000 */
[----:B------:R-:W-:Y:S01]  /*5700*/  FFMA R2, R31, R2, R35 ;  /* 0x000000021f027223 */ /* 0x000fe20000000023 */
[----:B------:R-:W-:Y:S01]  /*5710*/  FMUL R10, R10, 8 ;  /* 0x410000000a0a7820 */ /* 0x000fe20000400000 */
[----:B------:R-:W-:Y:S02]  /*5720*/  FMUL R5, R5, 6 ;  /* 0x40c0000005057820 */ /* 0x000fe40000400000 */
[C---:B------:R-:W-:Y:S01]  /*5730*/  FFMA R2, R31.reuse, R2, R27 ;  /* 0x000000021f027223 */ /* 0x040fe2000000001b */
[----:B------:R-:W-:Y:S02]  /*5740*/  FMUL R27, R26, 12 ;  /* 0x414000001a1b7820 */ /* 0x000fe40000400000 */
[----:B------:R-:W0:Y:S02]  /*5750*/  MUFU.RSQ R26, R38 ;  /* 0x00000026001a7308 */ /* 0x000e240000001400 */
[----:B------:R-:W-:-:S04]  /*5760*/  FFMA R2, R31, R2, R27 ;  /* 0x000000021f027223 */ /* 0x000fc8000000001b */
[----:B------:R-:W-:Y:S01]  /*5770*/  FFMA R2, R31, R2, R11 ;  /* 0x000000021f027223 */ /* 0x000fe2000000000b */
[----:B------:R-:W-:-:S03]  /*5780*/  FMUL R11, R4, 4 ;  /* 0x40800000040b7820 */ /* 0x000fc60000400000 */
[----:B------:R-:W-:-:S04]  /*5790*/  FFMA R2, R31, R2, R10 ;  /* 0x000000021f027223 */ /* 0x000fc8000000000a */
[----:B------:R-:W-:Y:S01]  /*57a0*/  FFMA R2, R31, R2, R5 ;  /* 0x000000021f027223 */ /* 0x000fe20000000005 */
[----:B0-----:R-:W-:-:S03]  /*57b0*/  @!P0 FMUL R26, R26, 4096 ;  /* 0x458000001a1a8820 */ /* 0x001fc60000400000 */
[----:B------:R-:W-:Y:S01]  /*57c0*/  FFMA R2, R31, R2, R11 ;  /* 0x000000021f027223 */ /* 0x000fe2000000000b */
[----:B------:R-:W-:-:S03]  /*57d0*/  FMUL R13, R13, R26 ;  /* 0x0000001a0d0d7220 */ /* 0x000fc60000400000 */
[----:B------:R-:W-:-:S04]  /*57e0*/  FFMA R3, R31, R2, R3 ;  /* 0x000000021f037223 */ /* 0x000fc80000000003 */
[----:B------:R-:W-:-:S04]  /*57f0*/  FMUL R3, R3, R30 ;  /* 0x0000001e03037220 */ /* 0x000fc80000400000 */
[-C--:B------:R-:W-:Y:S01]  /*5800*/  FMUL R5, R28, R3.reuse ;  /* 0x000000031c057220 */ /* 0x080fe20000400000 */
[----:B------:R-:W-:-:S03]  /*5810*/  FMUL R2, R19, R3 ;  /* 0x0000000313027220 */ /* 0x000fc60000400000 */
[-C--:B------:R-:W-:Y:S01]  /*5820*/  FFMA R10, R28, R13.reuse, R5 ;  /* 0x0000000d1c0a7223 */ /* 0x080fe20000000005 */
[----:B------:R-:W-:-:S05]  /*5830*/  FFMA R3, R19, R13, R2 ;  /* 0x0000000d13037223 */ /* 0x000fca0000000002 */
[----:B------:R-:W-:-:S04]  /*5840*/  FMNMX R2, |R10|, |R3|, !PT ;  /* 0x400000030a027209 */ /* 0x000fc80007800200 */
[C---:B------:R-:W-:Y:S02]  /*5850*/  FMNMX R5, R2.reuse, 1, !PT ;  /* 0x3f80000002057809 */ /* 0x040fe40007800000 */
[----:B------:R-:W-:Y:S02]  /*5860*/  FMNMX R4, R2, 1, PT ;  /* 0x3f80000002047809 */ /* 0x000fe40003800000 */
[----:B------:R-:W-:Y:S02]  /*5870*/  LOP3.LUT R11, R5, 0x7e000000, RZ, 0xc0, !PT ;  /* 0x7e000000050b7812 */ /* 0x000fe400078ec0ff */
[----:B------:R-:W-:Y:S02]  /*5880*/  FMNMX R2, |R10|, |R3|, PT ;  /* 0x400000030a027209 */ /* 0x000fe40003800200 */
[----:B------:R-:W-:-:S05]  /*5890*/  LOP3.LUT R11, R11, 0x7e800000, RZ, 0x3c, !PT ;  /* 0x7e8000000b0b7812 */ /* 0x000fca00078e3cff */
[-C--:B------:R-:W-:Y:S01]  /*58a0*/  FMUL R4, R4, R11.reuse ;  /* 0x0000000b04047220 */ /* 0x080fe20000400000 */
[----:B------:R-:W-:-:S03]  /*58b0*/  FMUL R2, R2, R11 ;  /* 0x0000000b02027220 */ /* 0x000fc60000400000 */
[----:B------:R-:W-:Y:S01]  /*58c0*/  FMUL R13, R4, R4 ;  /* 0x00000004040d7220 */ /* 0x000fe20000400000 */
[----:B------:R-:W-:-:S03]  /*58d0*/  FMUL R4, R5, R11 ;  /* 0x0000000b05047220 */ /* 0x000fc60000400000 */
[----:B------:R-:W-:Y:S01]  /*58e0*/  FFMA R13, R2, R2, R13 ;  /* 0x00000002020d7223 */ /* 0x000fe2000000000d */
[----:B------:R-:W-:-:S03]  /*58f0*/  FADD R2, |R10|, |R3| ;  /* 0x400000030a027221 */ /* 0x000fc60000000200 */
[----:B------:R-:W-:Y:S01]  /*5900*/  FFMA R4, R4, R4, R13 ;  /* 0x0000000404047223 */ /* 0x000fe2000000000d */
[----:B------:R-:W-:-:S04]  /*5910*/  FADD R2, R2, 1 ;  /* 0x3f80000002027421 */ /* 0x000fc80000000000 */
[----:B------:R-:W-:Y:S02]  /*5920*/  FSETP.GEU.AND P1, PT, |R4|, 1.175494350822287508e-38, PT ;  /* 0x008000000400780b */ /* 0x000fe40003f2e200 */
[----:B------:R-:W-:-:S11]  /*5930*/  FSETP.NAN.AND P0, PT, R2, R2, PT ;  /* 0x000000020200720b */ /* 0x000fd60003f08000 */
[----:B------:R-:W-:-:S04]  /*5940*/  @!P1 FMUL R4, R4, 16777216 ;  /* 0x4b80000004049820 */ /* 0x000fc80000400000 */
[----:B------:R-:W0:Y:S02]  /*5950*/  MUFU.RSQ R26, R4 ;  /* 0x00000004001a7308 */ /* 0x000e240000001400 */
[----:B0-----:R-:W-:-:S04]  /*5960*/  @!P1 FMUL R26, R26, 4096 ;  /* 0x458000001a1a9820 */ /* 0x001fc80000400000 */
[----:B------:R-:W-:Y:S01]  /*5970*/  @!P0 FMUL R2, R11, R26 ;  /* 0x0000001a0b028220 */ /* 0x000fe20000400000 */
[----:B------:R-:W-:-:S04]  /*5980*/  FSETP.NEU.AND P0, PT, R5, +INF , PT ;  /* 0x7f8000000500780b */ /* 0x000fc80003f0d000 */
[----:B------:R-:W-:-:S05]  /*5990*/  FSEL R11, R2, RZ, P0 ;  /* 0x000000ff020b7208 */ /* 0x000fca0000000000 */
[-C--:B------:R-:W-:Y:S01]  /*59a0*/  FMUL R10, R10, -R11.reuse ;  /* 0x8000000b0a0a7220 */ /* 0x080fe20000400000 */
[----:B------:R-:W-:-:S07]  /*59b0*/  FMUL R3, R3, -R11 ;  /* 0x8000000b03037220 */ /* 0x000fce0000400000 */
.L_x_744:
[----:B------:R-:W-:Y:S05]  /*59c0*/  BSYNC.RECONVERGENT B0 ;  /* 0x0000000000007941 */ /* 0x000fea0003800200 */
.L_x_743:
[----:B------:R-:W0:Y:S01]  /*59d0*/  LDC.64 R26, c[0x0][0x3c0] ;  /* 0x0000f000ff1a7b82 */ /* 0x000e220000000a00 */
[----:B------:R-:W2:Y:S04]  /*59e0*/  LDG.E R28, desc[UR8][R50.64+0x4] ;  /* 0x00000408321c7981 */ /* 0x000ea8000c1e1900 */
[----:B------:R-:W3:Y:S01]  /*59f0*/  LDG.E R5, desc[UR8][R50.64] ;  /* 0x0000000832057981 */ /* 0x000ee2000c1e1900 */
[----:B0-----:R-:W-:-:S05]  /*5a00*/  IMAD.WIDE R30, R17, 0x30, R26 ;  /* 0x00000030111e7825 */ /* 0x001fca00078e021a */
[----:B------:R-:W4:Y:S01]  /*5a10*/  LDG.E R40, desc[UR8][R30.64+0x28] ;  /* 0x000028081e287981 */ /* 0x000f22000c1e1900 */
[----:B------:R-:W-:Y:S01]  /*5a20*/  BSSY.RELIABLE B1, `(.L_x_748) ;  /* 0x00005c6000017945 */ /* 0x000fe20003800100 */
[----:B--2---:R-:W-:-:S04]  /*5a30*/  FMUL R13, R3, R28 ;  /* 0x0000001c030d7220 */ /* 0x004fc80000400000 */
[----:B---3--:R-:W-:-:S04]  /*5a40*/  FFMA R13, R10, R5, R13 ;  /* 0x000000050a0d7223 */ /* 0x008fc8000000000d */
[----:B------:R-:W-:-:S05]  /*5a50*/  FFMA R13, R12, R11, R13 ;  /* 0x0000000b0c0d7223 */ /* 0x000fca000000000d */
[----:B------:R-:W-:-:S13]  /*5a60*/  FSETP.GT.AND P0, PT, R13, RZ, PT ;  /* 0x000000ff0d00720b */ /* 0x000fda0003f04000 */
[----:B------:R-:W-:Y:S01]  /*5a70*/  @P0 FADD R10, -R10, -RZ ;  /* 0x800000ff0a0a0221 */ /* 0x000fe20000000100 */
[----:B------:R-:W-:Y:S01]  /*5a80*/  @P0 FADD R3, -R3, -RZ ;  /* 0x800000ff03030221 */ /* 0x000fe20000000100 */
[----:B----4-:R-:W-:Y:S01]  /*5a90*/  FSETP.GEU.AND P1, PT, R40, 9.9999999747524270788e-07, PT ;  /* 0x358637bd2800780b */ /* 0x010fe20003f2e000 */
[----:B------:R-:W-:Y:S01]  /*5aa0*/  @P0 FADD R11, -R11, -RZ ;  /* 0x800000ff0b0b0221 */ /* 0x000fe20000000100 */
[----:B------:R-:W-:-:S11]  /*5ab0*/  @P0 FADD R13, -R13, -RZ ;  /* 0x800000ff0d0d0221 */ /* 0x000fd60000000100 */
[----:B------:R-:W-:Y:S05]  /*5ac0*/  @P1 BRA `(.L_x_749) ;  /* 0x0000000000281947 */ /* 0x000fea0003800000 */
[----:B------:R-:W2:Y:S02]  /*5ad0*/  LDG.E R2, desc[UR8][R30.64+0x20] ;  /* 0x000020081e027981 */ /* 0x000ea4000c1e1900 */
[----:B--2---:R-:W-:-:S13]  /*5ae0*/  FSETP.GEU.AND P0, PT, R2, 9.9999999747524270788e-07, PT ;  /* 0x358637bd0200780b */ /* 0x004fda0003f0e000 */
[----:B------:R-:W-:Y:S05]  /*5af0*/  @P0 BRA `(.L_x_749) ;  /* 0x00000000001c0947 */ /* 0x000fea0003800000 */
[----:B------:R-:W0:Y:S01]  /*5b00*/  LDCU UR7, c[0x3][0x64] ;  /* 0x00c00c80ff0777ac */ /* 0x000e220008000800 */
[----:B------:R-:W-:Y:S02]  /*5b10*/  IMAD.MOV.U32 R4, RZ, RZ, R24 ;  /* 0x000000ffff047224 */ /* 0x000fe400078e0018 */
[----:B------:R-:W-:Y:S01]  /*5b20*/  IMAD.MOV.U32 R2, RZ, RZ, R20 ;  /* 0x000000ffff027224 */ /* 0x000fe200078e0014 */
[----:B0-----:R-:W-:-:S13]  /*5b30*/  ISETP.NE.AND P0, PT, R15, UR7, PT ;  /* 0x000000070f007c0c */ /* 0x001fda000bf05270 */
[----:B------:R-:W-:Y:S05]  /*5b40*/  @P0 BREAK.RELIABLE B1 ;  /* 0x0000000000010942 */ /* 0x000fea0003800100 */
[----:B------:R-:W-:Y:S05]  /*5b50*/  @!P0 BRA `(.L_x_750) ;  /* 0x0000005800c88947 */ /* 0x000fea0003800000 */
[----:B------:R-:W-:Y:S05]  /*5b60*/  BRA `(.L_x_751) ;  /* 0x0000005800a47947 */ /* 0x000fea0003800000 */
.L_x_749:
[----:B------:R-:W2:Y:S04]  /*5b70*/  @!P3 LDG.E R34, desc[UR8][R30.64] ;  /* 0x000000081e22b981 */ /* 0x000ea8000c1e1900 */
[----:B------:R-:W4:Y:S04]  /*5b80*/  @!P3 LDG.E R35, desc[UR8][R30.64+0x8] ;  /* 0x000008081e23b981 */ /* 0x000f28000c1e1900 */
[----:B------:R-:W3:Y:S04]  /*5b90*/  LDG.E R37, desc[UR8][R30.64+0x2c] ;  /* 0x00002c081e257981 */ /* 0x000ee8000c1e1900 */
[----:B------:R-:W2:Y:S04]  /*5ba0*/  LDG.E.64 R26, desc[UR8][R30.64+0x20] ;  /* 0x000020081e1a7981 */ /* 0x000ea8000c1e1b00 */
[----:B------:R-:W2:Y:S01]  /*5bb0*/  LDG.E R36, desc[UR8][R54.64] ;  /* 0x0000000836247981 */ /* 0x000ea2000c1e1900 */
[----:B------:R-:W-:Y:S01]  /*5bc0*/  IMAD.MOV.U32 R2, RZ, RZ, 0x3f000000 ;  /* 0x3f000000ff027424 */ /* 0x000fe200078e00ff */
[C---:B------:R-:W-:Y:S01]  /*5bd0*/  FSETP.NEU.AND P0, PT, |R13|.reuse, 1, PT ;  /* 0x3f8000000d00780b */ /* 0x040fe20003f0d200 */
[----:B------:R-:W0:Y:S02]  /*5be0*/  LDCU UR10, c[0x3][0x64] ;  /* 0x00c00c80ff0a77ac */ /* 0x000e240008000800 */
[C---:B------:R-:W-:Y:S01]  /*5bf0*/  FFMA R2, |R13|.reuse, -R2, 0.5 ;  /* 0x3f0000000d027423 */ /* 0x040fe20000000a02 */
[----:B------:R-:W-:Y:S01]  /*5c00*/  FSETP.GT.AND P1, PT, |R13|, 0.56000000238418579102, PT ;  /* 0x3f0f5c290d00780b */ /* 0x000fe20003f24200 */
[----:B------:R-:W3:Y:S02]  /*5c10*/  LDCU UR7, c[0x3][0x4c] ;  /* 0x00c00980ff0777ac */ /* 0x000ee40008000800 */
[----:B------:R-:W1:Y:S02]  /*5c20*/  MUFU.RSQ R19, R2 ;  /* 0x0000000200137308 */ /* 0x000e640000001400 */
[----:B-1----:R-:W-:Y:S01]  /*5c30*/  FMUL R4, R2, R19 ;  /* 0x0000001302047220 */ /* 0x002fe20000400000 */
[----:B------:R-:W-:-:S04]  /*5c40*/  FMUL R19, R19, -0.5 ;  /* 0xbf00000013137820 */ /* 0x000fc80000400000 */
[----:B------:R-:W-:-:S04]  /*5c50*/  FFMA R19, R4, R19, 0.5 ;  /* 0x3f00000004137423 */ /* 0x000fc80000000013 */
[----:B------:R-:W-:-:S05]  /*5c60*/  FFMA R19, R4, R19, R4 ;  /* 0x0000001304137223 */ /* 0x000fca0000000004 */
[----:B------:R-:W-:Y:S01]  /*5c70*/  FSEL R4, R19, RZ, P0 ;  /* 0x000000ff13047208 */ /* 0x000fe20000000000 */
[----:B------:R-:W-:-:S03]  /*5c80*/  FADD R19, |R13|, -RZ ;  /* 0x800000ff0d137221 */ /* 0x000fc60000000200 */
[----:B------:R-:W-:Y:S01]  /*5c90*/  FSEL R4, R4, |R13|, P1 ;  /* 0x4000000d04047208 */ /* 0x000fe20000800000 */
[----:B------:R-:W3:Y:S03]  /*5ca0*/  @P3 LDG.E R34, desc[UR8][R30.64+0x10] ;  /* 0x000010081e223981 */ /* 0x000ee6000c1e1900 */
[----:B------:R-:W-:Y:S01]  /*5cb0*/  LOP3.LUT R4, R4, 0x80000000, R19, 0xb8, !PT ;  /* 0x8000000004047812 */ /* 0x000fe200078eb813 */
[----:B------:R-:W-:Y:S01]  /*5cc0*/  IMAD.MOV.U32 R19, RZ, RZ, 0x3d10ecef ;  /* 0x3d10ecefff137424 */ /* 0x000fe200078e00ff */
[----:B------:R3:W4:Y:S03]  /*5cd0*/  @P3 LDG.E R35, desc[UR8][R30.64+0x18] ;  /* 0x000018081e233981 */ /* 0x000726000c1e1900 */
[----:B------:R-:W-:-:S04]  /*5ce0*/  FMUL R2, R4, R4 ;  /* 0x0000000404027220 */ /* 0x000fc80000400000 */
[----:B------:R-:W-:-:S04]  /*5cf0*/  FFMA R19, R2, R19, 0.016980519518256187439 ;  /* 0x3c8b1abb02137423 */ /* 0x000fc80000000013 */
[----:B------:R-:W-:-:S04]  /*5d00*/  FFMA R19, R2, R19, 0.030762933194637298584 ;  /* 0x3cfc028c02137423 */ /* 0x000fc80000000013 */
[----:B------:R-:W-:-:S04]  /*5d10*/  FFMA R19, R2, R19, 0.044709417968988418579 ;  /* 0x3d37213902137423 */ /* 0x000fc80000000013 */
[----:B------:R-:W-:-:S04]  /*5d20*/  FFMA R19, R2, R19, 0.074989043176174163818 ;  /* 0x3d9993db02137423 */ /* 0x000fc80000000013 */
[----:B------:R-:W-:-:S04]  /*5d30*/  FFMA R19, R2, R19, 0.16666707396507263184 ;  /* 0x3e2aaac602137423 */ /* 0x000fc80000000013 */
[----:B------:R-:W-:-:S04]  /*5d40*/  FMUL R19, R2, R19 ;  /* 0x0000001302137220 */ /* 0x000fc80000400000 */
[----:B------:R-:W-:Y:S01]  /*5d50*/  FFMA R4, R4, R19, R4 ;  /* 0x0000001304047223 */ /* 0x000fe20000000004 */
[----:B0-----:R-:W-:Y:S01]  /*5d60*/  ISETP.NE.AND P2, PT, R15, UR10, PT ;  /* 0x0000000a0f007c0c */ /* 0x001fe2000bf45270 */
[----:B------:R-:W-:-:S03]  /*5d70*/  IMAD.MOV.U32 R19, RZ, RZ, 0x3fd774eb ;  /* 0x3fd774ebff137424 */ /* 0x000fc600078e00ff */
[----:B------:R-:W-:-:S05]  /*5d80*/  FSEL R2, R4, -R4, P1 ;  /* 0x8000000404027208 */ /* 0x000fca0000800000 */
[----:B------:R-:W-:-:S04]  /*5d90*/  @!P1 FFMA R4, R19, 0.93318945169448852539, R2 ;  /* 0x3f6ee58113049823 */ /* 0x000fc80000000002 */
[----:B------:R-:W-:Y:S01]  /*5da0*/  @P1 FADD R4, R4, R4 ;  /* 0x0000000404041221 */ /* 0x000fe20000000000 */
[----:B--2---:R-:W-:-:S03]  /*5db0*/  @!P2 FADD R19, R36, -R27 ;  /* 0x8000001b2413a221 */ /* 0x004fc60000000000 */
[----:B---3--:R-:W-:Y:S01]  /*5dc0*/  @!P2 FFMA R30, R4, UR7, -R37 ;  /* 0x00000007041eac23 */ /* 0x008fe20008000825 */
[----:B------:R-:W-:Y:S01]  /*5dd0*/  PLOP3.LUT P0, PT, PT, PT, PT, 0x80, 0x8 ;  /* 0x000000000008781c */ /* 0x000fe20003f0f070 */
[----:B------:R-:W-:Y:S01]  /*5de0*/  IMAD.MOV.U32 R41, RZ, RZ, -0x3e000000 ;  /* 0xc2000000ff297424 */ /* 0x000fe200078e00ff */
[----:B------:R-:W-:Y:S01]  /*5df0*/  PLOP3.LUT P3, PT, P2, PT, PT, 0x8, 0x80 ;  /* 0x000000000080781c */ /* 0x000fe2000176e170 */
[----:B------:R-:W-:Y:S01]  /*5e00*/  @!P2 FFMA R39, R40, R30, 0.5 ;  /* 0x3f0000002827a423 */ /* 0x000fe2000000001e */
[----:B------:R-:W-:Y:S01]  /*5e10*/  @P2 MOV R2, RZ ;  /* 0x000000ff00022202 */ /* 0x000fe20000000f00 */
[----:B------:R-:W-:Y:S01]  /*5e20*/  @!P2 FFMA R38, R26, R19, 0.5 ;  /* 0x3f0000001a26a423 */ /* 0x000fe20000000013 */
[----:B------:R-:W-:Y:S02]  /*5e30*/  @!P2 IMAD.MOV.U32 R31, RZ, RZ, RZ ;  /* 0x000000ffff1fa224 */ /* 0x000fe400078e00ff */
[----:B------:R-:W-:-:S07]  /*5e40*/  @!P2 IMAD.MOV.U32 R30, RZ, RZ, R34 ;  /* 0x000000ffff1ea224 */ /* 0x000fce00078e0022 */
.L_x_752:
[----:B------:R-:W-:Y:S02]  /*5e50*/  PLOP3.LUT P0, PT, P0, P3, PT, 0xf2, 0x2f ;  /* 0x00000000002f781c */ /* 0x000fe40000707e72 */
[----:B------:R-:W-:-:S08]  /*5e60*/  @P3 R2UR P0, UR28, R30 ;  /* 0x000000001e1c32ca */ /* 0x000fd00000000000 */
[----:B------:R-:W-:Y:S02]  /*5e70*/  PLOP3.LUT P0, PT, P0, P3, PT, 0xf2, 0x2f ;  /* 0x00000000002f781c */ /* 0x000fe40000707e72 */
[----:B------:R-:W-:-:S13]  /*5e80*/  @P3 R2UR.OR P0, UR29, R31 ;  /* 0x000000001f1d32ca */ /* 0x000fda0000100000 */
[----:B-----5:R0:W5:Y:S01]  /*5e90*/  @!P0 TEX.LL RZ, R2, R38, R41, UR28, 2D, 0x1 ;  /* 0x28ff1c2926028f60 */ /* 0x02016200089e01ff */
[----:B------:R-:W-:Y:S02]  /*5ea0*/  @P3 PLOP3.LUT P3, PT, P0, PT, PT, 0x80, 0x8 ;  /* 0x000000000008381c */ /* 0x000fe4000076f070 */
[----:B------:R-:W-:-:S11]  /*5eb0*/  PLOP3.LUT P0, PT, PT, PT, PT, 0x80, 0x8 ;  /* 0x000000000008781c */ /* 0x000fd60003f0f070 */
[----:B0-----:R-:W-:Y:S05]  /*5ec0*/  @P3 BRA.U.ANY `(.L_x_752) ;  /* 0xfffffffd00e03947 */ /* 0x001fea000393ffff */
[----:B------:R-:W-:Y:S01]  /*5ed0*/  FADD R27, R36, -R27 ;  /* 0x8000001b241b7221 */ /* 0x000fe20000000000 */
[----:B------:R-:W-:Y:S01]  /*5ee0*/  FFMA R37, R4, UR7, -R37 ;  /* 0x0000000704257c23 */ /* 0x000fe20008000825 */
[----:B------:R-:W-:Y:S02]  /*5ef0*/  PLOP3.LUT P1, PT, PT, PT, PT, 0x80, 0x8 ;  /* 0x000000000008781c */ /* 0x000fe40003f2f070 */
[----:B------:R-:W-:Y:S01]  /*5f00*/  FFMA R36, R27, R26, 0.5 ;  /* 0x3f0000001b247423 */ /* 0x000fe2000000001a */
[----:B------:R-:W-:Y:S01]  /*5f10*/  FFMA R37, R40, R37, 0.5 ;  /* 0x3f00000028257423 */ /* 0x000fe20000000025 */
[----:B----4-:R-:W-:Y:S02]  /*5f20*/  IMAD.MOV.U32 R26, RZ, RZ, R35 ;  /* 0x000000ffff1a7224 */ /* 0x010fe400078e0023 */
[----:B------:R-:W-:-:S07]  /*5f30*/  IMAD.MOV.U32 R27, RZ, RZ, RZ ;  /* 0x000000ffff1b7224 */ /* 0x000fce00078e00ff */
.L_x_753:
        /* <DEDUP_REMOVED lines=8> */
[----:B------:R-:W0:Y:S01]  /*5fc0*/  LDCU UR7, c[0x3][0x80] ;  /* 0x00c01000ff0777ac */ /* 0x000e220008000800 */
[----:B-----5:R-:W-:Y:S01]  /*5fd0*/  FADD R19, -R9, 1 ;  /* 0x3f80000009137421 */ /* 0x020fe20000000100 */
[----:B------:R-:W-:Y:S03]  /*5fe0*/  BSSY.RECONVERGENT B0, `(.L_x_754) ;  /* 0x0000558000007945 */ /* 0x000fe60003800200 */
[----:B------:R-:W-:Y:S01]  /*5ff0*/  FADD R2, R19, -R2 ;  /* 0x8000000213027221 */ /* 0x000fe20000000000 */
[----:B0-----:R-:W-:-:S04]  /*6000*/  ISETP.NE.AND P0, PT, R15, UR7, PT ;  /* 0x000000070f007c0c */ /* 0x001fc8000bf05270 */
[----:B------:R-:W-:-:S09]  /*6010*/  FSEL R26, R19, R2, !P0 ;  /* 0x00000002131a7208 */ /* 0x000fd20004000000 */
[----:B------:R-:W-:Y:S05]  /*6020*/  @!P0 BRA `(.L_x_755) ;  /* 0x00000050000c8947 */ /* 0x000fea0003800000 */
[----:B------:R-:W2:Y:S01]  /*6030*/  LDG.E R5, desc[UR8][R48.64] ;  /* 0x0000000830057981 */ /* 0x000ea2000c1e1900 */
[----:B------:R-:W-:Y:S01]  /*6040*/  BSSY.RECONVERGENT B4, `(.L_x_756) ;  /* 0x000005e000047945 */ /* 0x000fe20003800200 */
[----:B------:R-:W-:Y:S01]  /*6050*/  PLOP3.LUT P0, PT, PT, PT, PT, 0x80, 0x8 ;  /* 0x000000000008781c */ /* 0x000fe20003f0f070 */
[----:B------:R-:W-:Y:S02]  /*6060*/  IMAD.MOV.U32 R2, RZ, RZ, R20 ;  /* 0x000000ffff027224 */ /* 0x000fe400078e0014 */
[----:B------:R-:W-:Y:S01]  /*6070*/  IMAD.MOV.U32 R4, RZ, RZ, R24 ;  /* 0x000000ffff047224 */ /* 0x000fe200078e0018 */
[----:B--2---:R-:W-:-:S13]  /*6080*/  ISETP.GE.AND P1, PT, R5, 0x1, PT ;  /* 0x000000010500780c */ /* 0x004fda0003f26270 */
[----:B------:R-:W-:Y:S05]  /*6090*/  @!P1 BRA `(.L_x_757) ;  /* 0x0000000400609947 */ /* 0x000fea0003800000 */
[----:B------:R-:W-:Y:S01]  /*60a0*/  BSSY.RECONVERGENT B5, `(.L_x_758) ;  /* 0x0000055000057945 */ /* 0x000fe20003800200 */
[----:B------:R-:W-:Y:S02]  /*60b0*/  IMAD.MOV.U32 R4, RZ, RZ, RZ ;  /* 0x000000ffff047224 */ /* 0x000fe400078e00ff */
[----:B------:R-:W-:-:S07]  /*60c0*/  IMAD.MOV.U32 R15, RZ, RZ, R5 ;  /* 0x000000ffff0f7224 */ /* 0x000fce00078e0005 */
.L_x_764:
[----:B------:R-:W-:Y:S01]  /*60d0*/  ISETP.NE.AND P1, PT, R20, 0x1, PT ;  /* 0x000000011400780c */ /* 0x000fe20003f25270 */
[----:B------:R-:W-:Y:S01]  /*60e0*/  BSSY.RECONVERGENT B6, `(.L_x_759) ;  /* 0x0000048000067945 */ /* 0x000fe20003800200 */
[----:B------:R-:W-:Y:S01]  /*60f0*/  IADD3 R4, PT, PT, R4, 0x1, RZ ;  /* 0x0000000104047810 */ /* 0x000fe20007ffe0ff */
[----:B------:R-:W-:Y:S02]  /*6100*/  IMAD.MOV.U32 R2, RZ, RZ, 0x2 ;  /* 0x00000002ff027424 */ /* 0x000fe400078e00ff */
[----:B------:R-:W-:Y:S01]  /*6110*/  IMAD.MOV.U32 R8, RZ, RZ, R22 ;  /* 0x000000ffff087224 */ /* 0x000fe200078e0016 */
[----:B------:R-:W-:-:S07]  /*6120*/  ISETP.NE.AND P0, PT, R4, R5, PT ;  /* 0x000000050400720c */ /* 0x000fce0003f05270 */
        /* <DEDUP_REMOVED lines=9> */
.L_x_761:
        /* <DEDUP_REMOVED lines=12> */
.L_x_763:
[----:B------:R-:W-:Y:S05]  /*6280*/  BSYNC.RECONVERGENT B7 ;  /* 0x0000000000077941 */ /* 0x000fea0003800200 */
.L_x_762:
[----:B------:R-:W0:Y:S01]  /*6290*/  LDCU.64 UR28, c[0x0][0x3e0] ;  /* 0x00007c00ff1c77ac */ /* 0x000e220008000a00 */
[----:B------:R-:W-:-:S04]  /*62a0*/  IMAD.WIDE.U32 R34, R29, -0x326172a9, RZ ;  /* 0xcd9e8d571d227825 */ /* 0x000fc800078e00ff */
[----:B------:R-:W-:-:S04]  /*62b0*/  IMAD.WIDE.U32 R20, R16, -0x2daee0ad, RZ ;  /* 0xd2511f5310147825 */ /* 0x000fc800078e00ff */
[----:B------:R-:W-:Y:S02]  /*62c0*/  IMAD.MOV.U32 R8, RZ, RZ, R24 ;  /* 0x000000ffff087224 */ /* 0x000fe400078e0018 */
[----:B------:R-:W-:Y:S01]  /*62d0*/  IMAD.MOV.U32 R2, RZ, RZ, RZ ;  /* 0x000000ffff027224 */ /* 0x000fe200078e00ff */
[----:B0-----:R-:W-:Y:S02]  /*62e0*/  LOP3.LUT R22, R18, UR28, R35, 0x96, !PT ;  /* 0x0000001c12167c12 */ /* 0x001fe4000f8e9623 */
[----:B------:R-:W-:-:S03]  /*62f0*/  LOP3.LUT R30, R25, UR29, R21, 0x96, !PT ;  /* 0x0000001d191e7c12 */ /* 0x000fc6000f8e9615 */
        /* <DEDUP_REMOVED lines=34> */
[----:B------:R-:W-:-:S03]  /*6520*/  LOP3.LUT R23, R20, UR5, R23, 0x96, !PT ;  /* 0x0000000514177c12 */ /* 0x000fc6000f8e9617 */
[----:B------:R-:W-:Y:S01]  /*6530*/  IMAD.MOV.U32 R24, RZ, RZ, R22 ;  /* 0x000000ffff187224 */ /* 0x000fe200078e0016 */
[----:B------:R-:W-:Y:S01]  /*6540*/  LOP3.LUT R21, R34, UR4, R31, 0x96, !PT ;  /* 0x0000000422157c12 */ /* 0x000fe2000f8e961f */
[----:B------:R-:W-:-:S07]  /*6550*/  IMAD.MOV.U32 R22, RZ, RZ, R30 ;  /* 0x000000ffff167224 */ /* 0x000fce00078e001e */
.L_x_760:
[----:B------:R-:W-:Y:S05]  /*6560*/  BSYNC.RECONVERGENT B6 ;  /* 0x0000000000067941 */ /* 0x000fea0003800200 */
.L_x_759:
[----:B------:R-:W-:Y:S01]  /*6570*/  HFMA2 R19, -RZ, RZ, 0.1171875, 0 ;  /* 0x2f800000ff137431 */ /* 0x000fe200000001ff */
[----:B------:R-:W-:Y:S01]  /*6580*/  I2FP.F32.U32 R8, R8 ;  /* 0x0000000800087245 */ /* 0x000fe20000201000 */
[----:B------:R-:W-:-:S04]  /*6590*/  IMAD.MOV.U32 R20, RZ, RZ, R2 ;  /* 0x000000ffff147224 */ /* 0x000fc800078e0002 */
[----:B------:R-:W-:-:S05]  /*65a0*/  FFMA R8, R8, R19, 1.1641532182693481445e-10 ;  /* 0x2f00000008087423 */ /* 0x000fca0000000013 */
[----:B------:R-:W-:-:S13]  /*65b0*/  FSETP.GEU.AND P1, PT, R8, R26, PT ;  /* 0x0000001a0800720b */ /* 0x000fda0003f2e000 */
[----:B------:R-:W-:-:S05]  /*65c0*/  @!P1 VIADD R15, R15, 0xffffffff ;  /* 0xffffffff0f0f9836 */ /* 0x000fca0000000000 */
[----:B------:R0:W-:Y:S01]  /*65d0*/  @!P1 STG.E desc[UR8][R48.64], R15 ;  /* 0x0000000f30009986 */ /* 0x0001e2000c101908 */
[----:B------:R-:W-:Y:S05]  /*65e0*/  @P0 BRA `(.L_x_764) ;  /* 0xfffffff800b80947 */ /* 0x000fea000383ffff */
[----:B------:R-:W-:Y:S05]  /*65f0*/  BSYNC.RECONVERGENT B5 ;  /* 0x0000000000057941 */ /* 0x000fea0003800200 */
.L_x_758:
[----:B------:R-:W-:Y:S01]  /*6600*/  ISETP.LT.AND P0, PT, R15, 0x1, PT ;  /* 0x000000010f00780c */ /* 0x000fe20003f01270 */
[----:B------:R-:W-:-:S12]  /*6610*/  IMAD.MOV.U32 R4, RZ, RZ, R24 ;  /* 0x000000ffff047224 */ /* 0x000fd800078e0018 */
.L_x_757:
[----:B------:R-:W-:Y:S05]  /*6620*/  BSYNC.RECONVERGENT B4 ;  /* 0x0000000000047941 */ /* 0x000fea0003800200 */
.L_x_756:
[----:B------:R-:W-:Y:S05]  /*6630*/  @!P0 BRA `(.L_x_765) ;  /* 0x0000004c00c88947 */ /* 0x000fea0003800000 */
        /* <DEDUP_REMOVED lines=13> */
[----:B------:R-:W-:Y:S01]  /*6710*/  MOV R6, RZ ;  /* 0x000000ff00067202 */ /* 0x000fe20000000f00 */
[----:B------:R-:W-:Y:S01]  /*6720*/  IMAD.MOV.U32 R10, RZ, RZ, RZ ;  /* 0x000000ffff0a7224 */ /* 0x000fe200078e00ff */
[----:B------:R-:W-:Y:S01]  /*6730*/  PRMT R2, R0, 0x7610, R2 ;  /* 0x0000761000027816 */ /* 0x000fe20000000002 */
[----:B------:R-:W-:Y:S02]  /*6740*/  IMAD.MOV.U32 R8, RZ, RZ, 0xdc ;  /* 0x000000dcff087424 */ /* 0x000fe400078e00ff */
[----:B------:R-:W-:-:S07]  /*6750*/  IMAD.MOV.U32 R4, RZ, RZ, RZ ;  /* 0x000000ffff047224 */ /* 0x000fce00078e00ff */
.L_x_771:
        /* <DEDUP_REMOVED lines=21> */
[----:B------:R-:W-:Y:S01]  /*68b0*/  IADD3 R8, PT, PT, R8, 0x1, RZ ;  /* 0x0000000108087810 */ /* 0x000fe20007ffe0ff */
[----:B------:R-:W-:Y:S01]  /*68c0*/  IMAD.MOV.U32 R6, RZ, RZ, R5 ;  /* 0x000000ffff067224 */ /* 0x000fe200078e0005 */
[----:B------:R-:W-:Y:S01]  /*68d0*/  PRMT R2, R7, 0x7610, R2 ;  /* 0x0000761007027816 */ /* 0x000fe20000000002 */
[----:B------:R-:W-:Y:S06]  /*68e0*/  BRA `(.L_x_771) ;  /* 0xfffffffc009c7947 */ /* 0x000fec000383ffff */
.L_x_770:
[----:B------:R-:W-:Y:S05]  /*68f0*/  BSYNC.RECONVERGENT B5 ;  /* 0x0000000000057941 */ /* 0x000fea0003800200 */
.L_x_769:
[----:B------:R-:W-:Y:S05]  /*6900*/  BRA `(.L_x_768) ;  /* 0x0000000400887947 */ /* 0x000fea0003800000 */
.L_x_767:
[----:B------:R-:W1:Y:S02]  /*6910*/  LDCU.U8 UR7, c[0x3][0xdd] ;  /* 0x00c01ba0ff0777ac */ /* 0x000e640008000000 */
[----:B-1----:R-:W-:-:S04]  /*6920*/  ULOP3.LUT UR7, UR7, 0x20, URZ, 0xfc, !UPT ;  /* 0x0000002007077892 */ /* 0x002fc8000f8efcff */
[----:B------:R-:W-:-:S04]  /*6930*/  UPRMT UR7, UR7, 0x9910, URZ ;  /* 0x0000991007077896 */ /* 0x000fc800080000ff */
[----:B------:R-:W-:-:S09]  /*6940*/  UISETP.NE.AND UP0, UPT, UR7, 0x78, UPT ;  /* 0x000000780700788c */ /* 0x000fd2000bf05270 */
[----:B------:R-:W-:Y:S05]  /*6950*/  BRA.U !UP0, `(.L_x_772) ;  /* 0x00000001089c7547 */ /* 0x000fea000b800000 */
[----:B------:R-:W-:Y:S01]  /*6960*/  BSSY.RECONVERGENT B5, `(.L_x_773) ;  /* 0x0000007000057945 */ /* 0x000fe20003800200 */
[----:B------:R-:W-:-:S07]  /*6970*/  IMAD.MOV.U32 R3, RZ, RZ, 0xdd ;  /* 0x000000ddff037424 */ /* 0x000fce00078e00ff */
.L_x_774:
[----:B------:R1:W2:Y:S01]  /*6980*/  LDC.U8 R2, c[0x3][R3] ;  /* 0x00c0000003027b82 */ /* 0x0002a20000000000 */
[----:B------:R-:W-:Y:S02]  /*6990*/  IMAD.MOV.U32 R4, RZ, RZ, R3 ;  /* 0x000000ffff047224 */ /* 0x000fe400078e0003 */
[----:B-1----:R-:W-:Y:S01]  /*69a0*/  VIADD R3, R3, 0x1 ;  /* 0x0000000103037836 */ /* 0x002fe20000000000 */
[----:B--2---:R-:W-:-:S13]  /*69b0*/  ISETP.NE.AND P0, PT, R2, 0x30, PT ;  /* 0x000000300200780c */ /* 0x004fda0003f05270 */
[----:B------:R-:W-:Y:S05]  /*69c0*/  @!P0 BRA `(.L_x_774) ;  /* 0xfffffffc00ec8947 */ /* 0x000fea000383ffff */
[----:B------:R-:W-:Y:S05]  /*69d0*/  BSYNC.RECONVERGENT B5 ;  /* 0x0000000000057941 */ /* 0x000fea0003800200 */
.L_x_773:
[----:B------:R-:W-:-:S04]  /*69e0*/  PRMT R3, R2, 0x9910, RZ ;  /* 0x0000991002037816 */ /* 0x000fc800000000ff */
[----:B------:R-:W-:-:S13]  /*69f0*/  ISETP.NE.AND P0, PT, R3, RZ, PT ;  /* 0x000000ff0300720c */ /* 0x000fda0003f05270 */
[----:B------:R-:W-:Y:S05]  /*6a00*/  @!P0 BRA `(.L_x_775) ;  /* 0x0000000000648947 */ /* 0x000fea0003800000 */
[----:B------:R-:W-:Y:S02]  /*6a10*/  IMAD.MOV.U32 R8, RZ, RZ, R4 ;  /* 0x000000ffff087224 */ /* 0x000fe400078e0004 */
[----:B------:R-:W-:Y:S01]  /*6a20*/  HFMA2 R4, -RZ, RZ, 0, 0 ;  /* 0x00000000ff047431 */ /* 0x000fe200000001ff */
[----:B------:R-:W-:Y:S01]  /*6a30*/  BSSY.RECONVERGENT B5, `(.L_x_776) ;  /* 0x0000015000057945 */ /* 0x000fe20003800200 */
[----:B------:R-:W-:Y:S02]  /*6a40*/  IMAD.MOV.U32 R9, RZ, RZ, RZ ;  /* 0x000000ffff097224 */ /* 0x000fe400078e00ff */
[----:B------:R-:W-:Y:S02]  /*6a50*/  IMAD.MOV.U32 R10, RZ, RZ, RZ ;  /* 0x000000ffff0a7224 */ /* 0x000fe400078e00ff */
[----:B------:R-:W-:-:S07]  /*6a60*/  IMAD.MOV.U32 R3, RZ, RZ, RZ ;  /* 0x000000ffff037224 */ /* 0x000fce00078e00ff */
.L_x_778:
        /* <DEDUP_REMOVED lines=17> */
.L_x_777:
[----:B------:R-:W-:Y:S05]  /*6b80*/  BSYNC.RECONVERGENT B5 ;  /* 0x0000000000057941 */ /* 0x000fea0003800200 */
.L_x_776:
[----:B------:R-:W-:Y:S05]  /*6b90*/  BRA `(.L_x_768) ;  /* 0x0000000000e47947 */ /* 0x000fea0003800000 */
.L_x_775:
[----:B------:R-:W-:Y:S01]  /*6ba0*/  CS2R R4, SRZ ;  /* 0x0000000000047805 */ /* 0x000fe2000001ff00 */
[----:B------:R-:W-:Y:S01]  /*6bb0*/  IMAD.MOV.U32 R9, RZ, RZ, RZ ;  /* 0x000000ffff097224 */ /* 0x000fe200078e00ff */
[----:B------:R-:W-:Y:S06]  /*6bc0*/  BRA `(.L_x_768) ;  /* 0x0000000000d87947 */ /* 0x000fec0003800000 */
.L_x_772:
[----:B------:R-:W-:Y:S01]  /*6bd0*/  BSSY.RECONVERGENT B5, `(.L_x_779) ;  /* 0x0000007000057945 */ /* 0x000fe20003800200 */
[----:B------:R-:W-:-:S07]  /*6be0*/  IMAD.MOV.U32 R3, RZ, RZ, 0xde ;  /* 0x000000deff037424 */ /* 0x000fce00078e00ff */
.L_x_780:
[----:B------:R1:W2:Y:S01]  /*6bf0*/  LDC.U8 R2, c[0x3][R3] ;  /* 0x00c0000003027b82 */ /* 0x0002a20000000000 */
[----:B------:R-:W-:Y:S01]  /*6c00*/  IMAD.MOV.U32 R4, RZ, RZ, R3 ;  /* 0x000000ffff047224 */ /* 0x000fe200078e0003 */
[----:B-1----:R-:W-:Y:S02]  /*6c10*/  IADD3 R3, PT, PT, R3, 0x1, RZ ;  /* 0x0000000103037810 */ /* 0x002fe40007ffe0ff */
[----:B--2---:R-:W-:-:S13]  /*6c20*/  ISETP.NE.AND P0, PT, R2, 0x30, PT ;  /* 0x000000300200780c */ /* 0x004fda0003f05270 */
[----:B------:R-:W-:Y:S05]  /*6c30*/  @!P0 BRA `(.L_x_780) ;  /* 0xfffffffc00ec8947 */ /* 0x000fea000383ffff */
[----:B------:R-:W-:Y:S05]  /*6c40*/  BSYNC.RECONVERGENT B5 ;  /* 0x0000000000057941 */ /* 0x000fea0003800200 */
.L_x_779:
        /* <DEDUP_REMOVED lines=8> */
.L_x_786:
        /* <DEDUP_REMOVED lines=17> */
[----:B------:R-:W-:Y:S02]  /*6de0*/  @!P1 LEA.HI.X R10, R9, RZ, R10, 0x4, P3 ;  /* 0x000000ff090a9211 */ /* 0x000fe400018f240a */
[----:B------:R-:W-:Y:S01]  /*6df0*/  @!P1 MOV R9, R2 ;  /* 0x0000000200099202 */ /* 0x000fe20000000f00 */
[----:B------:R-:W-:Y:S06]  /*6e00*/  @!P1 BRA `(.L_x_784) ;  /* 0x0000000000209947 */ /* 0x000fec0003800000 */
        /* <DEDUP_REMOVED lines=8> */
.L_x_784:
[----:B------:R-:W-:Y:S05]  /*6e90*/  BSYNC.RECONVERGENT B6 ;  /* 0x0000000000067941 */ /* 0x000fea0003800200 */
.L_x_783:
[----:B------:R-:W-:Y:S01]  /*6ea0*/  SEL R4, R4, 0x1, !P0 ;  /* 0x0000000104047807 */ /* 0x000fe20004000000 */
[----:B------:R-:W-:Y:S06]  /*6eb0*/  @!P2 BRA `(.L_x_785) ;  /* 0x00000000000ca947 */ /* 0x000fec0003800000 */
[----:B------:R-:W-:Y:S01]  /*6ec0*/  VIADD R7, R7, 0x1 ;  /* 0x0000000107077836 */ /* 0x000fe20000000000 */
[----:B------:R-:W-:Y:S01]  /*6ed0*/  PRMT R2, R6, 0x7610, R2 ;  /* 0x0000761006027816 */ /* 0x000fe20000000002 */
[----:B------:R-:W-:Y:S06]  /*6ee0*/  BRA `(.L_x_786) ;  /* 0xfffffffc00787947 */ /* 0x000fec000383ffff */
.L_x_785:
[----:B------:R-:W-:Y:S05]  /*6ef0*/  BSYNC.RECONVERGENT B5 ;  /* 0x0000000000057941 */ /* 0x000fea0003800200 */
.L_x_782:
[----:B------:R-:W-:Y:S05]  /*6f00*/  BRA `(.L_x_768) ;  /* 0x0000000000087947 */ /* 0x000fea0003800000 */
.L_x_781:
[----:B------:R-:W-:Y:S01]  /*6f10*/  CS2R R4, SRZ ;  /* 0x0000000000047805 */ /* 0x000fe2000001ff00 */
[----:B------:R-:W-:-:S07]  /*6f20*/  IMAD.MOV.U32 R9, RZ, RZ, RZ ;  /* 0x000000ffff097224 */ /* 0x000fce00078e00ff */
.L_x_768:
[----:B------:R-:W-:Y:S05]  /*6f30*/  BSYNC.RECONVERGENT B4 ;  /* 0x0000000000047941 */ /* 0x000fea0003800200 */
.L_x_766:
        /* <DEDUP_REMOVED lines=15> */
[----:B------:R-:W-:Y:S01]  /*7030*/  HFMA2 R9, -RZ, RZ, 0, 0 ;  /* 0x00000000ff097431 */ /* 0x000fe200000001ff */
[----:B------:R-:W-:Y:S01]  /*7040*/  BSSY.RECONVERGENT B5, `(.L_x_790) ;  /* 0x000001f000057945 */ /* 0x000fe20003800200 */
[----:B------:R-:W-:Y:S01]  /*7050*/  IMAD.MOV.U32 R10, RZ, RZ, RZ ;  /* 0x000000ffff0a7224 */ /* 0x000fe200078e00ff */
[----:B------:R-:W-:Y:S01]  /*7060*/  PRMT R2, R0, 0x7610, R2 ;  /* 0x0000761000027816 */ /* 0x000fe20000000002 */
[----:B------:R-:W-:Y:S02]  /*7070*/  IMAD.MOV.U32 R8, RZ, RZ, 0xdc ;  /* 0x000000dcff087424 */ /* 0x000fe400078e00ff */
[----:B------:R-:W-:Y:S02]  /*7080*/  IMAD.MOV.U32 R6, RZ, RZ, RZ ;  /* 0x000000ffff067224 */ /* 0x000fe400078e00ff */
[----:B------:R-:W-:-:S07]  /*7090*/  IMAD.MOV.U32 R4, RZ, RZ, RZ ;  /* 0x000000ffff047224 */ /* 0x000fce00078e00ff */
.L_x_792:
        /* <DEDUP_REMOVED lines=16> */
[----:B------:R-:W-:Y:S01]  /*71a0*/  @!P3 IADD3 R10, PT, PT, R3, R11, RZ ;  /* 0x0000000b030ab210 */ /* 0x000fe20007ffe0ff */
        /* <DEDUP_REMOVED lines=8> */
.L_x_791:
[----:B------:R-:W-:Y:S05]  /*7230*/  BSYNC.RECONVERGENT B5 ;  /* 0x0000000000057941 */ /* 0x000fea0003800200 */
.L_x_790:
[----:B------:R-:W-:Y:S05]  /*7240*/  BRA `(.L_x_789) ;  /* 0x0000000400887947 */ /* 0x000fea0003800000 */
.L_x_788:
[----:B------:R-:W1:Y:S02]  /*7250*/  LDCU.U8 UR7, c[0x3][0xdd] ;  /* 0x00c01ba0ff0777ac */ /* 0x000e640008000000 */
[----:B-1----:R-:W-:-:S04]  /*7260*/  ULOP3.LUT UR7, UR7, 0x20, URZ, 0xfc, !UPT ;  /* 0x0000002007077892 */ /* 0x002fc8000f8efcff */
[----:B------:R-:W-:-:S04]  /*7270*/  UPRMT UR7, UR7, 0x9910, URZ ;  /* 0x0000991007077896 */ /* 0x000fc800080000ff */
[----:B------:R-:W-:-:S09]  /*7280*/  UISETP.NE.AND UP0, UPT, UR7, 0x78, UPT ;  /* 0x000000780700788c */ /* 0x000fd2000bf05270 */
[----:B------:R-:W-:Y:S05]  /*7290*/  BRA.U !UP0, `(.L_x_793) ;  /* 0x00000001089c7547 */ /* 0x000fea000b800000 */
[----:B------:R-:W-:Y:S01]  /*72a0*/  BSSY.RECONVERGENT B5, `(.L_x_794) ;  /* 0x0000007000057945 */ /* 0x000fe20003800200 */
[----:B------:R-:W-:-:S07]  /*72b0*/  IMAD.MOV.U32 R3, RZ, RZ, 0xdd ;  /* 0x000000ddff037424 */ /* 0x000fce00078e00ff */
.L_x_795:
[----:B------:R1:W2:Y:S01]  /*72c0*/  LDC.U8 R2, c[0x3][R3] ;  /* 0x00c0000003027b82 */ /* 0x0002a20000000000 */
[----:B------:R-:W-:Y:S02]  /*72d0*/  IMAD.MOV.U32 R4, RZ, RZ, R3 ;  /* 0x000000ffff047224 */ /* 0x000fe400078e0003 */
[----:B-1----:R-:W-:Y:S01]  /*72e0*/  VIADD R3, R3, 0x1 ;  /* 0x0000000103037836 */ /* 0x002fe20000000000 */
[----:B--2---:R-:W-:-:S13]  /*72f0*/  ISETP.NE.AND P0, PT, R2, 0x30, PT ;  /* 0x000000300200780c */ /* 0x004fda0003f05270 */
[----:B------:R-:W-:Y:S05]  /*7300*/  @!P0 BRA `(.L_x_795) ;  /* 0xfffffffc00ec8947 */ /* 0x000fea000383ffff */
[----:B------:R-:W-:Y:S05]  /*7310*/  BSYNC.RECONVERGENT B5 ;  /* 0x0000000000057941 */ /* 0x000fea0003800200 */
.L_x_794:
[----:B------:R-:W-:-:S04]  /*7320*/  PRMT R3, R2, 0x9910, RZ ;  /* 0x0000991002037816 */ /* 0x000fc800000000ff */
[----:B------:R-:W-:-:S13]  /*7330*/  ISETP.NE.AND P0, PT, R3, RZ, PT ;  /* 0x000000ff0300720c */ /* 0x000fda0003f05270 */
[----:B------:R-:W-:Y:S05]  /*7340*/  @!P0 BRA `(.L_x_796) ;  /* 0x0000000000648947 */ /* 0x000fea0003800000 */
[----:B------:R-:W-:Y:S01]  /*7350*/  HFMA2 R9, -RZ, RZ, 0, 0 ;  /* 0x00000000ff097431 */ /* 0x000fe200000001ff */
[----:B------:R-:W-:Y:S01]  /*7360*/  BSSY.RECONVERGENT B5, `(.L_x_797) ;  /* 0x0000016000057945 */ /* 0x000fe20003800200 */
[----:B------:R-:W-:Y:S02]  /*7370*/  IMAD.MOV.U32 R8, RZ, RZ, R4 ;  /* 0x000000ffff087224 */ /* 0x000fe400078e0004 */
[----:B------:R-:W-:Y:S02]  /*7380*/  IMAD.MOV.U32 R10, RZ, RZ, RZ ;  /* 0x000000ffff0a7224 */ /* 0x000fe400078e00ff */
[----:B------:R-:W-:Y:S02]  /*7390*/  IMAD.MOV.U32 R3, RZ, RZ, RZ ;  /* 0x000000ffff037224 */ /* 0x000fe400078e00ff */
[----:B------:R-:W-:-:S07]  /*73a0*/  IMAD.MOV.U32 R4, RZ, RZ, RZ ;  /* 0x000000ffff047224 */ /* 0x000fce00078e00ff */
.L_x_799:
        /* <DEDUP_REMOVED lines=17> */
.L_x_798:
[----:B------:R-:W-:Y:S05]  /*74c0*/  BSYNC.RECONVERGENT B5 ;  /* 0x0000000000057941 */ /* 0x000fea0003800200 */
.L_x_797:
[----:B------:R-:W-:Y:S05]  /*74d0*/  BRA `(.L_x_789) ;  /* 0x0000000000e47947 */ /* 0x000fea0003800000 */
.L_x_796:
[----:B------:R-:W-:Y:S02]  /*74e0*/  CS2R R4, SRZ ;  /* 0x0000000000047805 */ /* 0x000fe4000001ff00 */
[----:B------:R-:W-:Y:S01]  /*74f0*/  MOV R9, RZ ;  /* 0x000000ff00097202 */ /* 0x000fe20000000f00 */
[----:B------:R-:W-:Y:S06]  /*7500*/  BRA `(.L_x_789) ;  /* 0x0000000000d87947 */ /* 0x000fec0003800000 */
.L_x_793:
[----:B------:R-:W-:Y:S01]  /*7510*/  BSSY.RECONVERGENT B5, `(.L_x_800) ;  /* 0x0000007000057945 */ /* 0x000fe20003800200 */
[----:B------:R-:W-:-:S07]  /*7520*/  IMAD.MOV.U32 R3, RZ, RZ, 0xde ;  /* 0x000000deff037424 */ /* 0x000fce00078e00ff */
.L_x_801:
[----:B------:R1:W2:Y:S01]  /*7530*/  LDC.U8 R2, c[0x3][R3] ;  /* 0x00c0000003027b82 */ /* 0x0002a20000000000 */
[----:B------:R-:W-:Y:S02]  /*7540*/  IMAD.MOV.U32 R4, RZ, RZ, R3 ;  /* 0x000000ffff047224 */ /* 0x000fe400078e0003 */
[----:B-1----:R-:W-:Y:S01]  /*7550*/  VIADD R3, R3, 0x1 ;  /* 0x0000000103037836 */ /* 0x002fe20000000000 */
[----:B--2---:R-:W-:-:S13]  /*7560*/  ISETP.NE.AND P0, PT, R2, 0x30, PT ;  /* 0x000000300200780c */ /* 0x004fda0003f05270 */
[----:B------:R-:W-:Y:S05]  /*7570*/  @!P0 BRA `(.L_x_801) ;  /* 0xfffffffc00ec8947 */ /* 0x000fea000383ffff */
[----:B------:R-:W-:Y:S05]  /*7580*/  BSYNC.RECONVERGENT B5 ;  /* 0x0000000000057941 */ /* 0x000fea0003800200 */
.L_x_800:
        /* <DEDUP_REMOVED lines=8> */
.L_x_807:
        /* <DEDUP_REMOVED lines=8> */
[----:B------:R-:W-:-:S04]  /*7690*/  @P0 PRMT R2, R2, 0x8880, RZ ;  /* 0x0000888002020816 */ /* 0x000fc800000000ff */
[----:B------:R-:W-:Y:S02]  /*76a0*/  @P0 MOV R3, R2 ;  /* 0x0000000200030202 */ /* 0x000fe40000000f00 */
        /* <DEDUP_REMOVED lines=18> */
.L_x_805:
[----:B------:R-:W-:Y:S05]  /*77d0*/  BSYNC.RECONVERGENT B6 ;  /* 0x0000000000067941 */ /* 0x000fea0003800200 */
.L_x_804:
[----:B------:R-:W-:Y:S01]  /*77e0*/  SEL R4, R4, 0x1, !P0 ;  /* 0x0000000104047807 */ /* 0x000fe20004000000 */
[----:B------:R-:W-:Y:S06]  /*77f0*/  @!P2 BRA `(.L_x_806) ;  /* 0x00000000000ca947 */ /* 0x000fec0003800000 */
[----:B------:R-:W-:Y:S02]  /*7800*/  IADD3 R7, PT, PT, R7, 0x1, RZ ;  /* 0x0000000107077810 */ /* 0x000fe40007ffe0ff */
[----:B------:R-:W-:Y:S01]  /*7810*/  PRMT R2, R6, 0x7610, R2 ;  /* 0x0000761006027816 */ /* 0x000fe20000000002 */
[----:B------:R-:W-:Y:S06]  /*7820*/  BRA `(.L_x_807) ;  /* 0xfffffffc00787947 */ /* 0x000fec000383ffff */
.L_x_806:
[----:B------:R-:W-:Y:S05]  /*7830*/  BSYNC.RECONVERGENT B5 ;  /* 0x0000000000057941 */ /* 0x000fea0003800200 */
.L_x_803:
[----:B------:R-:W-:Y:S05]  /*7840*/  BRA `(.L_x_789) ;  /* 0x0000000000087947 */ /* 0x000fea0003800000 */
.L_x_802:
[----:B------:R-:W-:Y:S01]  /*7850*/  CS2R R4, SRZ ;  /* 0x0000000000047805 */ /* 0x000fe2000001ff00 */
[----:B------:R-:W-:-:S07]  /*7860*/  IMAD.MOV.U32 R9, RZ, RZ, RZ ;  /* 0x000000ffff097224 */ /* 0x000fce00078e00ff */
.L_x_789:
[----:B------:R-:W-:Y:S05]  /*7870*/  BSYNC.RECONVERGENT B4 ;  /* 0x0000000000047941 */ /* 0x000fea0003800200 */
.L_x_787:
        /* <DEDUP_REMOVED lines=22> */
.L_x_813:
[----:B------:R-:W1:Y:S01]  /*79e0*/  LDC.U8 R7, c[0x3][R8+0x1] ;  /* 0x00c0004008077b82 */ /* 0x000e620000000000 */
[C---:B------:R-:W-:Y:S01]  /*79f0*/  PRMT R3, R2.reuse, 0x8880, RZ ;  /* 0x0000888002037816 */ /* 0x040fe200000000ff */
[----:B------:R-:W-:Y:S01]  /*7a00*/  VIADD R2, R2, 0xffffffd0 ;  /* 0xffffffd002027836 */ /* 0x000fe20000000000 */
[----:B------:R-:W-:Y:S01]  /*7a10*/  ISETP.GT.U32.AND P1, PT, R9, -0x66666667, PT ;  /* 0x999999990900780c */ /* 0x000fe20003f24070 */
[----:B------:R-:W-:Y:S01]  /*7a20*/  HFMA2 R5, -RZ, RZ, 0, 5.9604644775390625e-08 ;  /* 0x00000001ff057431 */ /* 0x000fe200000001ff */
        /* <DEDUP_REMOVED lines=20> */
.L_x_812:
[----:B------:R-:W-:Y:S05]  /*7b70*/  BSYNC.RECONVERGENT B5 ;  /* 0x0000000000057941 */ /* 0x000fea0003800200 */
.L_x_811:
[----:B------:R-:W-:Y:S05]  /*7b80*/  BRA `(.L_x_810) ;  /* 0x0000000400887947 */ /* 0x000fea0003800000 */
.L_x_809:
[----:B------:R-:W1:Y:S02]  /*7b90*/  LDCU.U8 UR7, c[0x3][0xdd] ;  /* 0x00c01ba0ff0777ac */ /* 0x000e640008000000 */
[----:B-1----:R-:W-:-:S04]  /*7ba0*/  ULOP3.LUT UR7, UR7, 0x20, URZ, 0xfc, !UPT ;  /* 0x0000002007077892 */ /* 0x002fc8000f8efcff */
[----:B------:R-:W-:-:S04]  /*7bb0*/  UPRMT UR7, UR7, 0x9910, URZ ;  /* 0x0000991007077896 */ /* 0x000fc800080000ff */
[----:B------:R-:W-:-:S09]  /*7bc0*/  UISETP.NE.AND UP0, UPT, UR7, 0x78, UPT ;  /* 0x000000780700788c */ /* 0x000fd2000bf05270 */
[----:B------:R-:W-:Y:S05]  /*7bd0*/  BRA.U !UP0, `(.L_x_814) ;  /* 0x00000001089c7547 */ /* 0x000fea000b800000 */
[----:B------:R-:W-:Y:S01]  /*7be0*/  BSSY.RECONVERGENT B5, `(.L_x_815) ;  /* 0x0000007000057945 */ /* 0x000fe20003800200 */
[----:B------:R-:W-:-:S07]  /*7bf0*/  IMAD.MOV.U32 R3, RZ, RZ, 0xdd ;  /* 0x000000ddff037424 */ /* 0x000fce00078e00ff */
.L_x_816:
[----:B------:R1:W2:Y:S01]  /*7c00*/  LDC.U8 R2, c[0x3][R3] ;  /* 0x00c0000003027b82 */ /* 0x0002a20000000000 */
[----:B------:R-:W-:Y:S01]  /*7c10*/  MOV R4, R3 ;  /* 0x0000000300047202 */ /* 0x000fe20000000f00 */
[----:B-1----:R-:W-:Y:S01]  /*7c20*/  VIADD R3, R3, 0x1 ;  /* 0x0000000103037836 */ /* 0x002fe20000000000 */
[----:B--2---:R-:W-:-:S13]  /*7c30*/  ISETP.NE.AND P0, PT, R2, 0x30, PT ;  /* 0x000000300200780c */ /* 0x004fda0003f05270 */
[----:B------:R-:W-:Y:S05]  /*7c40*/  @!P0 BRA `(.L_x_816) ;  /* 0xfffffffc00ec8947 */ /* 0x000fea000383ffff */
[----:B------:R-:W-:Y:S05]  /*7c50*/  BSYNC.RECONVERGENT B5 ;  /* 0x0000000000057941 */ /* 0x000fea0003800200 */
.L_x_815:
        /* <DEDUP_REMOVED lines=9> */
.L_x_820:
        /* <DEDUP_REMOVED lines=8> */
[----:B------:R-:W-:Y:S02]  /*7d70*/  @!P1 SHF.L.U64.HI R10, R9, 0x3, R10 ;  /* 0x00000003090a9819 */ /* 0x000fe4000001020a */
[----:B------:R-:W-:Y:S02]  /*7d80*/  @!P1 MOV R5, R3 ;  /* 0x0000000300059202 */ /* 0x000fe40000000f00 */
[----:B------:R-:W-:Y:S02]  /*7d90*/  @!P1 LOP3.LUT R9, R7, 0x7, R2, 0xf8, !PT ;  /* 0x0000000707099812 */ /* 0x000fe400078ef802 */
[----:B-1----:R-:W-:-:S13]  /*7da0*/  ISETP.NE.AND P2, PT, R6, RZ, PT ;  /* 0x000000ff0600720c */ /* 0x002fda0003f45270 */
[----:B------:R-:W-:Y:S05]  /*7db0*/  @!P2 BRA `(.L_x_819) ;  /* 0x000000000010a947 */ /* 0x000fea0003800000 */
[----:B------:R-:W-:Y:S01]  /*7dc0*/  VIADD R8, R8, 0x1 ;  /* 0x0000000108087836 */ /* 0x000fe20000000000 */
[----:B------:R-:W-:Y:S01]  /*7dd0*/  PRMT R2, R6, 0x7610, R2 ;  /* 0x0000761006027816 */ /* 0x000fe20000000002 */
[----:B------:R-:W-:Y:S01]  /*7de0*/  IMAD.MOV.U32 R3, RZ, RZ, R5 ;  /* 0x000000ffff037224 */ /* 0x000fe200078e0005 */
[----:B------:R-:W-:Y:S06]  /*7df0*/  BRA `(.L_x_820) ;  /* 0xfffffffc00bc7947 */ /* 0x000fec000383ffff */
.L_x_819:
[----:B------:R-:W-:Y:S05]  /*7e00*/  BSYNC.RECONVERGENT B5 ;  /* 0x0000000000057941 */ /* 0x000fea0003800200 */
.L_x_818:
[----:B------:R-:W-:Y:S05]  /*7e10*/  BRA `(.L_x_810) ;  /* 0x0000000000e47947 */ /* 0x000fea0003800000 */
.L_x_817:
[----:B------:R-:W-:Y:S01]  /*7e20*/  CS2R R4, SRZ ;  /* 0x0000000000047805 */ /* 0x000fe2000001ff00 */
[----:B------:R-:W-:Y:S01]  /*7e30*/  IMAD.MOV.U32 R9, RZ, RZ, RZ ;  /* 0x000000ffff097224 */ /* 0x000fe200078e00ff */
[----:B------:R-:W-:Y:S06]  /*7e40*/  BRA `(.L_x_810) ;  /* 0x0000000000d87947 */ /* 0x000fec0003800000 */
.L_x_814:
[----:B------:R-:W-:Y:S01]  /*7e50*/  BSSY.RECONVERGENT B5, `(.L_x_821) ;  /* 0x0000007000057945 */ /* 0x000fe20003800200 */
[----:B------:R-:W-:-:S07]  /*7e60*/  IMAD.MOV.U32 R3, RZ, RZ, 0xde ;  /* 0x000000deff037424 */ /* 0x000fce00078e00ff */
.L_x_822:
[----:B------:R1:W2:Y:S01]  /*7e70*/  LDC.U8 R2, c[0x3][R3] ;  /* 0x00c0000003027b82 */ /* 0x0002a20000000000 */
[----:B------:R-:W-:Y:S02]  /*7e80*/  IMAD.MOV.U32 R4, RZ, RZ, R3 ;  /* 0x000000ffff047224 */ /* 0x000fe400078e0003 */
[----:B-1----:R-:W-:Y:S01]  /*7e90*/  VIADD R3, R3, 0x1 ;  /* 0x0000000103037836 */ /* 0x002fe20000000000 */
[----:B--2---:R-:W-:-:S13]  /*7ea0*/  ISETP.NE.AND P0, PT, R2, 0x30, PT ;  /* 0x000000300200780c */ /* 0x004fda0003f05270 */
[----:B------:R-:W-:Y:S05]  /*7eb0*/  @!P0 BRA `(.L_x_822) ;  /* 0xfffffffc00ec8947 */ /* 0x000fea000383ffff */
[----:B------:R-:W-:Y:S05]  /*7ec0*/  BSYNC.RECONVERGENT B5 ;  /* 0x0000000000057941 */ /* 0x000fea0003800200 */
.L_x_821:
[----:B------:R-:W-:-:S04]  /*7ed0*/  PRMT R3, R2, 0x9910, RZ ;  /* 0x0000991002037816 */ /* 0x000fc800000000ff */
[----:B------:R-:W-:-:S13]  /*7ee0*/  ISETP.NE.AND P0, PT, R3, RZ, PT ;  /* 0x000000ff0300720c */ /* 0x000fda0003f05270 */
[----:B------:R-:W-:Y:S05]  /*7ef0*/  @!P0 BRA `(.L_x_823) ;  /* 0x0000000000a48947 */ /* 0x000fea0003800000 */
[----:B------:R-:W-:Y:S01]  /*7f00*/  HFMA2 R10, -RZ, RZ, 0, 0 ;  /* 0x00000000ff0a7431 */ /* 0x000fe200000001ff */
[----:B------:R-:W-:Y:S01]  /*7f10*/  BSSY.RECONVERGENT B5, `(.L_x_824) ;  /* 0x0000026000057945 */ /* 0x000fe20003800200 */
[----:B------:R-:W-:Y:S01]  /*7f20*/  IMAD.MOV.U32 R7, RZ, RZ, R4 ;  /* 0x000000ffff077224 */ /* 0x000fe200078e0004 */
[----:B------:R-:W-:Y:S01]  /*7f30*/  CS2R R4, SRZ ;  /* 0x0000000000047805 */ /* 0x000fe2000001ff00 */
[----:B------:R-:W-:-:S07]  /*7f40*/  IMAD.MOV.U32 R9, RZ, RZ, RZ ;  /* 0x000000ffff097224 */ /* 0x000fce00078e00ff */
.L_x_828:
        /* <DEDUP_REMOVED lines=21> */
[----:B------:R-:W-:Y:S01]  /*80a0*/  IMAD.MOV.U32 R2, RZ, RZ, R5 ;  /* 0x000000ffff027224 */ /* 0x000fe200078e0005 */
[----:B------:R-:W-:Y:S02]  /*80b0*/  MOV R5, 0x1 ;  /* 0x0000000100057802 */ /* 0x000fe40000000f00 */
[----:B------:R-:W-:-:S13]  /*80c0*/  ISETP.GT.U32.AND P1, PT, R8, 0x9, PT ;  /* 0x000000090800780c */ /* 0x000fda0003f24070 */
[----:B------:R-:W-:Y:S01]  /*80d0*/  @!P1 LEA R3, P3, R9, R8, 0x4 ;  /* 0x0000000809039211 */ /* 0x000fe200078620ff */
[----:B------:R-:W-:-:S03]  /*80e0*/  @!P1 IMAD.MOV.U32 R5, RZ, RZ, R2 ;  /* 0x000000ffff059224 */ /* 0x000fc600078e0002 */
[----:B------:R-:W-:Y:S01]  /*80f0*/  @!P1 LEA.HI.X R10, R9, RZ, R10, 0x4, P3 ;  /* 0x000000ff090a9211 */ /* 0x000fe200018f240a */
[----:B------:R-:W-:-:S08]  /*8100*/  @!P1 IMAD.MOV.U32 R9, RZ, RZ, R3 ;  /* 0x000000ffff099224 */ /* 0x000fd000078e0003 */
.L_x_826:
[----:B------:R-:W-:Y:S05]  /*8110*/  BSYNC.RECONVERGENT B6 ;  /* 0x0000000000067941 */ /* 0x000fea0003800200 */
.L_x_825:
[----:B------:R-:W-:Y:S01]  /*8120*/  SEL R4, R4, 0x1, !P0 ;  /* 0x0000000104047807 */ /* 0x000fe20004000000 */
[----:B------:R-:W-:Y:S06]  /*8130*/  @!P2 BRA `(.L_x_827) ;  /* 0x00000000000ca947 */ /* 0x000fec0003800000 */
[----:B------:R-:W-:Y:S01]  /*8140*/  VIADD R7, R7, 0x1 ;  /* 0x0000000107077836 */ /* 0x000fe20000000000 */
[----:B------:R-:W-:Y:S01]  /*8150*/  PRMT R2, R6, 0x7610, R2 ;  /* 0x0000761006027816 */ /* 0x000fe20000000002 */
[----:B------:R-:W-:Y:S06]  /*8160*/  BRA `(.L_x_828) ;  /* 0xfffffffc00787947 */ /* 0x000fec000383ffff */
.L_x_827:
[----:B------:R-:W-:Y:S05]  /*8170*/  BSYNC.RECONVERGENT B5 ;  /* 0x0000000000057941 */ /* 0x000fea0003800200 */
.L_x_824:
[----:B------:R-:W-:Y:S05]  /*8180*/  BRA `(.L_x_810) ;  /* 0x0000000000087947 */ /* 0x000fea0003800000 */
.L_x_823:
[----:B------:R-:W-:Y:S01]  /*8190*/  CS2R R4, SRZ ;  /* 0x0000000000047805 */ /* 0x000fe2000001ff00 */
[----:B------:R-:W-:-:S07]  /*81a0*/  IMAD.MOV.U32 R9, RZ, RZ, RZ ;  /* 0x000000ffff097224 */ /* 0x000fce00078e00ff */
.L_x_810:
[----:B------:R-:W-:Y:S05]  /*81b0*/  BSYNC.RECONVERGENT B4 ;  /* 0x0000000000047941 */ /* 0x000fea0003800200 */
.L_x_808:
        /* <DEDUP_REMOVED lines=19> */
[----:B------:R-:W-:Y:S02]  /*82f0*/  IMAD.MOV.U32 R10, RZ, RZ, RZ ;  /* 0x000000ffff0a7224 */ /* 0x000fe400078e00ff */
[----:B------:R-:W-:Y:S02]  /*8300*/  IMAD.MOV.U32 R8, RZ, RZ, 0xdc ;  /* 0x000000dcff087424 */ /* 0x000fe400078e00ff */
[----:B------:R-:W-:-:S07]  /*8310*/  IMAD.MOV.U32 R4, RZ, RZ, RZ ;  /* 0x000000ffff047224 */ /* 0x000fce00078e00ff */
.L_x_834:
        /* <DEDUP_REMOVED lines=25> */
.L_x_833:
[----:B------:R-:W-:Y:S05]  /*84b0*/  BSYNC.RECONVERGENT B5 ;  /* 0x0000000000057941 */ /* 0x000fea0003800200 */
.L_x_832:
[----:B------:R-:W-:Y:S05]  /*84c0*/  BRA `(.L_x_831) ;  /* 0x0000000400887947 */ /* 0x000fea0003800000 */
.L_x_830:
[----:B------:R-:W1:Y:S02]  /*84d0*/  LDCU.U8 UR7, c[0x3][0xdd] ;  /* 0x00c01ba0ff0777ac */ /* 0x000e640008000000 */
[----:B-1----:R-:W-:-:S04]  /*84e0*/  ULOP3.LUT UR7, UR7, 0x20, URZ, 0xfc, !UPT ;  /* 0x0000002007077892 */ /* 0x002fc8000f8efcff */
[----:B------:R-:W-:-:S04]  /*84f0*/  UPRMT UR7, UR7, 0x9910, URZ ;  /* 0x0000991007077896 */ /* 0x000fc800080000ff */
[----:B------:R-:W-:-:S09]  /*8500*/  UISETP.NE.AND UP0, UPT, UR7, 0x78, UPT ;  /* 0x000000780700788c */ /* 0x000fd2000bf05270 */
[----:B------:R-:W-:Y:S05]  /*8510*/  BRA.U !UP0, `(.L_x_835) ;  /* 0x00000001089c7547 */ /* 0x000fea000b800000 */
[----:B------:R-:W-:Y:S01]  /*8520*/  BSSY.RECONVERGENT B5, `(.L_x_836) ;  /* 0x0000007000057945 */ /* 0x000fe20003800200 */
[----:B------:R-:W-:-:S07]  /*8530*/  IMAD.MOV.U32 R3, RZ, RZ, 0xdd ;  /* 0x000000ddff037424 */ /* 0x000fce00078e00ff */
.L_x_837:
[----:B------:R1:W2:Y:S01]  /*8540*/  LDC.U8 R2, c[0x3][R3] ;  /* 0x00c0000003027b82 */ /* 0x0002a20000000000 */
[----:B------:R-:W-:Y:S02]  /*8550*/  IMAD.MOV.U32 R4, RZ, RZ, R3 ;  /* 0x000000ffff047224 */ /* 0x000fe400078e0003 */
[----:B-1----:R-:W-:Y:S01]  /*8560*/  VIADD R3, R3, 0x1 ;  /* 0x0000000103037836 */ /* 0x002fe20000000000 */
[----:B--2---:R-:W-:-:S13]  /*8570*/  ISETP.NE.AND P0, PT, R2, 0x30, PT ;  /* 0x000000300200780c */ /* 0x004fda0003f05270 */
[----:B------:R-:W-:Y:S05]  /*8580*/  @!P0 BRA `(.L_x_837) ;  /* 0xfffffffc00ec8947 */ /* 0x000fea000383ffff */
[----:B------:R-:W-:Y:S05]  /*8590*/  BSYNC.RECONVERGENT B5 ;  /* 0x0000000000057941 */ /* 0x000fea0003800200 */
.L_x_836:
        /* <DEDUP_REMOVED lines=9> */
.L_x_841:
        /* <DEDUP_REMOVED lines=17> */
.L_x_840:
[----:B------:R-:W-:Y:S05]  /*8740*/  BSYNC.RECONVERGENT B5 ;  /* 0x0000000000057941 */ /* 0x000fea0003800200 */
.L_x_839:
[----:B------:R-:W-:Y:S05]  /*8750*/  BRA `(.L_x_831) ;  /* 0x0000000000e47947 */ /* 0x000fea0003800000 */
.L_x_838:
[----:B------:R-:W-:Y:S01]  /*8760*/  CS2R R4, SRZ ;  /* 0x0000000000047805 */ /* 0x000fe2000001ff00 */
[----:B------:R-:W-:Y:S01]  /*8770*/  IMAD.MOV.U32 R9, RZ, RZ, RZ ;  /* 0x000000ffff097224 */ /* 0x000fe200078e00ff */
[----:B------:R-:W-:Y:S06]  /*8780*/  BRA `(.L_x_831) ;  /* 0x0000000000d87947 */ /* 0x000fec0003800000 */
.L_x_835:
[----:B------:R-:W-:Y:S01]  /*8790*/  BSSY.RECONVERGENT B5, `(.L_x_842) ;  /* 0x0000007000057945 */ /* 0x000fe20003800200 */
[----:B------:R-:W-:-:S07]  /*87a0*/  IMAD.MOV.U32 R3, RZ, RZ, 0xde ;  /* 0x000000deff037424 */ /* 0x000fce00078e00ff */
.L_x_843:
[----:B------:R1:W2:Y:S01]  /*87b0*/  LDC.U8 R2, c[0x3][R3] ;  /* 0x00c0000003027b82 */ /* 0x0002a20000000000 */
[----:B------:R-:W-:Y:S01]  /*87c0*/  IMAD.MOV.U32 R4, RZ, RZ, R3 ;  /* 0x000000ffff047224 */ /* 0x000fe200078e0003 */
[----:B-1----:R-:W-:Y:S02]  /*87d0*/  IADD3 R3, PT, PT, R3, 0x1, RZ ;  /* 0x0000000103037810 */ /* 0x002fe40007ffe0ff */
[----:B--2---:R-:W-:-:S13]  /*87e0*/  ISETP.NE.AND P0, PT, R2, 0x30, PT ;  /* 0x000000300200780c */ /* 0x004fda0003f05270 */
[----:B------:R-:W-:Y:S05]  /*87f0*/  @!P0 BRA `(.L_x_843) ;  /* 0xfffffffc00ec8947 */ /* 0x000fea000383ffff */
[----:B------:R-:W-:Y:S05]  /*8800*/  BSYNC.RECONVERGENT B5 ;  /* 0x0000000000057941 */ /* 0x000fea0003800200 */
.L_x_842:
        /* <DEDUP_REMOVED lines=8> */
.L_x_849:
        /* <DEDUP_REMOVED lines=28> */
.L_x_847:
[----:B------:R-:W-:Y:S05]  /*8a50*/  BSYNC.RECONVERGENT B6 ;  /* 0x0000000000067941 */ /* 0x000fea0003800200 */
.L_x_846:
[----:B------:R-:W-:Y:S01]  /*8a60*/  SEL R4, R4, 0x1, !P0 ;  /* 0x0000000104047807 */ /* 0x000fe20004000000 */
[----:B------:R-:W-:Y:S06]  /*8a70*/  @!P2 BRA `(.L_x_848) ;  /* 0x00000000000ca947 */ /* 0x000fec0003800000 */
[----:B------:R-:W-:Y:S01]  /*8a80*/  VIADD R7, R7, 0x1 ;  /* 0x0000000107077836 */ /* 0x000fe20000000000 */
[----:B------:R-:W-:Y:S01]  /*8a90*/  PRMT R2, R6, 0x7610, R2 ;  /* 0x0000761006027816 */ /* 0x000fe20000000002 */
[----:B------:R-:W-:Y:S06]  /*8aa0*/  BRA `(.L_x_849) ;  /* 0xfffffffc00787947 */ /* 0x000fec000383ffff */
.L_x_848:
[----:B------:R-:W-:Y:S05]  /*8ab0*/  BSYNC.RECONVERGENT B5 ;  /* 0x0000000000057941 */ /* 0x000fea0003800200 */
.L_x_845:
[----:B------:R-:W-:Y:S05]  /*8ac0*/  BRA `(.L_x_831) ;  /* 0x0000000000087947 */ /* 0x000fea0003800000 */
.L_x_844:
[----:B------:R-:W-:Y:S01]  /*8ad0*/  CS2R R4, SRZ ;  /* 0x0000000000047805 */ /* 0x000fe2000001ff00 */
[----:B------:R-:W-:-:S07]  /*8ae0*/  IMAD.MOV.U32 R9, RZ, RZ, RZ ;  /* 0x000000ffff097224 */ /* 0x000fce00078e00ff */
.L_x_831:
[----:B------:R-:W-:Y:S05]  /*8af0*/  BSYNC.RECONVERGENT B4 ;  /* 0x0000000000047941 */ /* 0x000fea0003800200 */
.L_x_829:
        /* <DEDUP_REMOVED lines=22> */
.L_x_855:
        /* <DEDUP_REMOVED lines=25> */
.L_x_854:
[----:B------:R-:W-:Y:S05]  /*8df0*/  BSYNC.RECONVERGENT B5 ;  /* 0x0000000000057941 */ /* 0x000fea0003800200 */
.L_x_853:
[----:B------:R-:W-:Y:S05]  /*8e00*/  BRA `(.L_x_852) ;  /* 0x0000000400887947 */ /* 0x000fea0003800000 */
.L_x_851:
[----:B------:R-:W1:Y:S02]  /*8e10*/  LDCU.U8 UR7, c[0x3][0xdd] ;  /* 0x00c01ba0ff0777ac */ /* 0x000e640008000000 */
[----:B-1----:R-:W-:-:S04]  /*8e20*/  ULOP3.LUT UR7, UR7, 0x20, URZ, 0xfc, !UPT ;  /* 0x0000002007077892 */ /* 0x002fc8000f8efcff */
[----:B------:R-:W-:-:S04]  /*8e30*/  UPRMT UR7, UR7, 0x9910, URZ ;  /* 0x0000991007077896 */ /* 0x000fc800080000ff */
[----:B------:R-:W-:-:S09]  /*8e40*/  UISETP.NE.AND UP0, UPT, UR7, 0x78, UPT ;  /* 0x000000780700788c */ /* 0x000fd2000bf05270 */
[----:B------:R-:W-:Y:S05]  /*8e50*/  BRA.U !UP0, `(.L_x_856) ;  /* 0x00000001089c7547 */ /* 0x000fea000b800000 */
[----:B------:R-:W-:Y:S01]  /*8e60*/  BSSY.RECONVERGENT B5, `(.L_x_857) ;  /* 0x0000007000057945 */ /* 0x000fe20003800200 */
[----:B------:R-:W-:-:S07]  /*8e70*/  IMAD.MOV.U32 R3, RZ, RZ, 0xdd ;  /* 0x000000ddff037424 */ /* 0x000fce00078e00ff */
.L_x_858:
[----:B------:R1:W2:Y:S01]  /*8e80*/  LDC.U8 R2, c[0x3][R3] ;  /* 0x00c0000003027b82 */ /* 0x0002a20000000000 */
[----:B------:R-:W-:Y:S02]  /*8e90*/  IMAD.MOV.U32 R4, RZ, RZ, R3 ;  /* 0x000000ffff047224 */ /* 0x000fe400078e0003 */
[----:B-1----:R-:W-:Y:S01]  /*8ea0*/  VIADD R3, R3, 0x1 ;  /* 0x0000000103037836 */ /* 0x002fe20000000000 */
[----:B--2---:R-:W-:-:S13]  /*8eb0*/  ISETP.NE.AND P0, PT, R2, 0x30, PT ;  /* 0x000000300200780c */ /* 0x004fda0003f05270 */
[----:B------:R-:W-:Y:S05]  /*8ec0*/  @!P0 BRA `(.L_x_858) ;  /* 0xfffffffc00ec8947 */ /* 0x000fea000383ffff */
[----:B------:R-:W-:Y:S05]  /*8ed0*/  BSYNC.RECONVERGENT B5 ;  /* 0x0000000000057941 */ /* 0x000fea0003800200 */
.L_x_857:
        /* <DEDUP_REMOVED lines=9> */
.L_x_862:
        /* <DEDUP_REMOVED lines=17> */
.L_x_861:
[----:B------:R-:W-:Y:S05]  /*9080*/  BSYNC.RECONVERGENT B5 ;  /* 0x0000000000057941 */ /* 0x000fea0003800200 */
.L_x_860:
[----:B------:R-:W-:Y:S05]  /*9090*/  BRA `(.L_x_852) ;  /* 0x0000000000e47947 */ /* 0x000fea0003800000 */
.L_x_859:
[----:B------:R-:W-:Y:S02]  /*90a0*/  CS2R R4, SRZ ;  /* 0x0000000000047805 */ /* 0x000fe4000001ff00 */
[----:B------:R-:W-:Y:S01]  /*90b0*/  MOV R9, RZ ;  /* 0x000000ff00097202 */ /* 0x000fe20000000f00 */
[----:B------:R-:W-:Y:S06]  /*90c0*/  BRA `(.L_x_852) ;  /* 0x0000000000d87947 */ /* 0x000fec0003800000 */
.L_x_856:
[----:B------:R-:W-:Y:S01]  /*90d0*/  BSSY.RECONVERGENT B5, `(.L_x_863) ;  /* 0x0000007000057945 */ /* 0x000fe20003800200 */
[----:B------:R-:W-:-:S07]  /*90e0*/  IMAD.MOV.U32 R3, RZ, RZ, 0xde ;  /* 0x000000deff037424 */ /* 0x000fce00078e00ff */
.L_x_864:
[----:B------:R1:W2:Y:S01]  /*90f0*/  LDC.U8 R2, c[0x3][R3] ;  /* 0x00c0000003027b82 */ /* 0x0002a20000000000 */
[----:B------:R-:W-:Y:S02]  /*9100*/  IMAD.MOV.U32 R4, RZ, RZ, R3 ;  /* 0x000000ffff047224 */ /* 0x000fe400078e0003 */
[----:B-1----:R-:W-:Y:S01]  /*9110*/  VIADD R3, R3, 0x1 ;  /* 0x0000000103037836 */ /* 0x002fe20000000000 */
[----:B--2---:R-:W-:-:S13]  /*9120*/  ISETP.NE.AND P0, PT, R2, 0x30, PT ;  /* 0x000000300200780c */ /* 0x004fda0003f05270 */
[----:B------:R-:W-:Y:S05]  /*9130*/  @!P0 BRA `(.L_x_864) ;  /* 0xfffffffc00ec8947 */ /* 0x000fea000383ffff */
[----:B------:R-:W-:Y:S05]  /*9140*/  BSYNC.RECONVERGENT B5 ;  /* 0x0000000000057941 */ /* 0x000fea0003800200 */
.L_x_863:
        /* <DEDUP_REMOVED lines=8> */
.L_x_870:
        /* <DEDUP_REMOVED lines=28> */
.L_x_868:
[----:B------:R-:W-:Y:S05]  /*9390*/  BSYNC.RECONVERGENT B6 ;  /* 0x0000000000067941 */ /* 0x000fea0003800200 */
.L_x_867:
[----:B------:R-:W-:Y:S01]  /*93a0*/  SEL R4, R4, 0x1, !P0 ;  /* 0x0000000104047807 */ /* 0x000fe20004000000 */
[----:B------:R-:W-:Y:S06]  /*93b0*/  @!P2 BRA `(.L_x_869) ;  /* 0x00000000000ca947 */ /* 0x000fec0003800000 */
[----:B------:R-:W-:Y:S02]  /*93c0*/  IADD3 R7, PT, PT, R7, 0x1, RZ ;  /* 0x0000000107077810 */ /* 0x000fe40007ffe0ff */
[----:B------:R-:W-:Y:S01]  /*93d0*/  PRMT R2, R6, 0x7610, R2 ;  /* 0x0000761006027816 */ /* 0x000fe20000000002 */
[----:B------:R-:W-:Y:S06]  /*93e0*/  BRA `(.L_x_870) ;  /* 0xfffffffc00787947 */ /* 0x000fec000383ffff */
.L_x_869:
[----:B------:R-:W-:Y:S05]  /*93f0*/  BSYNC.RECONVERGENT B5 ;  /* 0x0000000000057941 */ /* 0x000fea0003800200 */
.L_x_866:
[----:B------:R-:W-:Y:S05]  /*9400*/  BRA `(.L_x_852) ;  /* 0x0000000000087947 */ /* 0x000fea0003800000 */
.L_x_865:
[----:B------:R-:W-:Y:S01]  /*9410*/  CS2R R4, SRZ ;  /* 0x0000000000047805 */ /* 0x000fe2000001ff00 */
[----:B------:R-:W-:-:S07]  /*9420*/  IMAD.MOV.U32 R9, RZ, RZ, RZ ;  /* 0x000000ffff097224 */ /* 0x000fce00078e00ff */
.L_x_852:
[----:B------:R-:W-:Y:S05]  /*9430*/  BSYNC.RECONVERGENT B4 ;  /* 0x0000000000047941 */ /* 0x000fea0003800200 */
.L_x_850:
        /* <DEDUP_REMOVED lines=22> */
.L_x_876:
        /* <DEDUP_REMOVED lines=25> */
.L_x_875:
[----:B------:R-:W-:Y:S05]  /*9730*/  BSYNC.RECONVERGENT B5 ;  /* 0x0000000000057941 */ /* 0x000fea0003800200 */
.L_x_874:
[----:B------:R-:W-:Y:S05]  /*9740*/  BRA `(.L_x_873) ;  /* 0x0000000400887947 */ /* 0x000fea0003800000 */
.L_x_872:
[----:B------:R-:W1:Y:S02]  /*9750*/  LDCU.U8 UR7, c[0x3][0xdd] ;  /* 0x00c01ba0ff0777ac */ /* 0x000e640008000000 */
[----:B-1----:R-:W-:-:S04]  /*9760*/  ULOP3.LUT UR7, UR7, 0x20, URZ, 0xfc, !UPT ;  /* 0x0000002007077892 */ /* 0x002fc8000f8efcff */
[----:B------:R-:W-:-:S04]  /*9770*/  UPRMT UR7, UR7, 0x9910, URZ ;  /* 0x0000991007077896 */ /* 0x000fc800080000ff */
[----:B------:R-:W-:-:S09]  /*9780*/  UISETP.NE.AND UP0, UPT, UR7, 0x78, UPT ;  /* 0x000000780700788c */ /* 0x000fd2000bf05270 */
[----:B------:R-:W-:Y:S05]  /*9790*/  BRA.U !UP0, `(.L_x_877) ;  /* 0x00000001089c7547 */ /* 0x000fea000b800000 */
[----:B------:R-:W-:Y:S01]  /*97a0*/  BSSY.RECONVERGENT B5, `(.L_x_878) ;  /* 0x0000007000057945 */ /* 0x000fe20003800200 */
[----:B------:R-:W-:-:S07]  /*97b0*/  IMAD.MOV.U32 R3, RZ, RZ, 0xdd ;  /* 0x000000ddff037424 */ /* 0x000fce00078e00ff */
.L_x_879:
[----:B------:R1:W2:Y:S01]  /*97c0*/  LDC.U8 R2, c[0x3][R3] ;  /* 0x00c0000003027b82 */ /* 0x0002a20000000000 */
[----:B------:R-:W-:Y:S01]  /*97d0*/  MOV R4, R3 ;  /* 0x0000000300047202 */ /* 0x000fe20000000f00 */
[----:B-1----:R-:W-:Y:S01]  /*97e0*/  VIADD R3, R3, 0x1 ;  /* 0x0000000103037836 */ /* 0x002fe20000000000 */
[----:B--2---:R-:W-:-:S13]  /*97f0*/  ISETP.NE.AND P0, PT, R2, 0x30, PT ;  /* 0x000000300200780c */ /* 0x004fda0003f05270 */
[----:B------:R-:W-:Y:S05]  /*9800*/  @!P0 BRA `(.L_x_879) ;  /* 0xfffffffc00ec8947 */ /* 0x000fea000383ffff */
[----:B------:R-:W-:Y:S05]  /*9810*/  BSYNC.RECONVERGENT B5 ;  /* 0x0000000000057941 */ /* 0x000fea0003800200 */
.L_x_878:
        /* <DEDUP_REMOVED lines=9> */
.L_x_883:
        /* <DEDUP_REMOVED lines=17> */
.L_x_882:
[----:B------:R-:W-:Y:S05]  /*99c0*/  BSYNC.RECONVERGENT B5 ;  /* 0x0000000000057941 */ /* 0x000fea0003800200 */
.L_x_881:
[----:B------:R-:W-:Y:S05]  /*99d0*/  BRA `(.L_x_873) ;  /* 0x0000000000e47947 */ /* 0x000fea0003800000 */
.L_x_880:
[----:B------:R-:W-:Y:S01]  /*99e0*/  CS2R R4, SRZ ;  /* 0x0000000000047805 */ /* 0x000fe2000001ff00 */
[----:B------:R-:W-:Y:S01]  /*99f0*/  IMAD.MOV.U32 R9, RZ, RZ, RZ ;  /* 0x000000ffff097224 */ /* 0x000fe200078e00ff */
[----:B------:R-:W-:Y:S06]  /*9a00*/  BRA `(.L_x_873) ;  /* 0x0000000000d87947 */ /* 0x000fec0003800000 */
.L_x_877:
[----:B------:R-:W-:Y:S01]  /*9a10*/  BSSY.RECONVERGENT B5, `(.L_x_884) ;  /* 0x0000007000057945 */ /* 0x000fe20003800200 */
[----:B------:R-:W-:-:S07]  /*9a20*/  IMAD.MOV.U32 R3, RZ, RZ, 0xde ;  /* 0x000000deff037424 */ /* 0x000fce00078e00ff */
.L_x_885:
[----:B------:R1:W2:Y:S01]  /*9a30*/  LDC.U8 R2, c[0x3][R3] ;  /* 0x00c0000003027b82 */ /* 0x0002a20000000000 */
[----:B------:R-:W-:Y:S02]  /*9a40*/  IMAD.MOV.U32 R4, RZ, RZ, R3 ;  /* 0x000000ffff047224 */ /* 0x000fe400078e0003 */
[----:B-1----:R-:W-:Y:S01]  /*9a50*/  VIADD R3, R3, 0x1 ;  /* 0x0000000103037836 */ /* 0x002fe20000000000 */
[----:B--2---:R-:W-:-:S13]  /*9a60*/  ISETP.NE.AND P0, PT, R2, 0x30, PT ;  /* 0x000000300200780c */ /* 0x004fda0003f05270 */
[----:B------:R-:W-:Y:S05]  /*9a70*/  @!P0 BRA `(.L_x_885) ;  /* 0xfffffffc00ec8947 */ /* 0x000fea000383ffff */
[----:B------:R-:W-:Y:S05]  /*9a80*/  BSYNC.RECONVERGENT B5 ;  /* 0x0000000000057941 */ /* 0x000fea0003800200 */
.L_x_884:
        /* <DEDUP_REMOVED lines=8> */
.L_x_891:
        /* <DEDUP_REMOVED lines=28> */
.L_x_889:
[----:B------:R-:W-:Y:S05]  /*9cd0*/  BSYNC.RECONVERGENT B6 ;  /* 0x0000000000067941 */ /* 0x000fea0003800200 */
.L_x_888:
[----:B------:R-:W-:Y:S01]  /*9ce0*/  SEL R4, R4, 0x1, !P0 ;  /* 0x0000000104047807 */ /* 0x000fe20004000000 */
[----:B------:R-:W-:Y:S06]  /*9cf0*/  @!P2 BRA `(.L_x_890) ;  /* 0x00000000000ca947 */ /* 0x000fec0003800000 */
[----:B------:R-:W-:Y:S01]  /*9d00*/  VIADD R7, R7, 0x1 ;  /* 0x0000000107077836 */ /* 0x000fe20000000000 */
[----:B------:R-:W-:Y:S01]  /*9d10*/  PRMT R2, R6, 0x7610, R2 ;  /* 0x0000761006027816 */ /* 0x000fe20000000002 */
[----:B------:R-:W-:Y:S06]  /*9d20*/  BRA `(.L_x_891) ;  /* 0xfffffffc00787947 */ /* 0x000fec000383ffff */
.L_x_890:
[----:B------:R-:W-:Y:S05]  /*9d30*/  BSYNC.RECONVERGENT B5 ;  /* 0x0000000000057941 */ /* 0x000fea0003800200 */
.L_x_887:
[----:B------:R-:W-:Y:S05]  /*9d40*/  BRA `(.L_x_873) ;  /* 0x0000000000087947 */ /* 0x000fea0003800000 */
.L_x_886:
[----:B------:R-:W-:Y:S01]  /*9d50*/  CS2R R4, SRZ ;  /* 0x0000000000047805 */ /* 0x000fe2000001ff00 */
[----:B------:R-:W-:-:S07]  /*9d60*/  IMAD.MOV.U32 R9, RZ, RZ, RZ ;  /* 0x000000ffff097224 */ /* 0x000fce00078e00ff */
.L_x_873:
[----:B------:R-:W-:Y:S05]  /*9d70*/  BSYNC.RECONVERGENT B4 ;  /* 0x0000000000047941 */ /* 0x000fea0003800200 */
.L_x_871:
        /* <DEDUP_REMOVED lines=22> */
.L_x_897:
        /* <DEDUP_REMOVED lines=25> */
.L_x_896:
[----:B------:R-:W-:Y:S05]  /*a070*/  BSYNC.RECONVERGENT B5 ;  /* 0x0000000000057941 */ /* 0x000fea0003800200 */
.L_x_895:
[----:B------:R-:W-:Y:S05]  /*a080*/  BRA `(.L_x_894) ;  /* 0x0000000400887947 */ /* 0x000fea0003800000 */
.L_x_893:
[----:B------:R-:W1:Y:S02]  /*a090*/  LDCU.U8 UR7, c[0x3][0xdd] ;  /* 0x00c01ba0ff0777ac */ /* 0x000e640008000000 */
[----:B-1----:R-:W-:-:S04]  /*a0a0*/  ULOP3.LUT UR7, UR7, 0x20, URZ, 0xfc, !UPT ;  /* 0x0000002007077892 */ /* 0x002fc8000f8efcff */
[----:B------:R-:W-:-:S04]  /*a0b0*/  UPRMT UR7, UR7, 0x9910, URZ ;  /* 0x0000991007077896 */ /* 0x000fc800080000ff */
[----:B------:R-:W-:-:S09]  /*a0c0*/  UISETP.NE.AND UP0, UPT, UR7, 0x78, UPT ;  /* 0x000000780700788c */ /* 0x000fd2000bf05270 */
[----:B------:R-:W-:Y:S05]  /*a0d0*/  BRA.U !UP0, `(.L_x_898) ;  /* 0x00000001089c7547 */ /* 0x000fea000b800000 */
[----:B------:R-:W-:Y:S01]  /*a0e0*/  BSSY.RECONVERGENT B5, `(.L_x_899) ;  /* 0x0000007000057945 */ /* 0x000fe20003800200 */
[----:B------:R-:W-:-:S07]  /*a0f0*/  IMAD.MOV.U32 R3, RZ, RZ, 0xdd ;  /* 0x000000ddff037424 */ /* 0x000fce00078e00ff */
.L_x_900:
[----:B------:R1:W2:Y:S01]  /*a100*/  LDC.U8 R2, c[0x3][R3] ;  /* 0x00c0000003027b82 */ /* 0x0002a20000000000 */
[----:B------:R-:W-:Y:S02]  /*a110*/  IMAD.MOV.U32 R4, RZ, RZ, R3 ;  /* 0x000000ffff047224 */ /* 0x000fe400078e0003 */
[----:B-1----:R-:W-:Y:S01]  /*a120*/  VIADD R3, R3, 0x1 ;  /* 0x0000000103037836 */ /* 0x002fe20000000000 */
[----:B--2---:R-:W-:-:S13]  /*a130*/  ISETP.NE.AND P0, PT, R2, 0x30, PT ;  /* 0x000000300200780c */ /* 0x004fda0003f05270 */
[----:B------:R-:W-:Y:S05]  /*a140*/  @!P0 BRA `(.L_x_900) ;  /* 0xfffffffc00ec8947 */ /* 0x000fea000383ffff */
[----:B------:R-:W-:Y:S05]  /*a150*/  BSYNC.RECONVERGENT B5 ;  /* 0x0000000000057941 */ /* 0x000fea0003800200 */
.L_x_899:
        /* <DEDUP_REMOVED lines=9> */
.L_x_904:
        /* <DEDUP_REMOVED lines=17> */
.L_x_903:
[----:B------:R-:W-:Y:S05]  /*a300*/  BSYNC.RECONVERGENT B5 ;  /* 0x0000000000057941 */ /* 0x000fea0003800200 */
.L_x_902:
[----:B------:R-:W-:Y:S05]  /*a310*/  BRA `(.L_x_894) ;  /* 0x0000000000e47947 */ /* 0x000fea0003800000 */
.L_x_901:
[----:B------:R-:W-:Y:S01]  /*a320*/  CS2R R4, SRZ ;  /* 0x0000000000047805 */ /* 0x000fe2000001ff00 */
[----:B------:R-:W-:Y:S01]  /*a330*/  IMAD.MOV.U32 R9, RZ, RZ, RZ ;  /* 0x000000ffff097224 */ /* 0x000fe200078e00ff */
[----:B------:R-:W-:Y:S06]  /*a340*/  BRA `(.L_x_894) ;  /* 0x0000000000d87947 */ /* 0x000fec0003800000 */
.L_x_898:
[----:B------:R-:W-:Y:S01]  /*a350*/  BSSY.RECONVERGENT B5, `(.L_x_905) ;  /* 0x0000007000057945 */ /* 0x000fe20003800200 */
[----:B------:R-:W-:-:S07]  /*a360*/  IMAD.MOV.U32 R3, RZ, RZ, 0xde ;  /* 0x000000deff037424 */ /* 0x000fce00078e00ff */
.L_x_906:
[----:B------:R1:W2:Y:S01]  /*a370*/  LDC.U8 R2, c[0x3][R3] ;  /* 0x00c0000003027b82 */ /* 0x0002a20000000000 */
[----:B------:R-:W-:Y:S01]  /*a380*/  IMAD.MOV.U32 R4, RZ, RZ, R3 ;  /* 0x000000ffff047224 */ /* 0x000fe200078e0003 */
[----:B-1----:R-:W-:Y:S02]  /*a390*/  IADD3 R3, PT, PT, R3, 0x1, RZ ;  /* 0x0000000103037810 */ /* 0x002fe40007ffe0ff */
[----:B--2---:R-:W-:-:S13]  /*a3a0*/  ISETP.NE.AND P0, PT, R2, 0x30, PT ;  /* 0x000000300200780c */ /* 0x004fda0003f05270 */
[----:B------:R-:W-:Y:S05]  /*a3b0*/  @!P0 BRA `(.L_x_906) ;  /* 0xfffffffc00ec8947 */ /* 0x000fea000383ffff */
[----:B------:R-:W-:Y:S05]  /*a3c0*/  BSYNC.RECONVERGENT B5 ;  /* 0x0000000000057941 */ /* 0x000fea0003800200 */
.L_x_905:
        /* <DEDUP_REMOVED lines=8> */
.L_x_912:
        /* <DEDUP_REMOVED lines=28> */
.L_x_910:
[----:B------:R-:W-:Y:S05]  /*a610*/  BSYNC.RECONVERGENT B6 ;  /* 0x0000000000067941 */ /* 0x000fea0003800200 */
.L_x_909:
[----:B------:R-:W-:Y:S01]  /*a620*/  SEL R4, R4, 0x1, !P0 ;  /* 0x0000000104047807 */ /* 0x000fe20004000000 */
[----:B------:R-:W-:Y:S06]  /*a630*/  @!P2 BRA `(.L_x_911) ;  /* 0x00000000000ca947 */ /* 0x000fec0003800000 */
[----:B------:R-:W-:Y:S01]  /*a640*/  VIADD R7, R7, 0x1 ;  /* 0x0000000107077836 */ /* 0x000fe20000000000 */
[----:B------:R-:W-:Y:S01]  /*a650*/  PRMT R2, R6, 0x7610, R2 ;  /* 0x0000761006027816 */ /* 0x000fe20000000002 */
[----:B------:R-:W-:Y:S06]  /*a660*/  BRA `(.L_x_912) ;  /* 0xfffffffc00787947 */ /* 0x000fec000383ffff */
.L_x_911:
[----:B------:R-:W-:Y:S05]  /*a670*/  BSYNC.RECONVERGENT B5 ;  /* 0x0000000000057941 */ /* 0x000fea0003800200 */
.L_x_908:
[----:B------:R-:W-:Y:S05]  /*a680*/  BRA `(.L_x_894) ;  /* 0x0000000000087947 */ /* 0x000fea0003800000 */
.L_x_907:
[----:B------:R-:W-:Y:S01]  /*a690*/  CS2R R4, SRZ ;  /* 0x0000000000047805 */ /* 0x000fe2000001ff00 */
[----:B------:R-:W-:-:S07]  /*a6a0*/  IMAD.MOV.U32 R9, RZ, RZ, RZ ;  /* 0x000000ffff097224 */ /* 0x000fce00078e00ff */
.L_x_894:
[----:B------:R-:W-:Y:S05]  /*a6b0*/  BSYNC.RECONVERGENT B4 ;  /* 0x0000000000047941 */ /* 0x000fea0003800200 */
.L_x_892:
        /* <DEDUP_REMOVED lines=17> */
[----:B------:R-:W-:Y:S02]  /*a7d0*/  IMAD.MOV.U32 R10, RZ, RZ, RZ ;  /* 0x000000ffff0a7224 */ /* 0x000fe400078e00ff */
[----:B------:R-:W-:Y:S02]  /*a7e0*/  IMAD.MOV.U32 R8, RZ, RZ, 0xdc ;  /* 0x000000dcff087424 */ /* 0x000fe400078e00ff */
[----:B------:R-:W-:Y:S02]  /*a7f0*/  IMAD.MOV.U32 R6, RZ, RZ, RZ ;  /* 0x000000ffff067224 */ /* 0x000fe400078e00ff */
[----:B------:R-:W-:-:S07]  /*a800*/  IMAD.MOV.U32 R4, RZ, RZ, RZ ;  /* 0x000000ffff047224 */ /* 0x000fce00078e00ff */
.L_x_918:
        /* <DEDUP_REMOVED lines=13> */
[----:B------:R-:W-:Y:S01]  /*a8e0*/  @!P3 IMAD.MOV.U32 R3, RZ, RZ, RZ ;  /* 0x000000ffff03b224 */ /* 0x000fe200078e00ff */
[----:B------:R-:W-:Y:S01]  /*a8f0*/  @!P3 MOV R5, R6 ;  /* 0x000000060005b202 */ /* 0x000fe20000000f00 */
[----:B------:R-:W-:Y:S02]  /*a900*/  @!P3 IMAD R11, R10, 0xa, RZ ;  /* 0x0000000a0a0bb824 */ /* 0x000fe400078e02ff */
[----:B------:R-:W-:-:S04]  /*a910*/  @!P3 IMAD.WIDE.U32 R2, R9, 0xa, R2 ;  /* 0x0000000a0902b825 */ /* 0x000fc800078e0002 */
        /* <DEDUP_REMOVED lines=9> */
.L_x_917:
[----:B------:R-:W-:Y:S05]  /*a9b0*/  BSYNC.RECONVERGENT B5 ;  /* 0x0000000000057941 */ /* 0x000fea0003800200 */
.L_x_916:
[----:B------:R-:W-:Y:S05]  /*a9c0*/  BRA `(.L_x_915) ;  /* 0x0000000400807947 */ /* 0x000fea0003800000 */
.L_x_914:
[----:B------:R-:W1:Y:S02]  /*a9d0*/  LDCU.U8 UR7, c[0x3][0xdd] ;  /* 0x00c01ba0ff0777ac */ /* 0x000e640008000000 */
[----:B-1----:R-:W-:-:S04]  /*a9e0*/  ULOP3.LUT UR7, UR7, 0x20, URZ, 0xfc, !UPT ;  /* 0x0000002007077892 */ /* 0x002fc8000f8efcff */
[----:B------:R-:W-:-:S04]  /*a9f0*/  UPRMT UR7, UR7, 0x9910, URZ ;  /* 0x0000991007077896 */ /* 0x000fc800080000ff */
[----:B------:R-:W-:-:S09]  /*aa00*/  UISETP.NE.AND UP0, UPT, UR7, 0x78, UPT ;  /* 0x000000780700788c */ /* 0x000fd2000bf05270 */
[----:B------:R-:W-:Y:S05]  /*aa10*/  BRA.U !UP0, `(.L_x_919) ;  /* 0x0000000108987547 */ /* 0x000fea000b800000 */
[----:B------:R-:W-:Y:S01]  /*aa20*/  BSSY.RECONVERGENT B5, `(.L_x_920) ;  /* 0x0000007000057945 */ /* 0x000fe20003800200 */
[----:B------:R-:W-:-:S07]  /*aa30*/  IMAD.MOV.U32 R2, RZ, RZ, 0xdd ;  /* 0x000000ddff027424 */ /* 0x000fce00078e00ff */
.L_x_921:
[----:B------:R1:W2:Y:S01]  /*aa40*/  LDC.U8 R0, c[0x3][R2] ;  /* 0x00c0000002007b82 */ /* 0x0002a20000000000 */
[----:B------:R-:W-:Y:S02]  /*aa50*/  IMAD.MOV.U32 R3, RZ, RZ, R2 ;  /* 0x000000ffff037224 */ /* 0x000fe400078e0002 */
[----:B-1----:R-:W-:Y:S01]  /*aa60*/  VIADD R2, R2, 0x1 ;  /* 0x0000000102027836 */ /* 0x002fe20000000000 */
[----:B--2---:R-:W-:-:S13]  /*aa70*/  ISETP.NE.AND P0, PT, R0, 0x30, PT ;  /* 0x000000300000780c */ /* 0x004fda0003f05270 */
[----:B------:R-:W-:Y:S05]  /*aa80*/  @!P0 BRA `(.L_x_921) ;  /* 0xfffffffc00ec8947 */ /* 0x000fea000383ffff */
[----:B------:R-:W-:Y:S05]  /*aa90*/  BSYNC.RECONVERGENT B5 ;  /* 0x0000000000057941 */ /* 0x000fea0003800200 */
.L_x_920:
[----:B------:R-:W-:-:S04]  /*aaa0*/  PRMT R2, R0, 0x9910, RZ ;  /* 0x0000991000027816 */ /* 0x000fc800000000ff */
[----:B------:R-:W-:-:S13]  /*aab0*/  ISETP.NE.AND P0, PT, R2, RZ, PT ;  /* 0x000000ff0200720c */ /* 0x000fda0003f05270 */
[----:B------:R-:W-:Y:S05]  /*aac0*/  @!P0 BRA `(.L_x_922) ;  /* 0x0000000000608947 */ /* 0x000fea0003800000 */
[----:B------:R-:W-:Y:S01]  /*aad0*/  BSSY.RECONVERGENT B5, `(.L_x_923) ;  /* 0x0000016000057945 */ /* 0x000fe20003800200 */
[----:B------:R-:W-:Y:S02]  /*aae0*/  MOV R7, R3 ;  /* 0x0000000300077202 */ /* 0x000fe40000000f00 */
[----:B------:R-:W-:Y:S01]  /*aaf0*/  CS2R R8, SRZ ;  /* 0x0000000000087805 */ /* 0x000fe2000001ff00 */
[----:B------:R-:W-:Y:S02]  /*ab00*/  IMAD.MOV.U32 R2, RZ, RZ, RZ ;  /* 0x000000ffff027224 */ /* 0x000fe400078e00ff */
[----:B------:R-:W-:-:S07]  /*ab10*/  IMAD.MOV.U32 R4, RZ, RZ, RZ ;  /* 0x000000ffff047224 */ /* 0x000fce00078e00ff */
.L_x_925:
        /* <DEDUP_REMOVED lines=17> */
.L_x_924:
[----:B------:R-:W-:Y:S05]  /*ac30*/  BSYNC.RECONVERGENT B5 ;  /* 0x0000000000057941 */ /* 0x000fea0003800200 */
.L_x_923:
[----:B------:R-:W-:Y:S05]  /*ac40*/  BRA `(.L_x_915) ;  /* 0x0000000000e07947 */ /* 0x000fea0003800000 */
.L_x_922:
[----:B------:R-:W-:Y:S01]  /*ac50*/  CS2R R4, SRZ ;  /* 0x0000000000047805 */ /* 0x000fe2000001ff00 */
[----:B------:R-:W-:Y:S01]  /*ac60*/  IMAD.MOV.U32 R9, RZ, RZ, RZ ;  /* 0x000000ffff097224 */ /* 0x000fe200078e00ff */
[----:B------:R-:W-:Y:S06]  /*ac70*/  BRA `(.L_x_915) ;  /* 0x0000000000d47947 */ /* 0x000fec0003800000 */
.L_x_919:
[----:B------:R-:W-:Y:S01]  /*ac80*/  HFMA2 R2, -RZ, RZ, 0, 1.323223114013671875e-05 ;  /* 0x000000deff027431 */ /* 0x000fe200000001ff */
[----:B------:R-:W-:Y:S06]  /*ac90*/  BSSY.RECONVERGENT B5, `(.L_x_926) ;  /* 0x0000006000057945 */ /* 0x000fec0003800200 */
.L_x_927:
[----:B------:R1:W2:Y:S01]  /*aca0*/  LDC.U8 R0, c[0x3][R2] ;  /* 0x00c0000002007b82 */ /* 0x0002a20000000000 */
[----:B------:R-:W-:Y:S02]  /*acb0*/  IMAD.MOV.U32 R3, RZ, RZ, R2 ;  /* 0x000000ffff037224 */ /* 0x000fe400078e0002 */
[----:B-1----:R-:W-:Y:S01]  /*acc0*/  VIADD R2, R2, 0x1 ;  /* 0x0000000102027836 */ /* 0x002fe20000000000 */
[----:B--2---:R-:W-:-:S13]  /*acd0*/  ISETP.NE.AND P0, PT, R0, 0x30, PT ;  /* 0x000000300000780c */ /* 0x004fda0003f05270 */
[----:B------:R-:W-:Y:S05]  /*ace0*/  @!P0 BRA `(.L_x_927) ;  /* 0xfffffffc00ec8947 */ /* 0x000fea000383ffff */
[----:B------:R-:W-:Y:S05]  /*acf0*/  BSYNC.RECONVERGENT B5 ;  /* 0x0000000000057941 */ /* 0x000fea0003800200 */
.L_x_926:
[----:B------:R-:W-:-:S04]  /*ad00*/  PRMT R2, R0, 0x9910, RZ ;  /* 0x0000991000027816 */ /* 0x000fc800000000ff */
[----:B------:R-:W-:-:S13]  /*ad10*/  ISETP.NE.AND P0, PT, R2, RZ, PT ;  /* 0x000000ff0200720c */ /* 0x000fda0003f05270 */
[----:B------:R-:W-:Y:S05]  /*ad20*/  @!P0 BRA `(.L_x_928) ;  /* 0x0000000000a08947 */ /* 0x000fea0003800000 */
[----:B------:R-:W-:Y:S01]  /*ad30*/  BSSY.RECONVERGENT B5, `(.L_x_929) ;  /* 0x0000026000057945 */ /* 0x000fe20003800200 */
[----:B------:R-:W-:Y:S01]  /*ad40*/  IMAD.MOV.U32 R6, RZ, RZ, R3 ;  /* 0x000000ffff067224 */ /* 0x000fe200078e0003 */
[----:B------:R-:W-:Y:S02]  /*ad50*/  CS2R R8, SRZ ;  /* 0x0000000000087805 */ /* 0x000fe4000001ff00 */
[----:B------:R-:W-:-:S07]  /*ad60*/  CS2R R4, SRZ ;  /* 0x0000000000047805 */ /* 0x000fce000001ff00 */
.L_x_933:
        /* <DEDUP_REMOVED lines=28> */
.L_x_931:
[----:B------:R-:W-:Y:S05]  /*af30*/  BSYNC.RECONVERGENT B6 ;  /* 0x0000000000067941 */ /* 0x000fea0003800200 */
.L_x_930:
[----:B------:R-:W-:Y:S01]  /*af40*/  SEL R4, R4, 0x1, !P0 ;  /* 0x0000000104047807 */ /* 0x000fe20004000000 */
[----:B------:R-:W-:Y:S06]  /*af50*/  @!P2 BRA `(.L_x_932) ;  /* 0x00000000000ca947 */ /* 0x000fec0003800000 */
[----:B------:R-:W-:Y:S01]  /*af60*/  VIADD R6, R6, 0x1 ;  /* 0x0000000106067836 */ /* 0x000fe20000000000 */
[----:B------:R-:W-:Y:S01]  /*af70*/  PRMT R0, R3, 0x7610, R0 ;  /* 0x0000761003007816 */ /* 0x000fe20000000000 */
[----:B------:R-:W-:Y:S06]  /*af80*/  BRA `(.L_x_933) ;  /* 0xfffffffc00787947 */ /* 0x000fec000383ffff */
.L_x_932:
[----:B------:R-:W-:Y:S05]  /*af90*/  BSYNC.RECONVERGENT B5 ;  /* 0x0000000000057941 */ /* 0x000fea0003800200 */
.L_x_929:
[----:B------:R-:W-:Y:S05]  /*afa0*/  BRA `(.L_x_915) ;  /* 0x0000000000087947 */ /* 0x000fea0003800000 */
.L_x_928:
[----:B------:R-:W-:Y:S01]  /*afb0*/  CS2R R4, SRZ ;  /* 0x0000000000047805 */ /* 0x000fe2000001ff00 */
[----:B------:R-:W-:-:S07]  /*afc0*/  IMAD.MOV.U32 R9, RZ, RZ, RZ ;  /* 0x000000ffff097224 */ /* 0x000fce00078e00ff */
.L_x_915:
[----:B------:R-:W-:Y:S05]  /*afd0*/  BSYNC.RECONVERGENT B4 ;  /* 0x0000000000047941 */ /* 0x000fea0003800200 */
.L_x_913:
        /* <DEDUP_REMOVED lines=8> */
.L_x_755:
[----:B------:R-:W-:Y:S01]  /*b060*/  ISETP.NE.AND P0, PT, R20, 0x1, PT ;  /* 0x000000011400780c */ /* 0x000fe20003f05270 */
[----:B------:R-:W-:Y:S01]  /*b070*/  BSSY.RECONVERGENT B4, `(.L_x_934) ;  /* 0x0000049000047945 */ /* 0x000fe20003800200 */
[----:B------:R-:W-:Y:S01]  /*b080*/  IMAD.MOV.U32 R2, RZ, RZ, 0x2 ;  /* 0x00000002ff027424 */ /* 0x000fe200078e00ff */
[----:B------:R-:W-:Y:S01]  /*b090*/  MOV R8, R22 ;  /* 0x0000001600087202 */ /* 0x000fe20000000f00 */
[----:B------:R-:W-:-:S09]  /*b0a0*/  IMAD.MOV.U32 R4, RZ, RZ, R24 ;  /* 0x000000ffff047224 */ /* 0x000fd200078e0018 */
[----:B------:R-:W-:Y:S05]  /*b0b0*/  @!P0 BRA `(.L_x_935) ;  /* 0x0000000400108947 */ /* 0x000fea0003800000 */
[----:B------:R-:W-:-:S13]  /*b0c0*/  ISETP.NE.AND P0, PT, R20, 0x3, PT ;  /* 0x000000031400780c */ /* 0x000fda0003f05270 */
[----:B------:R-:W-:Y:S05]  /*b0d0*/  @!P0 BRA `(.L_x_936) ;  /* 0x0000000000208947 */ /* 0x000fea0003800000 */
[----:B------:R-:W-:-:S13]  /*b0e0*/  ISETP.NE.AND P0, PT, R20, 0x2, PT ;  /* 0x000000021400780c */ /* 0x000fda0003f05270 */
[----:B------:R-:W-:Y:S02]  /*b0f0*/  @!P0 IMAD.MOV.U32 R2, RZ, RZ, 0x3 ;  /* 0x00000003ff028424 */ /* 0x000fe400078e00ff */
[--C-:B------:R-:W-:Y:S02]  /*b100*/  @!P0 IMAD.MOV.U32 R4, RZ, RZ, R24.reuse ;  /* 0x000000ffff048224 */ /* 0x100fe400078e0018 */
[----:B------:R-:W-:Y:S02]  /*b110*/  @!P0 IMAD.MOV.U32 R8, RZ, RZ, R23 ;  /* 0x000000ffff088224 */ /* 0x000fe400078e0017 */
[----:B------:R-:W-:Y:S02]  /*b120*/  @P0 VIADD R2, R20, 0x1 ;  /* 0x0000000114020836 */ /* 0x000fe40000000000 */
[----:B------:R-:W-:Y:S02]  /*b130*/  @P0 IMAD.MOV.U32 R4, RZ, RZ, R24 ;  /* 0x000000ffff040224 */ /* 0x000fe400078e0018 */
[----:B------:R-:W-:Y:S01]  /*b140*/  @P0 IMAD.MOV.U32 R8, RZ, RZ, R21 ;  /* 0x000000ffff080224 */ /* 0x000fe200078e0015 */
[----:B------:R-:W-:Y:S06]  /*b150*/  BRA `(.L_x_935) ;  /* 0x0000000000e87947 */ /* 0x000fec0003800000 */
.L_x_936:
[----:B------:R-:W-:Y:S01]  /*b160*/  VIADD R16, R16, 0x1 ;  /* 0x0000000110107836 */ /* 0x000fe20000000000 */
[----:B------:R-:W-:Y:S04]  /*b170*/  BSSY.RECONVERGENT B5, `(.L_x_937) ;  /* 0x000000b000057945 */ /* 0x000fe80003800200 */
[----:B------:R-:W-:-:S13]  /*b180*/  ISETP.NE.AND P0, PT, R16, RZ, PT ;  /* 0x000000ff1000720c */ /* 0x000fda0003f05270 */
[----:B------:R-:W-:Y:S05]  /*b190*/  @P0 BRA `(.L_x_938) ;  /* 0x0000000000200947 */ /* 0x000fea0003800000 */
[----:B------:R-:W-:-:S04]  /*b1a0*/  IADD3 R18, PT, PT, R18, 0x1, RZ ;  /* 0x0000000112127810 */ /* 0x000fc80007ffe0ff */
[----:B------:R-:W-:-:S13]  /*b1b0*/  ISETP.NE.AND P0, PT, R18, RZ, PT ;  /* 0x000000ff1200720c */ /* 0x000fda0003f05270 */
[----:B------:R-:W-:Y:S02]  /*b1c0*/  @!P0 VIADD R29, R29, 0x1 ;  /* 0x000000011d1d8836 */ /* 0x000fe40000000000 */
[----:B------:R-:W-:Y:S02]  /*b1d0*/  @!P0 VIADD R2, R25, 0x1 ;  /* 0x0000000119028836 */ /* 0x000fe40000000000 */
[----:B------:R-:W-:Y:S01]  /*b1e0*/  @!P0 IMAD.MOV.U32 R18, RZ, RZ, RZ ;  /* 0x000000ffff128224 */ /* 0x000fe200078e00ff */
[----:B------:R-:W-:-:S13]  /*b1f0*/  ISETP.NE.AND P1, PT, R29, RZ, !P0 ;  /* 0x000000ff1d00720c */ /* 0x000fda0004725270 */
[----:B------:R-:W-:-:S04]  /*b200*/  @P1 IMAD.MOV R2, RZ, RZ, R25 ;  /* 0x000000ffff021224 */ /* 0x000fc800078e0219 */
[----:B------:R-:W-:-:S07]  /*b210*/  @!P0 IMAD.MOV.U32 R25, RZ, RZ, R2 ;  /* 0x000000ffff198224 */ /* 0x000fce00078e0002 */
.L_x_938:
[----:B------:R-:W-:Y:S05]  /*b220*/  BSYNC.RECONVERGENT B5 ;  /* 0x0000000000057941 */ /* 0x000fea0003800200 */
.L_x_937:
[----:B------:R-:W0:Y:S01]  /*b230*/  LDCU.64 UR28, c[0x0][0x3e0] ;  /* 0x00007c00ff1c77ac */ /* 0x000e220008000a00 */
[----:B------:R-:W-:-:S04]  /*b240*/  IMAD.WIDE.U32 R22, R29, -0x326172a9, RZ ;  /* 0xcd9e8d571d167825 */ /* 0x000fc800078e00ff */
[----:B------:R-:W-:Y:S02]  /*b250*/  HFMA2 R2, -RZ, RZ, 0, 0 ;  /* 0x00000000ff027431 */ /* 0x000fe400000001ff */
[----:B------:R-:W-:-:S04]  /*b260*/  IMAD.WIDE.U32 R20, R16, -0x2daee0ad, RZ ;  /* 0xd2511f5310147825 */ /* 0x000fc800078e00ff */
[----:B------:R-:W-:Y:S01]  /*b270*/  IMAD.MOV.U32 R8, RZ, RZ, R24 ;  /* 0x000000ffff087224 */ /* 0x000fe200078e0018 */
        /* <DEDUP_REMOVED lines=40> */
.L_x_935:
[----:B------:R-:W-:Y:S05]  /*b500*/  BSYNC.RECONVERGENT B4 ;  /* 0x0000000000047941 */ /* 0x000fea0003800200 */
.L_x_934:
[----:B------:R-:W-:Y:S01]  /*b510*/  I2FP.F32.U32 R8, R8 ;  /* 0x0000000800087245 */ /* 0x000fe20000201000 */
[----:B------:R-:W-:-:S04]  /*b520*/  IMAD.MOV.U32 R15, RZ, RZ, 0x2f800000 ;  /* 0x2f800000ff0f7424 */ /* 0x000fc800078e00ff */
[----:B------:R-:W-:-:S05]  /*b530*/  FFMA R8, R8, R15, 1.1641532182693481445e-10 ;  /* 0x2f00000008087423 */ /* 0x000fca000000000f */
[----:B------:R-:W-:-:S13]  /*b540*/  FSETP.GEU.AND P0, PT, R8, R19, PT ;  /* 0x000000130800720b */ /* 0x000fda0003f0e000 */
[----:B------:R-:W-:Y:S05]  /*b550*/  @!P0 BRA `(.L_x_939) ;  /* 0x000000b000ec8947 */ /* 0x000fea0003800000 */
.L_x_765:
[----:B------:R-:W-:Y:S05]  /*b560*/  BSYNC.RECONVERGENT B0 ;  /* 0x0000000000007941 */ /* 0x000fea0003800200 */
.L_x_754:
[----:B------:R-:W-:-:S05]  /*b570*/  FADD R5, R9, R26 ;  /* 0x0000001a09057221 */ /* 0x000fca0000000000 */
[----:B------:R-:W-:-:S13]  /*b580*/  FSETP.GEU.AND P0, PT, R8, R5, PT ;  /* 0x000000050800720b */ /* 0x000fda0003f0e000 */
[----:B------:R-:W-:Y:S05]  /*b590*/  @!P0 BREAK.RELIABLE B1 ;  /* 0x0000000000018942 */ /* 0x000fea0003800100 */
[----:B------:R-:W-:Y:S05]  /*b5a0*/  @P0 BRA `(.L_x_750) ;  /* 0x0000000000340947 */ /* 0x000fea0003800000 */
[----:B------:R2:W4:Y:S04]  /*b5b0*/  LDG.E R5, desc[UR8][R50.64] ;  /* 0x0000000832057981 */ /* 0x000528000c1e1900 */
[----:B------:R2:W4:Y:S04]  /*b5c0*/  LDG.E R28, desc[UR8][R50.64+0x4] ;  /* 0x00000408321c7981 */ /* 0x000528000c1e1900 */
[----:B------:R2:W4:Y:S01]  /*b5d0*/  LDG.E R12, desc[UR8][R50.64+0x8] ;  /* 0x00000808320c7981 */ /* 0x000522000c1e1900 */
[----:B------:R-:W-:Y:S02]  /*b5e0*/  IMAD.MOV.U32 R24, RZ, RZ, R4 ;  /* 0x000000ffff187224 */ /* 0x000fe400078e0004 */
[----:B------:R-:W-:-:S07]  /*b5f0*/  IMAD.MOV.U32 R20, RZ, RZ, R2 ;  /* 0x000000ffff147224 */ /* 0x000fce00078e0002 */
.L_x_751:
[----:B------:R-:W-:-:S04]  /*b600*/  FMUL R2, R13, -2 ;  /* 0xc00000000d027820 */ /* 0x000fc80000400000 */
[C---:B----4-:R-:W-:Y:S01]  /*b610*/  FFMA R5, R2.reuse, R10, R5 ;  /* 0x0000000a02057223 */ /* 0x050fe20000000005 */
[C---:B------:R-:W-:Y:S01]  /*b620*/  FFMA R3, R2.reuse, R3, R28 ;  /* 0x0000000302037223 */ /* 0x040fe2000000001c */
[----:B------:R-:W-:-:S03]  /*b630*/  FFMA R12, R2, R11, R12 ;  /* 0x0000000b020c7223 */ /* 0x000fc6000000000c */
[----:B------:R3:W-:Y:S04]  /*b640*/  STG.E desc[UR8][R50.64], R5 ;  /* 0x0000000532007986 */ /* 0x0007e8000c101908 */
[----:B------:R3:W-:Y:S04]  /*b650*/  STG.E desc[UR8][R50.64+0x4], R3 ;  /* 0x0000040332007986 */ /* 0x0007e8000c101908 */
[----:B------:R3:W-:Y:S01]  /*b660*/  STG.E desc[UR8][R50.64+0x8], R12 ;  /* 0x0000080c32007986 */ /* 0x0007e2000c101908 */
[----:B------:R-:W-:Y:S05]  /*b670*/  BRA `(.L_x_742) ;  /* 0x0000000400147947 */ /* 0x000fea0003800000 */
.L_x_750:
[----:B------:R-:W-:Y:S05]  /*b680*/  BSYNC.RELIABLE B1 ;  /* 0x0000000000017941 */ /* 0x000fea0003800100 */
.L_x_748:
[----:B------:R-:W2:Y:S02]  /*b690*/  LDC.64 R26, c[0x0][0x3c8] ;  /* 0x0000f200ff1a7b82 */ /* 0x000ea40000000a00 */
[----:B--2---:R-:W-:Y:S02]  /*b6a0*/  IMAD.WIDE R26, R6, 0x10, R26 ;  /* 0x00000010061a7825 */ /* 0x004fe400078e021a */
[----:B------:R-:W2:Y:S04]  /*b6b0*/  LDG.E R6, desc[UR8][R54.64] ;  /* 0x0000000836067981 */ /* 0x000ea8000c1e1900 */
[----:B------:R-:W2:Y:S04]  /*b6c0*/  LDG.E.64 R34, desc[UR8][R26.64+0x8] ;  /* 0x000008081a227981 */ /* 0x000ea8000c1e1b00 */
[----:B------:R3:W4:Y:S01]  /*b6d0*/  LDG.E R30, desc[UR8][R26.64] ;  /* 0x000000081a1e7981 */ /* 0x000722000c1e1900 */
[----:B------:R-:W-:Y:S01]  /*b6e0*/  PLOP3.LUT P1, PT, PT, PT, PT, 0x80, 0x8 ;  /* 0x000000000008781c */ /* 0x000fe20003f2f070 */
[----:B------:R-:W-:-:S02]  /*b6f0*/  IMAD.MOV.U32 R5, RZ, RZ, -0x3e000000 ;  /* 0xc2000000ff057424 */ /* 0x000fc400078e00ff */
[----:B------:R-:W-:Y:S02]  /*b700*/  IMAD.MOV.U32 R31, RZ, RZ, RZ ;  /* 0x000000ffff1f7224 */ /* 0x000fe400078e00ff */
[----:B--2---:R-:W-:-:S04]  /*b710*/  FADD R35, R6, -R35 ;  /* 0x8000002306237221 */ /* 0x004fc80000000000 */
[----:B------:R-:W-:Y:S01]  /*b720*/  FFMA R34, R34, R35, 0.5 ;  /* 0x3f00000022227423 */ /* 0x000fe20000000023 */
[----:B---3--:R-:W-:-:S07]  /*b730*/  IMAD.MOV.U32 R35, RZ, RZ, RZ ;  /* 0x000000ffff237224 */ /* 0x008fce00078e00ff */
.L_x_940:
[----:B------:R-:W-:Y:S02]  /*b740*/  PLOP3.LUT P0, PT, P0, P1, PT, 0xf2, 0x2f ;  /* 0x00000000002f781c */ /* 0x000fe40000703e72 */
[----:B----4-:R-:W-:-:S08]  /*b750*/  @P1 R2UR P0, UR28, R30 ;  /* 0x000000001e1c12ca */ /* 0x010fd00000000000 */
[----:B------:R-:W-:Y:S02]  /*b760*/  PLOP3.LUT P0, PT, P0, P1, PT, 0xf2, 0x2f ;  /* 0x00000000002f781c */ /* 0x000fe40000703e72 */
[----:B------:R-:W-:-:S13]  /*b770*/  @P1 R2UR.OR P0, UR29, R31 ;  /* 0x000000001f1d12ca */ /* 0x000fda0000100000 */
[----:B-----5:R2:W5:Y:S01]  /*b780*/  @!P0 TEX.LL RZ, R7, R34, R5, UR28, 2D, 0x1 ;  /* 0x28ff1c0522078f60 */ /* 0x02056200089e01ff */
[----:B------:R-:W-:Y:S02]  /*b790*/  @P1 PLOP3.LUT P1, PT, P0, PT, PT, 0x80, 0x8 ;  /* 0x000000000008181c */ /* 0x000fe4000072f070 */
[----:B------:R-:W-:-:S11]  /*b7a0*/  PLOP3.LUT P0, PT, PT, PT, PT, 0x80, 0x8 ;  /* 0x000000000008781c */ /* 0x000fd60003f0f070 */
[----:B--2---:R-:W-:Y:S05]  /*b7b0*/  @P1 BRA.U.ANY `(.L_x_940) ;  /* 0xfffffffd00e01947 */ /* 0x004fea000393ffff */
[----:B-----5:R-:W2:Y:S01]  /*b7c0*/  MUFU.RCP R6, R7 ;  /* 0x0000000700067308 */ /* 0x020ea20000001000 */
[----:B------:R-:W-:Y:S07]  /*b7d0*/  BSSY.RECONVERGENT B4, `(.L_x_941) ;  /* 0x000000d000047945 */ /* 0x000fee0003800200 */
        /* <DEDUP_REMOVED lines=10> */
[----:B01----:R-:W-:Y:S05]  /*b880*/  CALL.REL.NOINC `($__internal_5_$__cuda_sm3x_div_rn_noftz_f32_slowpath) ;  /* 0x000001d4004c7944 */ /* 0x003fea0003c00000 */
[----:B------:R-:W-:-:S07]  /*b890*/  MOV R12, R5 ;  /* 0x00000005000c7202 */ /* 0x000fce0000000f00 */
.L_x_942:
[----:B------:R-:W-:Y:S05]  /*b8a0*/  BSYNC.RECONVERGENT B4 ;  /* 0x0000000000047941 */ /* 0x000fea0003800200 */
.L_x_941:
[----:B------:R-:W-:Y:S01]  /*b8b0*/  FMUL R5, R12, R12 ;  /* 0x0000000c0c057220 */ /* 0x000fe20000400000 */
[----:B------:R-:W-:-:S04]  /*b8c0*/  FFMA R6, -R13, R13, 1 ;  /* 0x3f8000000d067423 */ /* 0x000fc8000000010d */
[----:B------:R-:W-:-:S05]  /*b8d0*/  FFMA R5, R5, -R6, 1 ;  /* 0x3f80000005057423 */ /* 0x000fca0000000806 */
[----:B------:R-:W-:-:S13]  /*b8e0*/  FSETP.GTU.AND P0, PT, R5, RZ, PT ;  /* 0x000000ff0500720b */ /* 0x000fda0003f0c000 */
[----:B------:R-:W-:Y:S05]  /*b8f0*/  @!P0 BRA `(.L_x_943) ;  /* 0x00000064007c8947 */ /* 0x000fea0003800000 */
[----:B0-----:R-:W-:Y:S01]  /*b900*/  VIADD R15, R5, 0xf3000000 ;  /* 0xf3000000050f7836 */ /* 0x001fe20000000000 */
[----:B------:R0:W2:Y:S01]  /*b910*/  MUFU.RSQ R6, R5 ;  /* 0x0000000500067308 */ /* 0x0000a20000001400 */
[----:B------:R-:W-:Y:S01]  /*b920*/  BSSY.RECONVERGENT B0, `(.L_x_944) ;  /* 0x000000b000007945 */ /* 0x000fe20003800200 */
[----:B------:R-:W-:Y:S02]  /*b930*/  FMUL R19, R12, -R13 ;  /* 0x8000000d0c137220 */ /* 0x000fe40000400000 */
[----:B------:R-:W-:-:S13]  /*b940*/  ISETP.GT.U32.AND P0, PT, R15, 0x727fffff, PT ;  /* 0x727fffff0f00780c */ /* 0x000fda0003f04070 */
[----:B0-2---:R-:W-:Y:S05]  /*b950*/  @!P0 BRA `(.L_x_945) ;  /* 0x00000000000c8947 */ /* 0x005fea0003800000 */
[----:B------:R-:W-:-:S07]  /*b960*/  MOV R6, 0xb980 ;  /* 0x0000b98000067802 */ /* 0x000fce0000000f00 */
[----:B-1----:R-:W-:Y:S05]  /*b970*/  CALL.REL.NOINC `($__internal_4_$__cuda_sm20_sqrt_rn_f32_slowpath) ;  /* 0x000001d000b87944 */ /* 0x002fea0003c00000 */
[----:B------:R-:W-:Y:S05]  /*b980*/  BRA `(.L_x_946) ;  /* 0x0000000000107947 */ /* 0x000fea0003800000 */
.L_x_945:
[----:B------:R-:W-:Y:S01]  /*b990*/  FMUL.FTZ R40, R5, R6 ;  /* 0x0000000605287220 */ /* 0x000fe20000410000 */
[----:B------:R-:W-:-:S03]  /*b9a0*/  FMUL.FTZ R6, R6, 0.5 ;  /* 0x3f00000006067820 */ /* 0x000fc60000410000 */
[----:B------:R-:W-:-:S04]  /*b9b0*/  FFMA R5, -R40, R40, R5 ;  /* 0x0000002828057223 */ /* 0x000fc80000000105 */
[----:B------:R-:W-:-:S07]  /*b9c0*/  FFMA R40, R5, R6, R40 ;  /* 0x0000000605287223 */ /* 0x000fce0000000028 */
.L_x_946:
[----:B------:R-:W-:Y:S05]  /*b9d0*/  BSYNC.RECONVERGENT B0 ;  /* 0x0000000000007941 */ /* 0x000fea0003800200 */
.L_x_944:
[----:B------:R-:W2:Y:S04]  /*b9e0*/  LDG.E R5, desc[UR8][R50.64] ;  /* 0x0000000832057981 */ /* 0x000ea8000c1e1900 */
[----:B------:R-:W3:Y:S04]  /*b9f0*/  LDG.E R13, desc[UR8][R50.64+0x4] ;  /* 0x00000408320d7981 */ /* 0x000ee8000c1e1900 */
[----:B------:R-:W4:Y:S01]  /*ba00*/  LDG.E R15, desc[UR8][R50.64+0x8] ;  /* 0x00000808320f7981 */ /* 0x000f22000c1e1900 */
[----:B------:R-:W-:Y:S01]  /*ba10*/  FADD R40, R19, -R40 ;  /* 0x8000002813287221 */ /* 0x000fe20000000000 */
[----:B------:R-:W-:-:S02]  /*ba20*/  IMAD.MOV.U32 R20, RZ, RZ, R2 ;  /* 0x000000ffff147224 */ /* 0x000fc400078e0002 */
[----:B------:R-:W-:Y:S02]  /*ba30*/  IMAD.MOV.U32 R24, RZ, RZ, R4 ;  /* 0x000000ffff187224 */ /* 0x000fe400078e0004 */
[C---:B------:R-:W-:Y:S01]  /*ba40*/  FMUL R10, R40.reuse, R10 ;  /* 0x0000000a280a7220 */ /* 0x040fe20000400000 */
[C---:B------:R-:W-:Y:S01]  /*ba50*/  FMUL R6, R40.reuse, R3 ;  /* 0x0000000328067220 */ /* 0x040fe20000400000 */
[----:B------:R-:W-:Y:S02]  /*ba60*/  FMUL R40, R40, R11 ;  /* 0x0000000b28287220 */ /* 0x000fe40000400000 */
[-C--:B--2---:R-:W-:Y:S01]  /*ba70*/  FFMA R5, R5, R12.reuse, R10 ;  /* 0x0000000c05057223 */ /* 0x084fe2000000000a */
[----:B---3--:R-:W-:-:S04]  /*ba80*/  FFMA R13, R13, R12, R6 ;  /* 0x0000000c0d0d7223 */ /* 0x008fc80000000006 */
[----:B------:R0:W-:Y:S01]  /*ba90*/  STG.E desc[UR8][R50.64], R5 ;  /* 0x0000000532007986 */ /* 0x0001e2000c101908 */
[----:B----4-:R-:W-:-:S03]  /*baa0*/  FFMA R12, R15, R12, R40 ;  /* 0x0000000c0f0c7223 */ /* 0x010fc60000000028 */
[----:B------:R0:W-:Y:S04]  /*bab0*/  STG.E desc[UR8][R50.64+0x4], R13 ;  /* 0x0000040d32007986 */ /* 0x0001e8000c101908 */
[----:B------:R0:W-:Y:S02]  /*bac0*/  STG.E desc[UR8][R50.64+0x8], R12 ;  /* 0x0000080c32007986 */ /* 0x0001e4000c101908 */
.L_x_742:
[----:B------:R-:W-:Y:S05]  /*bad0*/  BSYNC.RECONVERGENT B3 ;  /* 0x0000000000037941 */ /* 0x000fea0003800200 */
.L_x_741:
[----:B------:R-:W4:Y:S01]  /*bae0*/  LDG.E R10, desc[UR8][R32.64+0x94] ;  /* 0x00009408200a7981 */ /* 0x000f22000c1e1900 */
[----:B------:R-:W-:Y:S01]  /*baf0*/  BSSY.RECONVERGENT B3, `(.L_x_947) ;  /* 0x0000120000037945 */ /* 0x000fe20003800200 */
[----:B----4-:R-:W-:-:S13]  /*bb00*/  FSETP.GT.AND P0, PT, R10, 9.9999999747524270788e-07, PT ;  /* 0x358637bd0a00780b */ /* 0x010fda0003f04000 */
[----:B------:R-:W-:Y:S05]  /*bb10*/  @P0 BRA `(.L_x_948) ;  /* 0x00000000000c0947 */ /* 0x000fea0003800000 */
[----:B---3--:R3:W4:Y:S04]  /*bb20*/  LDG.E R3, desc[UR8][R50.64] ;  /* 0x0000000832037981 */ /* 0x008728000c1e1900 */
[----:B0-----:R3:W4:Y:S01]  /*bb30*/  LDG.E R5, desc[UR8][R50.64+0x4] ;  /* 0x0000040832057981 */ /* 0x001722000c1e1900 */
[----:B------:R-:W-:Y:S05]  /*bb40*/  BRA `(.L_x_949) ;  /* 0x0000001000687947 */ /* 0x000fea0003800000 */
.L_x_948:
[----:B------:R-:W-:Y:S01]  /*bb50*/  ISETP.NE.AND P0, PT, R20, 0x1, PT ;  /* 0x000000011400780c */ /* 0x000fe20003f05270 */
[----:B------:R-:W-:Y:S01]  /*bb60*/  BSSY.RECONVERGENT B0, `(.L_x_950) ;  /* 0x0000049000007945 */ /* 0x000fe20003800200 */
[----:B------:R-:W-:Y:S02]  /*bb70*/  IMAD.MOV.U32 R11, RZ, RZ, 0x2 ;  /* 0x00000002ff0b7424 */ /* 0x000fe400078e00ff */
[----:B---3--:R-:W-:Y:S02]  /*bb80*/  IMAD.MOV.U32 R3, RZ, RZ, R22 ;  /* 0x000000ffff037224 */ /* 0x008fe400078e0016 */
[----:B------:R-:W-:-:S07]  /*bb90*/  IMAD.MOV.U32 R2, RZ, RZ, R24 ;  /* 0x000000ffff027224 */ /* 0x000fce00078e0018 */
[----:B------:R-:W-:Y:S05]  /*bba0*/  @!P0 BRA `(.L_x_951) ;  /* 0x0000000400108947 */ /* 0x000fea0003800000 */
[----:B------:R-:W-:-:S13]  /*bbb0*/  ISETP.NE.AND P0, PT, R20, 0x3, PT ;  /* 0x000000031400780c */ /* 0x000fda0003f05270 */
[----:B------:R-:W-:Y:S05]  /*bbc0*/  @!P0 BRA `(.L_x_952) ;  /* 0x0000000000208947 */ /* 0x000fea0003800000 */
[----:B------:R-:W-:-:S13]  /*bbd0*/  ISETP.NE.AND P0, PT, R20, 0x2, PT ;  /* 0x000000021400780c */ /* 0x000fda0003f05270 */
[----:B------:R-:W-:Y:S01]  /*bbe0*/  @!P0 IMAD.MOV.U32 R11, RZ, RZ, 0x3 ;  /* 0x00000003ff0b8424 */ /* 0x000fe200078e00ff */
[----:B------:R-:W-:Y:S01]  /*bbf0*/  @!P0 MOV R3, R23 ;  /* 0x0000001700038202 */ /* 0x000fe20000000f00 */
[--C-:B------:R-:W-:Y:S02]  /*bc00*/  @!P0 IMAD.MOV.U32 R2, RZ, RZ, R24.reuse ;  /* 0x000000ffff028224 */ /* 0x100fe400078e0018 */
[----:B------:R-:W-:Y:S02]  /*bc10*/  @P0 VIADD R11, R20, 0x1 ;  /* 0x00000001140b0836 */ /* 0x000fe40000000000 */
[----:B------:R-:W-:Y:S02]  /*bc20*/  @P0 IMAD.MOV.U32 R2, RZ, RZ, R24 ;  /* 0x000000ffff020224 */ /* 0x000fe400078e0018 */
[----:B------:R-:W-:Y:S01]  /*bc30*/  @P0 IMAD.MOV.U32 R3, RZ, RZ, R21 ;  /* 0x000000ffff030224 */ /* 0x000fe200078e0015 */
[----:B------:R-:W-:Y:S06]  /*bc40*/  BRA `(.L_x_951) ;  /* 0x0000000000e87947 */ /* 0x000fec0003800000 */
.L_x_952:
[----:B------:R-:W-:Y:S01]  /*bc50*/  VIADD R16, R16, 0x1 ;  /* 0x0000000110107836 */ /* 0x000fe20000000000 */
[----:B------:R-:W-:Y:S04]  /*bc60*/  BSSY.RECONVERGENT B1, `(.L_x_953) ;  /* 0x000000b000017945 */ /* 0x000fe80003800200 */
[----:B------:R-:W-:-:S13]  /*bc70*/  ISETP.NE.AND P0, PT, R16, RZ, PT ;  /* 0x000000ff1000720c */ /* 0x000fda0003f05270 */
[----:B------:R-:W-:Y:S05]  /*bc80*/  @P0 BRA `(.L_x_954) ;  /* 0x0000000000200947 */ /* 0x000fea0003800000 */
[----:B------:R-:W-:-:S05]  /*bc90*/  VIADD R18, R18, 0x1 ;  /* 0x0000000112127836 */ /* 0x000fca0000000000 */
[----:B------:R-:W-:-:S13]  /*bca0*/  ISETP.NE.AND P0, PT, R18, RZ, PT ;  /* 0x000000ff1200720c */ /* 0x000fda0003f05270 */
[----:B------:R-:W-:Y:S01]  /*bcb0*/  @!P0 VIADD R29, R29, 0x1 ;  /* 0x000000011d1d8836 */ /* 0x000fe20000000000 */
[----:B------:R-:W-:Y:S01]  /*bcc0*/  @!P0 MOV R18, RZ ;  /* 0x000000ff00128202 */ /* 0x000fe20000000f00 */
[----:B------:R-:W-:-:S03]  /*bcd0*/  @!P0 VIADD R2, R25, 0x1 ;  /* 0x0000000119028836 */ /* 0x000fc60000000000 */
[----:B------:R-:W-:-:S13]  /*bce0*/  ISETP.NE.AND P1, PT, R29, RZ, !P0 ;  /* 0x000000ff1d00720c */ /* 0x000fda0004725270 */
[----:B------:R-:W-:-:S04]  /*bcf0*/  @P1 IMAD.MOV R2, RZ, RZ, R25 ;  /* 0x000000ffff021224 */ /* 0x000fc800078e0219 */
[----:B------:R-:W-:-:S07]  /*bd00*/  @!P0 IMAD.MOV.U32 R25, RZ, RZ, R2 ;  /* 0x000000ffff198224 */ /* 0x000fce00078e0002 */
.L_x_954:
[----:B------:R-:W-:Y:S05]  /*bd10*/  BSYNC.RECONVERGENT B1 ;  /* 0x0000000000017941 */ /* 0x000fea0003800200 */
.L_x_953:
[----:B------:R-:W3:Y:S01]  /*bd20*/  LDCU.64 UR28, c[0x0][0x3e0] ;  /* 0x00007c00ff1c77ac */ /* 0x000ee20008000a00 */
[----:B0-----:R-:W-:-:S04]  /*bd30*/  IMAD.WIDE.U32 R4, R29, -0x326172a9, RZ ;  /* 0xcd9e8d571d047825 */ /* 0x001fc800078e00ff */
[----:B------:R-:W-:-:S04]  /*bd40*/  IMAD.WIDE.U32 R2, R16, -0x2daee0ad, RZ ;  /* 0xd2511f5310027825 */ /* 0x000fc800078e00ff */
[----:B------:R-:W-:Y:S01]  /*bd50*/  IMAD.MOV.U32 R11, RZ, RZ, RZ ;  /* 0x000000ffff0b7224 */ /* 0x000fe200078e00ff */
[----:B---3--:R-:W-:Y:S02]  /*bd60*/  LOP3.LUT R20, R18, UR28, R5, 0x96, !PT ;  /* 0x0000001c12147c12 */ /* 0x008fe4000f8e9605 */
        /* <DEDUP_REMOVED lines=38> */
[----:B------:R-:W-:Y:S02]  /*bfd0*/  IMAD.MOV.U32 R22, RZ, RZ, R26 ;  /* 0x000000ffff167224 */ /* 0x000fe400078e001a */
[----:B------:R-:W-:-:S07]  /*bfe0*/  IMAD.MOV.U32 R3, RZ, RZ, R24 ;  /* 0x000000ffff037224 */ /* 0x000fce00078e0018 */
.L_x_951:
[----:B------:R-:W-:Y:S05]  /*bff0*/  BSYNC.RECONVERGENT B0 ;  /* 0x0000000000007941 */ /* 0x000fea0003800200 */
.L_x_950:
[----:B------:R-:W-:Y:S01]  /*c000*/  I2FP.F32.U32 R3, R3 ;  /* 0x0000000300037245 */ /* 0x000fe20000201000 */
[----:B------:R-:W-:Y:S01]  /*c010*/  IMAD.MOV.U32 R4, RZ, RZ, 0x2f800000 ;  /* 0x2f800000ff047424 */ /* 0x000fe200078e00ff */
[----:B------:R-:W-:Y:S03]  /*c020*/  BSSY.RECONVERGENT B0, `(.L_x_955) ;  /* 0x0000013000007945 */ /* 0x000fe60003800200 */
[----:B------:R-:W-:-:S05]  /*c030*/  FFMA R3, R3, R4, 1.1641532182693481445e-10 ;  /* 0x2f00000003037423 */ /* 0x000fca0000000004 */
[----:B------:R-:W-:-:S13]  /*c040*/  FSETP.GEU.AND P0, PT, |R3|, 1.175494350822287508e-38, PT ;  /* 0x008000000300780b */ /* 0x000fda0003f0e200 */
[----:B------:R-:W-:-:S04]  /*c050*/  @!P0 FMUL R3, R3, 16777216 ;  /* 0x4b80000003038820 */ /* 0x000fc80000400000 */
[----:B------:R-:W3:Y:S02]  /*c060*/  MUFU.LG2 R4, R3 ;  /* 0x0000000300047308 */ /* 0x000ee40000000c00 */
[----:B---3--:R-:W-:-:S04]  /*c070*/  @!P0 FADD R4, R4, -24 ;  /* 0xc1c0000004048421 */ /* 0x008fc80000000000 */
[----:B------:R-:W-:-:S04]  /*c080*/  FMUL R4, R4, 0.69314718246459960938 ;  /* 0x3f31721804047820 */ /* 0x000fc80000400000 */
[----:B0-----:R-:W-:-:S04]  /*c090*/  FMUL R5, R4, -2 ;  /* 0xc000000004057820 */ /* 0x001fc80000400000 */
[----:B------:R-:W-:Y:S01]  /*c0a0*/  VIADD R4, R5, 0xf3000000 ;  /* 0xf300000005047836 */ /* 0x000fe20000000000 */
[----:B------:R0:W3:Y:S04]  /*c0b0*/  MUFU.RSQ R6, R5 ;  /* 0x0000000500067308 */ /* 0x0000e80000001400 */
[----:B------:R-:W-:-:S13]  /*c0c0*/  ISETP.GT.U32.AND P0, PT, R4, 0x727fffff, PT ;  /* 0x727fffff0400780c */ /* 0x000fda0003f04070 */
[----:B0--3--:R-:W-:Y:S05]  /*c0d0*/  @!P0 BRA `(.L_x_956) ;  /* 0x00000000000c8947 */ /* 0x009fea0003800000 */
[----:B------:R-:W-:-:S07]  /*c0e0*/  MOV R6, 0xc100 ;  /* 0x0000c10000067802 */ /* 0x000fce0000000f00 */
[----:B-12---:R-:W-:Y:S05]  /*c0f0*/  CALL.REL.NOINC `($__internal_4_$__cuda_sm20_sqrt_rn_f32_slowpath) ;  /* 0x000001c800d87944 */ /* 0x006fea0003c00000 */
[----:B------:R-:W-:Y:S05]  /*c100*/  BRA `(.L_x_957) ;  /* 0x0000000000107947 */ /* 0x000fea0003800000 */
.L_x_956:
[----:B------:R-:W-:Y:S01]  /*c110*/  FMUL.FTZ R40, R5, R6 ;  /* 0x0000000605287220 */ /* 0x000fe20000410000 */
[----:B------:R-:W-:-:S03]  /*c120*/  FMUL.FTZ R4, R6, 0.5 ;  /* 0x3f00000006047820 */ /* 0x000fc60000410000 */
[----:B------:R-:W-:-:S04]  /*c130*/  FFMA R3, -R40, R40, R5 ;  /* 0x0000002828037223 */ /* 0x000fc80000000105 */
[----:B------:R-:W-:-:S07]  /*c140*/  FFMA R40, R3, R4, R40 ;  /* 0x0000000403287223 */ /* 0x000fce0000000028 */
.L_x_957:
[----:B------:R-:W-:Y:S05]  /*c150*/  BSYNC.RECONVERGENT B0 ;  /* 0x0000000000007941 */ /* 0x000fea0003800200 */
.L_x_955:
[----:B------:R-:W-:Y:S01]  /*c160*/  ISETP.NE.AND P0, PT, R11, 0x1, PT ;  /* 0x000000010b00780c */ /* 0x000fe20003f05270 */
[----:B------:R-:W-:Y:S01]  /*c170*/  BSSY.RECONVERGENT B0, `(.L_x_958) ;  /* 0x0000047000007945 */ /* 0x000fe20003800200 */
[----:B------:R-:W-:Y:S01]  /*c180*/  FMUL R10, R10, R40 ;  /* 0x000000280a0a7220 */ /* 0x000fe20000400000 */
[----:B------:R-:W-:Y:S01]  /*c190*/  IMAD.MOV.U32 R20, RZ, RZ, 0x2 ;  /* 0x00000002ff147424 */ /* 0x000fe200078e00ff */
[----:B------:R-:W-:-:S09]  /*c1a0*/  MOV R3, R22 ;  /* 0x0000001600037202 */ /* 0x000fd20000000f00 */
[----:B------:R-:W-:Y:S05]  /*c1b0*/  @!P0 BRA `(.L_x_959) ;  /* 0x0000000400088947 */ /* 0x000fea0003800000 */
        /* <DEDUP_REMOVED lines=8> */
.L_x_960:
[----:B------:R-:W-:Y:S01]  /*c240*/  VIADD R16, R16, 0x1 ;  /* 0x0000000110107836 */ /* 0x000fe20000000000 */
[----:B------:R-:W-:Y:S04]  /*c250*/  BSSY.RECONVERGENT B1, `(.L_x_961) ;  /* 0x000000b000017945 */ /* 0x000fe80003800200 */
        /* <DEDUP_REMOVED lines=8> */
[----:B------:R-:W-:-:S05]  /*c2e0*/  @P1 IADD3 R3, PT, PT, R25, RZ, RZ ;  /* 0x000000ff19031210 */ /* 0x000fca0007ffe0ff */
[----:B------:R-:W-:-:S07]  /*c2f0*/  @!P0 IMAD.MOV.U32 R25, RZ, RZ, R3 ;  /* 0x000000ffff198224 */ /* 0x000fce00078e0003 */
.L_x_962:
[----:B------:R-:W-:Y:S05]  /*c300*/  BSYNC.RECONVERGENT B1 ;  /* 0x0000000000017941 */ /* 0x000fea0003800200 */
.L_x_961:
[----:B------:R-:W0:Y:S01]  /*c310*/  LDCU.64 UR28, c[0x0][0x3e0] ;  /* 0x00007c00ff1c77ac */ /* 0x000e220008000a00 */
[----:B------:R-:W-:-:S04]  /*c320*/  IMAD.WIDE.U32 R20, R29, -0x326172a9, RZ ;  /* 0xcd9e8d571d147825 */ /* 0x000fc800078e00ff */
        /* <DEDUP_REMOVED lines=42> */
[----:B------:R-:W-:-:S07]  /*c5d0*/  IMAD.MOV.U32 R20, RZ, RZ, RZ ;  /* 0x000000ffff147224 */ /* 0x000fce00078e00ff */
.L_x_959:
[----:B------:R-:W-:Y:S05]  /*c5e0*/  BSYNC.RECONVERGENT B0 ;  /* 0x0000000000007941 */ /* 0x000fea0003800200 */
.L_x_958:
[----:B------:R-:W-:Y:S01]  /*c5f0*/  I2FP.F32.U32 R3, R3 ;  /* 0x0000000300037245 */ /* 0x000fe20000201000 */
[----:B------:R-:W-:Y:S02]  /*c600*/  IMAD.MOV.U32 R6, RZ, RZ, 0x2f800000 ;  /* 0x2f800000ff067424 */ /* 0x000fe400078e00ff */
[C---:B------:R-:W-:Y:S01]  /*c610*/  FADD R4, R10.reuse, R10 ;  /* 0x0000000a0a047221 */ /* 0x040fe20000000000 */
[----:B------:R-:W0:Y:S01]  /*c620*/  FRND.TRUNC R5, R10 ;  /* 0x0000000a00057307 */ /* 0x000e22000020d000 */
[----:B------:R-:W-:Y:S02]  /*c630*/  HFMA2 R37, -RZ, RZ, 1.6015625, 24.28125 ;  /* 0x3e684e12ff257431 */ /* 0x000fe400000001ff */
[----:B------:R-:W-:Y:S01]  /*c640*/  FFMA R3, R3, R6, 1.1641532182693481445e-10 ;  /* 0x2f00000003037423 */ /* 0x000fe20000000006 */
[----:B------:R-:W-:Y:S01]  /*c650*/  IMAD.MOV.U32 R27, RZ, RZ, 0x3f17acc9 ;  /* 0x3f17acc9ff1b7424 */ /* 0x000fe200078e00ff */
[----:B------:R-:W-:Y:S02]  /*c660*/  BSSY.RECONVERGENT B4, `(.L_x_963) ;  /* 0x000004e000047945 */ /* 0x000fe40003800200 */
[----:B------:R-:W-:Y:S01]  /*c670*/  FADD R11, R3, R3 ;  /* 0x00000003030b7221 */ /* 0x000fe20000000000 */
[----:B------:R-:W3:Y:S03]  /*c680*/  F2I.NTZ R15, R4 ;  /* 0x00000004000f7305 */ /* 0x000ee60000203100 */
[----:B------:R-:W-:Y:S01]  /*c690*/  FADD R26, R11, R11 ;  /* 0x0000000b0b1a7221 */ /* 0x000fe20000000000 */
[----:B0-----:R-:W-:-:S04]  /*c6a0*/  FSETP.NEU.AND P0, PT, R10, R5, PT ;  /* 0x000000050a00720b */ /* 0x001fc80003f0d000 */
[----:B------:R-:W0:Y:S01]  /*c6b0*/  FRND R13, R4 ;  /* 0x00000004000d7307 */ /* 0x000e220000201000 */
[----:B---3--:R-:W-:-:S07]  /*c6c0*/  LOP3.LUT R3, R15, 0x1, RZ, 0xc0, !PT ;  /* 0x000000010f037812 */ /* 0x008fce00078ec0ff */
[----:B------:R-:W3:Y:S01]  /*c6d0*/  FRND R6, R26 ;  /* 0x0000001a00067307 */ /* 0x000ee20000201000 */
[C---:B------:R-:W-:Y:S01]  /*c6e0*/  LOP3.LUT P6, RZ, R15.reuse, 0x2, RZ, 0xc0, !PT ;  /* 0x000000020fff7812 */ /* 0x040fe200078cc0ff */
[----:B------:R-:W-:Y:S01]  /*c6f0*/  VIADD R15, R15, 0x1 ;  /* 0x000000010f0f7836 */ /* 0x000fe20000000000 */
[----:B------:R-:W-:Y:S01]  /*c700*/  ISETP.NE.U32.AND P1, PT, R3, 0x1, PT ;  /* 0x000000010300780c */ /* 0x000fe20003f25070 */
[----:B0-----:R-:W-:-:S04]  /*c710*/  FFMA R3, R13, -0.5, R10 ;  /* 0xbf0000000d037823 */ /* 0x001fc8000000000a */
[----:B------:R-:W0:Y:S01]  /*c720*/  F2I.NTZ R26, R26 ;  /* 0x0000001a001a7305 */ /* 0x000e220000203100 */
[----:B------:R-:W-:Y:S01]  /*c730*/  FMUL R24, R3, R3 ;  /* 0x0000000303187220 */ /* 0x000fe20000400000 */
[----:B---3--:R-:W-:-:S03]  /*c740*/  FFMA R5, R6, -0.5, R11 ;  /* 0xbf00000006057823 */ /* 0x008fc6000000000b */
[----:B------:R-:W-:-:S03]  /*c750*/  FFMA R13, R24, -R27, 2.550144195556640625 ;  /* 0x40233590180d7423 */ /* 0x000fc6000000081b */
[----:B------:R-:W3:Y:S01]  /*c760*/  FRND.TRUNC R30, R11 ;  /* 0x0000000b001e7307 */ /* 0x000ee2000020d000 */
[----:B------:R-:W-:Y:S01]  /*c770*/  FFMA R19, R3, R24, RZ ;  /* 0x0000001803137223 */ /* 0x000fe200000000ff */
[C---:B------:R-:W-:Y:S01]  /*c780*/  FMUL R28, R5.reuse, R5 ;  /* 0x00000005051c7220 */ /* 0x040fe20000400000 */
[C---:B------:R-:W-:Y:S01]  /*c790*/  FFMA R4, R24.reuse, R13, -5.1677198410034179688 ;  /* 0xc0a55df618047423 */ /* 0x040fe2000000000d */
[-C--:B------:R-:W-:Y:S02]  /*c7a0*/  FFMA R13, R24, R37.reuse, -1.334560394287109375 ;  /* 0xbfaad2e0180d7423 */ /* 0x080fe40000000025 */
[C---:B------:R-:W-:Y:S01]  /*c7b0*/  FFMA R31, R28.reuse, R37, -1.334560394287109375 ;  /* 0xbfaad2e01c1f7423 */ /* 0x040fe20000000025 */
[----:B------:R-:W-:Y:S01]  /*c7c0*/  FFMA R27, R28, -R27, 2.550144195556640625 ;  /* 0x402335901c1b7423 */ /* 0x000fe2000000081b */
[----:B------:R-:W-:Y:S01]  /*c7d0*/  FFMA R35, R5, R28, RZ ;  /* 0x0000001c05237223 */ /* 0x000fe200000000ff */
[----:B------:R-:W-:Y:S01]  /*c7e0*/  FFMA R4, R4, R19, RZ ;  /* 0x0000001304047223 */ /* 0x000fe200000000ff */
[C---:B------:R-:W-:Y:S01]  /*c7f0*/  FFMA R31, R28.reuse, R31, 4.0586924552917480469 ;  /* 0x4081e0cf1c1f7423 */ /* 0x040fe2000000001f */
[----:B------:R-:W-:Y:S01]  /*c800*/  FFMA R6, R28, R27, -5.1677198410034179688 ;  /* 0xc0a55df61c067423 */ /* 0x000fe2000000001b */
[----:B0-----:R-:W-:Y:S01]  /*c810*/  LOP3.LUT R19, R26, 0x1, RZ, 0xc0, !PT ;  /* 0x000000011a137812 */ /* 0x001fe200078ec0ff */
[----:B------:R-:W-:Y:S01]  /*c820*/  FFMA R13, R24, R13, 4.0586924552917480469 ;  /* 0x4081e0cf180d7423 */ /* 0x000fe2000000000d */
[----:B------:R-:W-:Y:S01]  /*c830*/  FFMA R31, R28, R31, -4.9348020553588867188 ;  /* 0xc09de9e61c1f7423 */ /* 0x000fe2000000001f */
[----:B------:R-:W-:Y:S01]  /*c840*/  FFMA R6, R6, R35, RZ ;  /* 0x0000002306067223 */ /* 0x000fe200000000ff */
[C---:B------:R-:W-:Y:S01]  /*c850*/  LOP3.LUT P5, RZ, R26.reuse, 0x2, RZ, 0xc0, !PT ;  /* 0x000000021aff7812 */ /* 0x040fe200078ac0ff */
[----:B------:R-:W-:-:S02]  /*c860*/  VIADD R26, R26, 0x1 ;  /* 0x000000011a1a7836 */ /* 0x000fc40000000000 */
[----:B------:R-:W-:Y:S01]  /*c870*/  FFMA R31, R28, R31, 1 ;  /* 0x3f8000001c1f7423 */ /* 0x000fe2000000001f */
[----:B------:R-:W-:Y:S01]  /*c880*/  FFMA R6, R5, 3.1415927410125732422, R6 ;  /* 0x40490fdb05067823 */ /* 0x000fe20000000006 */
[----:B------:R-:W-:Y:S01]  /*c890*/  ISETP.NE.U32.AND P2, PT, R19, 0x1, PT ;  /* 0x000000011300780c */ /* 0x000fe20003f45070 */
[----:B------:R-:W-:Y:S01]  /*c8a0*/  FFMA R13, R24, R13, -4.9348020553588867188 ;  /* 0xc09de9e6180d7423 */ /* 0x000fe2000000000d */
[----:B---3--:R-:W-:Y:S01]  /*c8b0*/  FSETP.NEU.AND P4, PT, R11, R30, PT ;  /* 0x0000001e0b00720b */ /* 0x008fe20003f8d000 */
[----:B------:R-:W-:Y:S01]  /*c8c0*/  FFMA R4, R3, 3.1415927410125732422, R4 ;  /* 0x40490fdb03047823 */ /* 0x000fe20000000004 */
[----:B------:R-:W-:Y:S01]  /*c8d0*/  LOP3.LUT P3, RZ, R26, 0x2, RZ, 0xc0, !PT ;  /* 0x000000021aff7812 */ /* 0x000fe2000786c0ff */
[----:B------:R-:W-:Y:S01]  /*c8e0*/  FFMA R13, R24, R13, 1 ;  /* 0x3f800000180d7423 */ /* 0x000fe2000000000d */
[----:B------:R-:W-:Y:S02]  /*c8f0*/  FSEL R5, R31, R6, !P2 ;  /* 0x000000061f057208 */ /* 0x000fe40005000000 */
[----:B------:R-:W-:-:S02]  /*c900*/  FSEL R6, R6, R31, !P2 ;  /* 0x0000001f06067208 */ /* 0x000fc40005000000 */
[----:B------:R-:W-:Y:S02]  /*c910*/  FSETP.GT.AND P2, PT, |R11|, 16777216, PT ;  /* 0x4b8000000b00780b */ /* 0x000fe40003f44200 */
[----:B------:R-:W-:Y:S02]  /*c920*/  FSEL R3, R13, R4, !P1 ;  /* 0x000000040d037208 */ /* 0x000fe40004800000 */
[----:B------:R-:W-:Y:S01]  /*c930*/  FSEL R24, R5, -R5, !P5 ;  /* 0x8000000505187208 */ /* 0x000fe20006800000 */
[----:B------:R-:W-:Y:S01]  /*c940*/  @!P4 FMUL R24, RZ, R11 ;  /* 0x0000000bff18c220 */ /* 0x000fe20000400000 */
[----:B------:R-:W-:Y:S01]  /*c950*/  LOP3.LUT P5, RZ, R15, 0x2, RZ, 0xc0, !PT ;  /* 0x000000020fff7812 */ /* 0x000fe200078ac0ff */
[----:B------:R-:W-:Y:S01]  /*c960*/  @P3 FADD R6, RZ, -R6 ;  /* 0x80000006ff063221 */ /* 0x000fe20000000000 */
[----:B------:R-:W-:Y:S01]  /*c970*/  FSEL R5, R3, -R3, !P6 ;  /* 0x8000000303057208 */ /* 0x000fe20007000000 */
[----:B------:R-:W-:Y:S01]  /*c980*/  @!P0 FMUL R5, RZ, R10 ;  /* 0x0000000aff058220 */ /* 0x000fe20000400000 */
[----:B------:R-:W-:-:S02]  /*c990*/  FSETP.GT.AND P3, PT, |R10|, 16777216, PT ;  /* 0x4b8000000a00780b */ /* 0x000fc40003f64200 */
[----:B------:R-:W-:Y:S01]  /*c9a0*/  FSEL R3, R4, R13, !P1 ;  /* 0x0000000d04037208 */ /* 0x000fe20004800000 */
[----:B------:R-:W-:Y:S01]  /*c9b0*/  @P2 FADD R6, R24, 1 ;  /* 0x3f80000018062421 */ /* 0x000fe20000000000 */
[C---:B------:R-:W-:Y:S01]  /*c9c0*/  FMUL R10, R5.reuse, -R24 ;  /* 0x80000018050a7220 */ /* 0x040fe20000400000 */
[----:B------:R-:W-:Y:S02]  /*c9d0*/  FADD R24, R12, 1 ;  /* 0x3f8000000c187421 */ /* 0x000fe40000000000 */
[C---:B------:R-:W-:Y:S02]  /*c9e0*/  FMUL R4, R5.reuse, R6 ;  /* 0x0000000605047220 */ /* 0x040fe40000400000 */
[----:B------:R-:W-:Y:S02]  /*c9f0*/  @P5 FADD R3, RZ, -R3 ;  /* 0x80000003ff035221 */ /* 0x000fe40000000000 */
[----:B------:R-:W-:Y:S02]  /*ca00*/  FMUL R11, R4, R4 ;  /* 0x00000004040b7220 */ /* 0x000fe40000400000 */
[----:B------:R-:W-:-:S02]  /*ca10*/  @P3 FADD R3, R5, 1 ;  /* 0x3f80000005033421 */ /* 0x000fc40000000000 */
[----:B------:R-:W-:Y:S02]  /*ca20*/  FFMA R6, R10, R10, R11 ;  /* 0x0000000a0a067223 */ /* 0x000fe4000000000b */
[----:B------:R-:W0:Y:S02]  /*ca30*/  MUFU.RCP R11, R24 ;  /* 0x00000018000b7308 */ /* 0x000e240000001000 */
[----:B------:R-:W-:-:S05]  /*ca40*/  FFMA R6, R3, R3, R6 ;  /* 0x0000000303067223 */ /* 0x000fca0000000006 */
[----:B------:R-:W-:Y:S01]  /*ca50*/  FSETP.GEU.AND P0, PT, |R6|, 1.175494350822287508e-38, PT ;  /* 0x008000000600780b */ /* 0x000fe20003f0e200 */
[----:B0-----:R-:W-:-:S12]  /*ca60*/  FFMA R26, -R24, R11, 1 ;  /* 0x3f800000181a7423 */ /* 0x001fd8000000010b */
[----:B------:R-:W-:Y:S01]  /*ca70*/  @!P0 FMUL R6, R6, 16777216 ;  /* 0x4b80000006068820 */ /* 0x000fe20000400000 */
[----:B------:R-:W-:-:S03]  /*ca80*/  FFMA R26, R11, R26, R11 ;  /* 0x0000001a0b1a7223 */ /* 0x000fc6000000000b */
[----:B------:R-:W0:Y:S02]  /*ca90*/  MUFU.RSQ R5, R6 ;  /* 0x0000000600057308 */ /* 0x000e240000001400 */
[----:B0-----:R-:W-:-:S06]  /*caa0*/  @!P0 FMUL R5, R5, 4096 ;  /* 0x4580000005058820 */ /* 0x001fcc0000400000 */
[----:B------:R-:W0:Y:S01]  /*cab0*/  FCHK P0, R5, R24 ;  /* 0x0000001805007302 */ /* 0x000e220000000000 */
[----:B------:R-:W-:-:S04]  /*cac0*/  FFMA R11, R5, R26, RZ ;  /* 0x0000001a050b7223 */ /* 0x000fc800000000ff */
[----:B------:R-:W-:-:S04]  /*cad0*/  FFMA R13, -R24, R11, R5 ;  /* 0x0000000b180d7223 */ /* 0x000fc80000000105 */
[----:B------:R-:W-:Y:S01]  /*cae0*/  FFMA R11, R26, R13, R11 ;  /* 0x0000000d1a0b7223 */ /* 0x000fe2000000000b */
[----:B0-----:R-:W-:Y:S06]  /*caf0*/  @!P0 BRA `(.L_x_964) ;  /* 0x0000000000108947 */ /* 0x001fec0003800000 */
[----:B------:R-:W-:Y:S01]  /*cb00*/  IMAD.MOV.U32 R6, RZ, RZ, R24 ;  /* 0x000000ffff067224 */ /* 0x000fe200078e0018 */
[----:B------:R-:W-:-:S07]  /*cb10*/  MOV R30, 0xcb30 ;  /* 0x0000cb30001e7802 */ /* 0x000fce0000000f00 */
[----:B-12---:R-:W-:Y:S05]  /*cb20*/  CALL.REL.NOINC `($__internal_5_$__cuda_sm3x_div_rn_noftz_f32_slowpath) ;  /* 0x000001c000a47944 */ /* 0x006fea0003c00000 */
[----:B------:R-:W-:-:S07]  /*cb30*/  IMAD.MOV.U32 R11, RZ, RZ, R5 ;  /* 0x000000ffff0b7224 */ /* 0x000fce00078e0005 */
.L_x_964:
[----:B------:R-:W-:Y:S05]  /*cb40*/  BSYNC.RECONVERGENT B4 ;  /* 0x0000000000047941 */ /* 0x000fea0003800200 */
.L_x_963:
[----:B------:R-:W3:Y:S04]  /*cb50*/  LDG.E R5, desc[UR8][R50.64] ;  /* 0x0000000832057981 */ /* 0x000ee8000c1e1900 */
[----:B------:R-:W4:Y:S01]  /*cb60*/  LDG.E R15, desc[UR8][R50.64+0x4] ;  /* 0x00000408320f7981 */ /* 0x000f22000c1e1900 */
[CCC-:B---3--:R-:W-:Y:S01]  /*cb70*/  FFMA R13, -R5.reuse, R5.reuse, R24.reuse ;  /* 0x00000005050d7223 */ /* 0x1c8fe20000000118 */
[CCC-:B------:R-:W-:Y:S01]  /*cb80*/  FFMA R6, R12.reuse, R5.reuse, R5.reuse ;  /* 0x000000050c067223 */ /* 0x1c0fe20000000005 */
[C---:B------:R-:W-:Y:S01]  /*cb90*/  FFMA R27, R12.reuse, -R5, -R5 ;  /* 0x800000050c1b7223 */ /* 0x040fe20000000805 */
[-C--:B----4-:R-:W-:Y:S01]  /*cba0*/  FMUL R5, R5, -R15.reuse ;  /* 0x8000000f05057220 */ /* 0x090fe20000400000 */
[-CC-:B------:R-:W-:Y:S01]  /*cbb0*/  FFMA R31, R12, -R15.reuse, -R15.reuse ;  /* 0x8000000f0c1f7223 */ /* 0x180fe2000000080f */
[C---:B------:R-:W-:Y:S01]  /*cbc0*/  FFMA R19, -R15.reuse, R15, R24 ;  /* 0x0000000f0f137223 */ /* 0x040fe20000000118 */
[C---:B------:R-:W-:Y:S01]  /*cbd0*/  FMUL R35, R4.reuse, R13 ;  /* 0x0000000d04237220 */ /* 0x040fe20000400000 */
[----:B------:R-:W-:Y:S01]  /*cbe0*/  FMUL R28, R4, R5 ;  /* 0x00000005041c7220 */ /* 0x000fe20000400000 */
[----:B------:R-:W-:Y:S01]  /*cbf0*/  FMUL R31, R10, R31 ;  /* 0x0000001f0a1f7220 */ /* 0x000fe20000400000 */
[-C--:B------:R-:W-:Y:S01]  /*cc00*/  FFMA R12, R12, R15.reuse, R15 ;  /* 0x0000000f0c0c7223 */ /* 0x080fe2000000000f */
[----:B------:R-:W-:Y:S01]  /*cc10*/  FFMA R24, -R15, R15, R13 ;  /* 0x0000000f0f187223 */ /* 0x000fe2000000010d */
[C---:B------:R-:W-:Y:S01]  /*cc20*/  FFMA R19, R10.reuse, R19, R28 ;  /* 0x000000130a137223 */ /* 0x040fe2000000001c */
[----:B------:R-:W-:Y:S01]  /*cc30*/  FFMA R26, R10, R5, R35 ;  /* 0x000000050a1a7223 */ /* 0x000fe20000000023 */
[----:B------:R-:W-:-:S02]  /*cc40*/  FFMA R27, R4, R27, R31 ;  /* 0x0000001b041b7223 */ /* 0x000fc4000000001f */
[C---:B------:R-:W-:Y:S01]  /*cc50*/  FFMA R12, R3.reuse, R12, R19 ;  /* 0x0000000c030c7223 */ /* 0x040fe20000000013 */
[C---:B------:R-:W-:Y:S01]  /*cc60*/  FFMA R6, R3.reuse, R6, R26 ;  /* 0x0000000603067223 */ /* 0x040fe2000000001a */
[----:B------:R-:W-:Y:S02]  /*cc70*/  FFMA R24, R3, R24, R27 ;  /* 0x0000001803187223 */ /* 0x000fe4000000001b */
[-C--:B------:R-:W-:Y:S01]  /*cc80*/  FMUL R5, R12, R11.reuse ;  /* 0x0000000b0c057220 */ /* 0x080fe20000400000 */
[-C--:B------:R-:W-:Y:S01]  /*cc90*/  FMUL R3, R6, R11.reuse ;  /* 0x0000000b06037220 */ /* 0x080fe20000400000 */
[----:B------:R-:W-:Y:S01]  /*cca0*/  FMUL R12, R24, R11 ;  /* 0x0000000b180c7220 */ /* 0x000fe20000400000 */
[----:B------:R-:W-:Y:S02]  /*ccb0*/  IMAD.MOV.U32 R24, RZ, RZ, R2 ;  /* 0x000000ffff187224 */ /* 0x000fe400078e0002 */
[----:B------:R0:W-:Y:S04]  /*ccc0*/  STG.E desc[UR8][R50.64+0x4], R5 ;  /* 0x0000040532007986 */ /* 0x0001e8000c101908 */
[----:B------:R0:W-:Y:S04]  /*ccd0*/  STG.E desc[UR8][R50.64], R3 ;  /* 0x0000000332007986 */ /* 0x0001e8000c101908 */
[----:B------:R0:W-:Y:S02]  /*cce0*/  STG.E desc[UR8][R50.64+0x8], R12 ;  /* 0x0000080c32007986 */ /* 0x0001e4000c101908 */
.L_x_949:
[----:B------:R-:W-:Y:S05]  /*ccf0*/  BSYNC.RECONVERGENT B3 ;  /* 0x0000000000037941 */ /* 0x000fea0003800200 */
.L_x_947:
[----:B------:R-:W2:Y:S01]  /*cd00*/  LDG.E R4, desc[UR8][R32.64+0x24] ;  /* 0x0000240820047981 */ /* 0x000ea2000c1e1900 */
[----:B------:R-:W1:Y:S03]  /*cd10*/  LDCU UR7, c[0x0][0x3d8] ;  /* 0x00007b00ff0777ac */ /* 0x000e660008000800 */
[----:B------:R-:W3:Y:S04]  /*cd20*/  LDG.E R2, desc[UR8][R32.64+0x18] ;  /* 0x0000180820027981 */ /* 0x000ee8000c1e1900 */
[----:B------:R-:W3:Y:S01]  /*cd30*/  LDG.E R6, desc[UR8][R32.64+0x30] ;  /* 0x0000300820067981 */ /* 0x000ee2000c1e1900 */
[----:B--2-4-:R-:W-:-:S04]  /*cd40*/  FMUL R11, R4, R5 ;  /* 0x00000005040b7220 */ /* 0x014fc80000400000 */
[----:B---3--:R-:W-:-:S04]  /*cd50*/  FFMA R11, R2, R3, R11 ;  /* 0x00000003020b7223 */ /* 0x008fc8000000000b */
        /* <DEDUP_REMOVED lines=9> */
[----:B------:R-:W0:Y:S04]  /*cdf0*/  LDG.E R4, desc[UR8][R32.64+0x2c] ;  /* 0x00002c0820047981 */ /* 0x000e28000c1e1900 */
[----:B------:R-:W3:Y:S04]  /*ce00*/  LDG.E R2, desc[UR8][R32.64+0x20] ;  /* 0x0000200820027981 */ /* 0x000ee8000c1e1900 */
[----:B------:R-:W2:Y:S01]  /*ce10*/  LDG.E R6, desc[UR8][R32.64+0x38] ;  /* 0x0000380820067981 */ /* 0x000ea2000c1e1900 */
[----:B0-----:R-:W-:-:S04]  /*ce20*/  FMUL R5, R4, R5 ;  /* 0x0000000504057220 */ /* 0x001fc80000400000 */
[----:B---3--:R-:W-:-:S04]  /*ce30*/  FFMA R5, R2, R3, R5 ;  /* 0x0000000302057223 */ /* 0x008fc80000000005 */
[----:B--2---:R-:W-:-:S05]  /*ce40*/  FFMA R5, R6, R12, R5 ;  /* 0x0000000c06057223 */ /* 0x004fca0000000005 */
[----:B------:R0:W-:Y:S04]  /*ce50*/  STG.E desc[UR8][R50.64+0x8], R5 ;  /* 0x0000080532007986 */ /* 0x0001e8000c101908 */
[----:B------:R-:W2:Y:S04]  /*ce60*/  LDG.E R3, desc[UR8][R52.64+0x4] ;  /* 0x0000040834037981 */ /* 0x000ea8000c1e1900 */
[----:B------:R-:W2:Y:S04]  /*ce70*/  LDG.E R6, desc[UR8][R32.64+0x24] ;  /* 0x0000240820067981 */ /* 0x000ea8000c1e1900 */
[----:B------:R-:W3:Y:S04]  /*ce80*/  LDG.E R2, desc[UR8][R52.64] ;  /* 0x0000000834027981 */ /* 0x000ee8000c1e1900 */
[----:B------:R-:W3:Y:S04]  /*ce90*/  LDG.E R11, desc[UR8][R32.64+0x18] ;  /* 0x00001808200b7981 */ /* 0x000ee8000c1e1900 */
[----:B------:R-:W3:Y:S04]  /*cea0*/  LDG.E R4, desc[UR8][R52.64+0x8] ;  /* 0x0000080834047981 */ /* 0x000ee8000c1e1900 */
[----:B------:R-:W3:Y:S01]  /*ceb0*/  LDG.E R10, desc[UR8][R32.64+0x30] ;  /* 0x00003008200a7981 */ /* 0x000ee2000c1e1900 */
[----:B--2---:R-:W-:-:S04]  /*cec0*/  FMUL R13, R3, R6 ;  /* 0x00000006030d7220 */ /* 0x004fc80000400000 */
[----:B---3--:R-:W-:-:S04]  /*ced0*/  FFMA R11, R2, R11, R13 ;  /* 0x0000000b020b7223 */ /* 0x008fc8000000000d */
[----:B------:R-:W-:-:S05]  /*cee0*/  FFMA R11, R4, R10, R11 ;  /* 0x0000000a040b7223 */ /* 0x000fca000000000b */
[----:B------:R2:W-:Y:S04]  /*cef0*/  STG.E desc[UR8][R52.64], R11 ;  /* 0x0000000b34007986 */ /* 0x0005e8000c101908 */
[----:B------:R-:W3:Y:S04]  /*cf00*/  LDG.E R6, desc[UR8][R32.64+0x28] ;  /* 0x0000280820067981 */ /* 0x000ee8000c1e1900 */
[----:B0-----:R-:W2:Y:S04]  /*cf10*/  LDG.E R5, desc[UR8][R32.64+0x1c] ;  /* 0x00001c0820057981 */ /* 0x001ea8000c1e1900 */
[----:B------:R-:W2:Y:S01]  /*cf20*/  LDG.E R10, desc[UR8][R32.64+0x34] ;  /* 0x00003408200a7981 */ /* 0x000ea2000c1e1900 */
[----:B---3--:R-:W-:-:S04]  /*cf30*/  FMUL R13, R3, R6 ;  /* 0x00000006030d7220 */ /* 0x008fc80000400000 */
[----:B--2---:R-:W-:-:S04]  /*cf40*/  FFMA R5, R2, R5, R13 ;  /* 0x0000000502057223 */ /* 0x004fc8000000000d */
        /* <DEDUP_REMOVED lines=9> */
[----:B------:R-:W2:Y:S02]  /*cfe0*/  LDG.E R28, desc[UR8][R32.64] ;  /* 0x00000008201c7981 */ /* 0x000ea4000c1e1900 */
[----:B--2---:R-:W-:-:S05]  /*cff0*/  FADD R28, R11, R28 ;  /* 0x0000001c0b1c7221 */ /* 0x004fca0000000000 */
[----:B------:R0:W-:Y:S04]  /*d000*/  STG.E desc[UR8][R52.64], R28 ;  /* 0x0000001c34007986 */ /* 0x0001e8000c101908 */
[----:B------:R-:W2:Y:S02]  /*d010*/  LDG.E R2, desc[UR8][R32.64+0x4] ;  /* 0x0000040820027981 */ /* 0x000ea4000c1e1900 */
[----:B--2---:R-:W-:-:S05]  /*d020*/  FADD R27, R5, R2 ;  /* 0x00000002051b7221 */ /* 0x004fca0000000000 */
[----:B------:R0:W-:Y:S04]  /*d030*/  STG.E desc[UR8][R52.64+0x4], R27 ;  /* 0x0000041b34007986 */ /* 0x0001e8000c101908 */
[----:B------:R-:W2:Y:S01]  /*d040*/  LDG.E R26, desc[UR8][R32.64+0x8] ;  /* 0x00000808201a7981 */ /* 0x000ea2000c1e1900 */
[----:B------:R-:W-:Y:S02]  /*d050*/  VIADD R14, R14, 0x1 ;  /* 0x000000010e0e7836 */ /* 0x000fe40000000000 */
[----:B------:R-:W-:-:S03]  /*d060*/  IMAD.MOV.U32 R19, RZ, RZ, R17 ;  /* 0x000000ffff137224 */ /* 0x000fc600078e0011 */
[----:B-1----:R-:W-:Y:S01]  /*d070*/  ISETP.NE.AND P0, PT, R14, UR7, PT ;  /* 0x000000070e007c0c */ /* 0x002fe2000bf05270 */
[----:B--2---:R-:W-:-:S05]  /*d080*/  FADD R26, R3, R26 ;  /* 0x0000001a031a7221 */ /* 0x004fca0000000000 */
[----:B------:R0:W-:Y:S07]  /*d090*/  STG.E desc[UR8][R52.64+0x8], R26 ;  /* 0x0000081a34007986 */ /* 0x0001ee000c101908 */
[----:B------:R-:W-:Y:S05]  /*d0a0*/  @P0 BRA `(.L_x_965) ;  /* 0xffffff4000440947 */ /* 0x000fea000383ffff */
[----:B------:R-:W1:Y:S02]  /*d0b0*/  LDCU.U8 UR7, c[0x0][0x3dc] ;  /* 0x00007b80ff0777ac */ /* 0x000e640008000000 */
[----:B-1----:R-:W-:-:S04]  /*d0c0*/  UPRMT UR7, UR7, 0x8880, URZ ;  /* 0x0000888007077896 */ /* 0x002fc800080000ff */
[----:B------:R-:W-:-:S09]  /*d0d0*/  UISETP.NE.AND UP0, UPT, UR7, URZ, UPT ;  /* 0x000000ff0700728c */ /* 0x000fd2000bf05270 */
[----:B------:R-:W-:Y:S05]  /*d0e0*/  BRA.U UP0, `(.L_x_966) ;  /* 0x0000004900887547 */ /* 0x000fea000b800000 */
[----:B------:R-:W1:Y:S01]  /*d0f0*/  LDCU.U8 UR10, c[0x3][0xdc] ;  /* 0x00c01b80ff0a77ac */ /* 0x000e620008000000 */
[----:B------:R-:W-:Y:S01]  /*d100*/  BSSY.RECONVERGENT B0, `(.L_x_967) ;  /* 0x000008e000007945 */ /* 0x000fe20003800200 */
[----:B-1----:R-:W-:Y:S02]  /*d110*/  UPRMT UR7, UR10, 0x9910, URZ ;  /* 0x000099100a077896 */ /* 0x002fe400080000ff */
[----:B------:R-:W-:Y:S02]  /*d120*/  IMAD.U32 R0, RZ, RZ, UR10 ;  /* 0x0000000aff007e24 */ /* 0x000fe4000f8e00ff */
[----:B------:R-:W-:-:S09]  /*d130*/  UISETP.NE.AND UP0, UPT, UR7, 0x30, UPT ;  /* 0x000000300700788c */ /* 0x000fd2000bf05270 */
[----:B------:R-:W-:Y:S05]  /*d140*/  BRA.U !UP0, `(.L_x_968) ;  /* 0x00000001089c7547 */ /* 0x000fea000b800000 */
[----:B------:R-:W-:Y:S02]  /*d150*/  PRMT R2, R0, 0x9910, RZ ;  /* 0x0000991000027816 */ /* 0x000fe400000000ff */
[----:B0-----:R-:W-:Y:S02]  /*d160*/  CS2R R4, SRZ ;  /* 0x0000000000047805 */ /* 0x001fe4000001ff00 */
[----:B------:R-:W-:Y:S02]  /*d170*/  MOV R9, RZ ;  /* 0x000000ff00097202 */ /* 0x000fe40000000f00 */
        /* <DEDUP_REMOVED lines=9> */
.L_x_972:
[----:B------:R-:W0:Y:S01]  /*d210*/  LDC.U8 R7, c[0x3][R8+0x1] ;  /* 0x00c0004008077b82 */ /* 0x000e220000000000 */
        /* <DEDUP_REMOVED lines=11> */
[----:B------:R-:W-:Y:S01]  /*d2d0*/  @!P3 IMAD.MOV.U32 R3, RZ, RZ, RZ ;  /* 0x000000ffff03b224 */ /* 0x000fe200078e00ff */
[----:B------:R-:W-:Y:S01]  /*d2e0*/  @!P3 MOV R5, R6 ;  /* 0x000000060005b202 */ /* 0x000fe20000000f00 */
[----:B------:R-:W-:Y:S02]  /*d2f0*/  @!P3 IMAD R11, R10, 0xa, RZ ;  /* 0x0000000a0a0bb824 */ /* 0x000fe400078e02ff */
[----:B------:R-:W-:-:S04]  /*d300*/  @!P3 IMAD.WIDE.U32 R2, R9, 0xa, R2 ;  /* 0x0000000a0902b825 */ /* 0x000fc800078e0002 */
[----:B------:R-:W-:Y:S02]  /*d310*/  @!P3 IMAD.IADD R10, R3, 0x1, R11 ;  /* 0x00000001030ab824 */ /* 0x000fe400078e020b */
[----:B------:R-:W-:Y:S02]  /*d320*/  @!P3 IMAD.MOV.U32 R9, RZ, RZ, R2 ;  /* 0x000000ffff09b224 */ /* 0x000fe400078e0002 */
[----:B------:R-:W-:Y:S01]  /*d330*/  @!P0 IMAD.MOV.U32 R4, RZ, RZ, 0x1 ;  /* 0x00000001ff048424 */ /* 0x000fe200078e00ff */
[----:B0-----:R-:W-:-:S13]  /*d340*/  ISETP.NE.AND P1, PT, R7, RZ, PT ;  /* 0x000000ff0700720c */ /* 0x001fda0003f25270 */
[----:B------:R-:W-:Y:S05]  /*d350*/  @!P1 BRA `(.L_x_971) ;  /* 0x0000000000109947 */ /* 0x000fea0003800000 */
[----:B------:R-:W-:Y:S01]  /*d360*/  VIADD R8, R8, 0x1 ;  /* 0x0000000108087836 */ /* 0x000fe20000000000 */
[----:B------:R-:W-:Y:S01]  /*d370*/  PRMT R2, R7, 0x7610, R2 ;  /* 0x0000761007027816 */ /* 0x000fe20000000002 */
[----:B------:R-:W-:Y:S01]  /*d380*/  IMAD.MOV.U32 R6, RZ, RZ, R5 ;  /* 0x000000ffff067224 */ /* 0x000fe200078e0005 */
[----:B------:R-:W-:Y:S06]  /*d390*/  BRA `(.L_x_972) ;  /* 0xfffffffc009c7947 */ /* 0x000fec000383ffff */
.L_x_971:
[----:B------:R-:W-:Y:S05]  /*d3a0*/  BSYNC.RECONVERGENT B1 ;  /* 0x0000000000017941 */ /* 0x000fea0003800200 */
.L_x_970:
[----:B------:R-:W-:Y:S05]  /*d3b0*/  BRA `(.L_x_969) ;  /* 0x0000000400887947 */ /* 0x000fea0003800000 */
.L_x_968:
[----:B------:R-:W1:Y:S02]  /*d3c0*/  LDCU.U8 UR7, c[0x3][0xdd] ;  /* 0x00c01ba0ff0777ac */ /* 0x000e640008000000 */
[----:B-1----:R-:W-:-:S04]  /*d3d0*/  ULOP3.LUT UR7, UR7, 0x20, URZ, 0xfc, !UPT ;  /* 0x0000002007077892 */ /* 0x002fc8000f8efcff */
[----:B------:R-:W-:-:S04]  /*d3e0*/  UPRMT UR7, UR7, 0x9910, URZ ;  /* 0x0000991007077896 */ /* 0x000fc800080000ff */
[----:B------:R-:W-:-:S09]  /*d3f0*/  UISETP.NE.AND UP0, UPT, UR7, 0x78, UPT ;  /* 0x000000780700788c */ /* 0x000fd2000bf05270 */
[----:B------:R-:W-:Y:S05]  /*d400*/  BRA.U !UP0, `(.L_x_973) ;  /* 0x00000001089c7547 */ /* 0x000fea000b800000 */
[----:B------:R-:W-:Y:S01]  /*d410*/  BSSY.RECONVERGENT B1, `(.L_x_974) ;  /* 0x0000007000017945 */ /* 0x000fe20003800200 */
[----:B0-----:R-:W-:-:S07]  /*d420*/  IMAD.MOV.U32 R3, RZ, RZ, 0xdd ;  /* 0x000000ddff037424 */ /* 0x001fce00078e00ff */
.L_x_975:
[----:B------:R0:W1:Y:S01]  /*d430*/  LDC.U8 R2, c[0x3][R3] ;  /* 0x00c0000003027b82 */ /* 0x0000620000000000 */
[----:B------:R-:W-:Y:S02]  /*d440*/  IMAD.MOV.U32 R4, RZ, RZ, R3 ;  /* 0x000000ffff047224 */ /* 0x000fe400078e0003 */
[----:B0-----:R-:W-:Y:S01]  /*d450*/  VIADD R3, R3, 0x1 ;  /* 0x0000000103037836 */ /* 0x001fe20000000000 */
[----:B-1----:R-:W-:-:S13]  /*d460*/  ISETP.NE.AND P0, PT, R2, 0x30, PT ;  /* 0x000000300200780c */ /* 0x002fda0003f05270 */
[----:B------:R-:W-:Y:S05]  /*d470*/  @!P0 BRA `(.L_x_975) ;  /* 0xfffffffc00ec8947 */ /* 0x000fea000383ffff */
[----:B------:R-:W-:Y:S05]  /*d480*/  BSYNC.RECONVERGENT B1 ;  /* 0x0000000000017941 */ /* 0x000fea0003800200 */
.L_x_974:
        /* <DEDUP_REMOVED lines=9> */
.L_x_979:
[----:B------:R-:W0:Y:S01]  /*d520*/  LDC.U8 R6, c[0x3][R8+0x1] ;  /* 0x00c0004008067b82 */ /* 0x000e220000000000 */
        /* <DEDUP_REMOVED lines=10> */
[----:B0-----:R-:W-:-:S13]  /*d5d0*/  ISETP.NE.AND P2, PT, R6, RZ, PT ;  /* 0x000000ff0600720c */ /* 0x001fda0003f45270 */
[----:B------:R-:W-:Y:S05]  /*d5e0*/  @!P2 BRA `(.L_x_978) ;  /* 0x000000000010a947 */ /* 0x000fea0003800000 */
[----:B------:R-:W-:Y:S01]  /*d5f0*/  VIADD R8, R8, 0x1 ;  /* 0x0000000108087836 */ /* 0x000fe20000000000 */
[----:B------:R-:W-:Y:S02]  /*d600*/  PRMT R2, R6, 0x7610, R2 ;  /* 0x0000761006027816 */ /* 0x000fe40000000002 */
[----:B------:R-:W-:Y:S01]  /*d610*/  MOV R3, R5 ;  /* 0x0000000500037202 */ /* 0x000fe20000000f00 */
[----:B------:R-:W-:Y:S06]  /*d620*/  BRA `(.L_x_979) ;  /* 0xfffffffc00bc7947 */ /* 0x000fec000383ffff */
.L_x_978:
[----:B------:R-:W-:Y:S05]  /*d630*/  BSYNC.RECONVERGENT B1 ;  /* 0x0000000000017941 */ /* 0x000fea0003800200 */
.L_x_977:
[----:B------:R-:W-:Y:S05]  /*d640*/  BRA `(.L_x_969) ;  /* 0x0000000000e47947 */ /* 0x000fea0003800000 */
.L_x_976:
[----:B------:R-:W-:Y:S01]  /*d650*/  CS2R R4, SRZ ;  /* 0x0000000000047805 */ /* 0x000fe2000001ff00 */
[----:B------:R-:W-:Y:S01]  /*d660*/  IMAD.MOV.U32 R9, RZ, RZ, RZ ;  /* 0x000000ffff097224 */ /* 0x000fe200078e00ff */
[----:B------:R-:W-:Y:S06]  /*d670*/  BRA `(.L_x_969) ;  /* 0x0000000000d87947 */ /* 0x000fec0003800000 */
.L_x_973:
[----:B------:R-:W-:Y:S01]  /*d680*/  BSSY.RECONVERGENT B1, `(.L_x_980) ;  /* 0x0000007000017945 */ /* 0x000fe20003800200 */
[----:B0-----:R-:W-:-:S07]  /*d690*/  IMAD.MOV.U32 R3, RZ, RZ, 0xde ;  /* 0x000000deff037424 */ /* 0x001fce00078e00ff */
.L_x_981:
[----:B------:R0:W1:Y:S01]  /*d6a0*/  LDC.U8 R2, c[0x3][R3] ;  /* 0x00c0000003027b82 */ /* 0x0000620000000000 */
[----:B------:R-:W-:Y:S02]  /*d6b0*/  IMAD.MOV.U32 R4, RZ, RZ, R3 ;  /* 0x000000ffff047224 */ /* 0x000fe400078e0003 */
[----:B0-----:R-:W-:Y:S01]  /*d6c0*/  VIADD R3, R3, 0x1 ;  /* 0x0000000103037836 */ /* 0x001fe20000000000 */
[----:B-1----:R-:W-:-:S13]  /*d6d0*/  ISETP.NE.AND P0, PT, R2, 0x30, PT ;  /* 0x000000300200780c */ /* 0x002fda0003f05270 */
[----:B------:R-:W-:Y:S05]  /*d6e0*/  @!P0 BRA `(.L_x_981) ;  /* 0xfffffffc00ec8947 */ /* 0x000fea000383ffff */
[----:B------:R-:W-:Y:S05]  /*d6f0*/  BSYNC.RECONVERGENT B1 ;  /* 0x0000000000017941 */ /* 0x000fea0003800200 */
.L_x_980:
        /* <DEDUP_REMOVED lines=8> */
.L_x_987:
[----:B------:R-:W-:Y:S01]  /*d780*/  VIADD R3, R2, 0xffffffbf ;  /* 0xffffffbf02037836 */ /* 0x000fe20000000000 */
[----:B------:R-:W0:Y:S01]  /*d790*/  LDC.U8 R6, c[0x3][R7+0x1] ;  /* 0x00c0004007067b82 */ /* 0x000e220000000000 */
        /* <DEDUP_REMOVED lines=13> */
[----:B0-----:R-:W-:-:S04]  /*d870*/  ISETP.NE.AND P2, PT, R6, RZ, PT ;  /* 0x000000ff0600720c */ /* 0x001fc80003f45270 */
        /* <DEDUP_REMOVED lines=12> */
.L_x_985:
[----:B------:R-:W-:Y:S05]  /*d940*/  BSYNC.RECONVERGENT B3 ;  /* 0x0000000000037941 */ /* 0x000fea0003800200 */
.L_x_984:
[----:B------:R-:W-:Y:S01]  /*d950*/  SEL R4, R4, 0x1, !P0 ;  /* 0x0000000104047807 */ /* 0x000fe20004000000 */
[----:B------:R-:W-:Y:S06]  /*d960*/  @!P2 BRA `(.L_x_986) ;  /* 0x00000000000ca947 */ /* 0x000fec0003800000 */
[----:B------:R-:W-:Y:S01]  /*d970*/  VIADD R7, R7, 0x1 ;  /* 0x0000000107077836 */ /* 0x000fe20000000000 */
[----:B------:R-:W-:Y:S01]  /*d980*/  PRMT R2, R6, 0x7610, R2 ;  /* 0x0000761006027816 */ /* 0x000fe20000000002 */
[----:B------:R-:W-:Y:S06]  /*d990*/  BRA `(.L_x_987) ;  /* 0xfffffffc00787947 */ /* 0x000fec000383ffff */
.L_x_986:
[----:B------:R-:W-:Y:S05]  /*d9a0*/  BSYNC.RECONVERGENT B1 ;  /* 0x0000000000017941 */ /* 0x000fea0003800200 */
.L_x_983:
[----:B------:R-:W-:Y:S05]  /*d9b0*/  BRA `(.L_x_969) ;  /* 0x0000000000087947 */ /* 0x000fea0003800000 */
.L_x_982:
[----:B------:R-:W-:Y:S01]  /*d9c0*/  CS2R R4, SRZ ;  /* 0x0000000000047805 */ /* 0x000fe2000001ff00 */
[----:B------:R-:W-:-:S07]  /*d9d0*/  IMAD.MOV.U32 R9, RZ, RZ, RZ ;  /* 0x000000ffff097224 */ /* 0x000fce00078e00ff */
.L_x_969:
[----:B------:R-:W-:Y:S05]  /*d9e0*/  BSYNC.RECONVERGENT B0 ;  /* 0x0000000000007941 */ /* 0x000fea0003800200 */
.L_x_967:
        /* <DEDUP_REMOVED lines=22> */
.L_x_993:
[----:B------:R-:W0:Y:S01]  /*db50*/  LDC.U8 R7, c[0x3][R8+0x1] ;  /* 0x00c0004008077b82 */ /* 0x000e220000000000 */
        /* <DEDUP_REMOVED lines=24> */
.L_x_992:
[----:B------:R-:W-:Y:S05]  /*dce0*/  BSYNC.RECONVERGENT B1 ;  /* 0x0000000000017941 */ /* 0x000fea0003800200 */
.L_x_991:
[----:B------:R-:W-:Y:S05]  /*dcf0*/  BRA `(.L_x_990) ;  /* 0x0000000400887947 */ /* 0x000fea0003800000 */
.L_x_989:
[----:B------:R-:W0:Y:S02]  /*dd00*/  LDCU.U8 UR7, c[0x3][0xdd] ;  /* 0x00c01ba0ff0777ac */ /* 0x000e240008000000 */
[----:B0-----:R-:W-:-:S04]  /*dd10*/  ULOP3.LUT UR7, UR7, 0x20, URZ, 0xfc, !UPT ;  /* 0x0000002007077892 */ /* 0x001fc8000f8efcff */
[----:B------:R-:W-:-:S04]  /*dd20*/  UPRMT UR7, UR7, 0x9910, URZ ;  /* 0x0000991007077896 */ /* 0x000fc800080000ff */
[----:B------:R-:W-:-:S09]  /*dd30*/  UISETP.NE.AND UP0, UPT, UR7, 0x78, UPT ;  /* 0x000000780700788c */ /* 0x000fd2000bf05270 */
[----:B------:R-:W-:Y:S05]  /*dd40*/  BRA.U !UP0, `(.L_x_994) ;  /* 0x00000001089c7547 */ /* 0x000fea000b800000 */
[----:B------:R-:W-:Y:S01]  /*dd50*/  HFMA2 R3, -RZ, RZ, 0, 1.3172626495361328125e-05 ;  /* 0x000000ddff037431 */ /* 0x000fe200000001ff */
[----:B------:R-:W-:Y:S06]  /*dd60*/  BSSY.RECONVERGENT B1, `(.L_x_995) ;  /* 0x0000006000017945 */ /* 0x000fec0003800200 */
.L_x_996:
[----:B------:R0:W1:Y:S01]  /*dd70*/  LDC.U8 R2, c[0x3][R3] ;  /* 0x00c0000003027b82 */ /* 0x0000620000000000 */
[----:B------:R-:W-:Y:S02]  /*dd80*/  IMAD.MOV.U32 R4, RZ, RZ, R3 ;  /* 0x000000ffff047224 */ /* 0x000fe400078e0003 */
[----:B0-----:R-:W-:Y:S01]  /*dd90*/  VIADD R3, R3, 0x1 ;  /* 0x0000000103037836 */ /* 0x001fe20000000000 */
[----:B-1----:R-:W-:-:S13]  /*dda0*/  ISETP.NE.AND P0, PT, R2, 0x30, PT ;  /* 0x000000300200780c */ /* 0x002fda0003f05270 */
[----:B------:R-:W-:Y:S05]  /*ddb0*/  @!P0 BRA `(.L_x_996) ;  /* 0xfffffffc00ec8947 */ /* 0x000fea000383ffff */
[----:B------:R-:W-:Y:S05]  /*ddc0*/  BSYNC.RECONVERGENT B1 ;  /* 0x0000000000017941 */ /* 0x000fea0003800200 */
.L_x_995:
        /* <DEDUP_REMOVED lines=9> */
.L_x_1000:
[----:B------:R-:W0:Y:S01]  /*de60*/  LDC.U8 R6, c[0x3][R8+0x1] ;  /* 0x00c0004008067b82 */ /* 0x000e220000000000 */
        /* <DEDUP_REMOVED lines=10> */
[----:B0-----:R-:W-:-:S13]  /*df10*/  ISETP.NE.AND P2, PT, R6, RZ, PT ;  /* 0x000000ff0600720c */ /* 0x001fda0003f45270 */
[----:B------:R-:W-:Y:S05]  /*df20*/  @!P2 BRA `(.L_x_999) ;  /* 0x000000000010a947 */ /* 0x000fea0003800000 */
[----:B------:R-:W-:Y:S01]  /*df30*/  VIADD R8, R8, 0x1 ;  /* 0x0000000108087836 */ /* 0x000fe20000000000 */
[----:B------:R-:W-:Y:S01]  /*df40*/  PRMT R2, R6, 0x7610, R2 ;  /* 0x0000761006027816 */ /* 0x000fe20000000002 */
[----:B------:R-:W-:Y:S01]  /*df50*/  IMAD.MOV.U32 R3, RZ, RZ, R5 ;  /* 0x000000ffff037224 */ /* 0x000fe200078e0005 */
[----:B------:R-:W-:Y:S06]  /*df60*/  BRA `(.L_x_1000) ;  /* 0xfffffffc00bc7947 */ /* 0x000fec000383ffff */
.L_x_999:
[----:B------:R-:W-:Y:S05]  /*df70*/  BSYNC.RECONVERGENT B1 ;  /* 0x0000000000017941 */ /* 0x000fea0003800200 */
.L_x_998:
[----:B------:R-:W-:Y:S05]  /*df80*/  BRA `(.L_x_990) ;  /* 0x0000000000e47947 */ /* 0x000fea0003800000 */
.L_x_997:
[----:B------:R-:W-:Y:S01]  /*df90*/  CS2R R4, SRZ ;  /* 0x0000000000047805 */ /* 0x000fe2000001ff00 */
[----:B------:R-:W-:Y:S01]  /*dfa0*/  IMAD.MOV.U32 R9, RZ, RZ, RZ ;  /* 0x000000ffff097224 */ /* 0x000fe200078e00ff */
[----:B------:R-:W-:Y:S06]  /*dfb0*/  BRA `(.L_x_990) ;  /* 0x0000000000d87947 */ /* 0x000fec0003800000 */
.L_x_994:
[----:B------:R-:W-:Y:S01]  /*dfc0*/  BSSY.RECONVERGENT B1, `(.L_x_1001) ;  /* 0x0000007000017945 */ /* 0x000fe20003800200 */
[----:B------:R-:W-:-:S07]  /*dfd0*/  IMAD.MOV.U32 R3, RZ, RZ, 0xde ;  /* 0x000000deff037424 */ /* 0x000fce00078e00ff */
.L_x_1002:
[----:B------:R0:W1:Y:S01]  /*dfe0*/  LDC.U8 R2, c[0x3][R3] ;  /* 0x00c0000003027b82 */ /* 0x0000620000000000 */
[----:B------:R-:W-:Y:S02]  /*dff0*/  IMAD.MOV.U32 R4, RZ, RZ, R3 ;  /* 0x000000ffff047224 */ /* 0x000fe400078e0003 */
[----:B0-----:R-:W-:Y:S01]  /*e000*/  VIADD R3, R3, 0x1 ;  /* 0x0000000103037836 */ /* 0x001fe20000000000 */
[----:B-1----:R-:W-:-:S13]  /*e010*/  ISETP.NE.AND P0, PT, R2, 0x30, PT ;  /* 0x000000300200780c */ /* 0x002fda0003f05270 */
[----:B------:R-:W-:Y:S05]  /*e020*/  @!P0 BRA `(.L_x_1002) ;  /* 0xfffffffc00ec8947 */ /* 0x000fea000383ffff */
[----:B------:R-:W-:Y:S05]  /*e030*/  BSYNC.RECONVERGENT B1 ;  /* 0x0000000000017941 */ /* 0x000fea0003800200 */
.L_x_1001:
        /* <DEDUP_REMOVED lines=8> */
.L_x_1008:
[----:B------:R-:W-:Y:S01]  /*e0c0*/  VIADD R3, R2, 0xffffffbf ;  /* 0xffffffbf02037836 */ /* 0x000fe20000000000 */
[----:B------:R-:W0:Y:S01]  /*e0d0*/  LDC.U8 R6, c[0x3][R7+0x1] ;  /* 0x00c0004007067b82 */ /* 0x000e220000000000 */
        /* <DEDUP_REMOVED lines=26> */
.L_x_1006:
[----:B------:R-:W-:Y:S05]  /*e280*/  BSYNC.RECONVERGENT B3 ;  /* 0x0000000000037941 */ /* 0x000fea0003800200 */
.L_x_1005:
[----:B------:R-:W-:Y:S01]  /*e290*/  SEL R4, R4, 0x1, !P0 ;  /* 0x0000000104047807 */ /* 0x000fe20004000000 */
[----:B------:R-:W-:Y:S06]  /*e2a0*/  @!P2 BRA `(.L_x_1007) ;  /* 0x00000000000ca947 */ /* 0x000fec0003800000 */
[----:B------:R-:W-:Y:S01]  /*e2b0*/  VIADD R7, R7, 0x1 ;  /* 0x0000000107077836 */ /* 0x000fe20000000000 */
[----:B------:R-:W-:Y:S01]  /*e2c0*/  PRMT R2, R6, 0x7610, R2 ;  /* 0x0000761006027816 */ /* 0x000fe20000000002 */
[----:B------:R-:W-:Y:S06]  /*e2d0*/  BRA `(.L_x_1008) ;  /* 0xfffffffc00787947 */ /* 0x000fec000383ffff */
.L_x_1007:
[----:B------:R-:W-:Y:S05]  /*e2e0*/  BSYNC.RECONVERGENT B1 ;  /* 0x0000000000017941 */ /* 0x000fea0003800200 */
.L_x_1004:
[----:B------:R-:W-:Y:S05]  /*e2f0*/  BRA `(.L_x_990) ;  /* 0x0000000000087947 */ /* 0x000fea0003800000 */
.L_x_1003:
[----:B------:R-:W-:Y:S01]  /*e300*/  CS2R R4, SRZ ;  /* 0x0000000000047805 */ /* 0x000fe2000001ff00 */
[----:B------:R-:W-:-:S07]  /*e310*/  IMAD.MOV.U32 R9, RZ, RZ, RZ ;  /* 0x000000ffff097224 */ /* 0x000fce00078e00ff */
.L_x_990:
[----:B------:R-:W-:Y:S05]  /*e320*/  BSYNC.RECONVERGENT B0 ;  /* 0x0000000000007941 */ /* 0x000fea0003800200 */
.L_x_988:
        /* <DEDUP_REMOVED lines=15> */
[----:B------:R-:W-:Y:S01]  /*e420*/  HFMA2 R8, -RZ, RZ, 0, 1.31130218505859375e-05 ;  /* 0x000000dcff087431 */ /* 0x000fe200000001ff */
[----:B------:R-:W-:Y:S01]  /*e430*/  BSSY.RECONVERGENT B1, `(.L_x_1012) ;  /* 0x000001f000017945 */ /* 0x000fe20003800200 */
[----:B------:R-:W-:Y:S01]  /*e440*/  IMAD.MOV.U32 R9, RZ, RZ, RZ ;  /* 0x000000ffff097224 */ /* 0x000fe200078e00ff */
[----:B------:R-:W-:Y:S01]  /*e450*/  PRMT R2, R0, 0x7610, R2 ;  /* 0x0000761000027816 */ /* 0x000fe20000000002 */
[----:B------:R-:W-:Y:S02]  /*e460*/  IMAD.MOV.U32 R10, RZ, RZ, RZ ;  /* 0x000000ffff0a7224 */ /* 0x000fe400078e00ff */
[----:B------:R-:W-:Y:S02]  /*e470*/  IMAD.MOV.U32 R6, RZ, RZ, RZ ;  /* 0x000000ffff067224 */ /* 0x000fe400078e00ff */
[----:B------:R-:W-:-:S07]  /*e480*/  IMAD.MOV.U32 R4, RZ, RZ, RZ ;  /* 0x000000ffff047224 */ /* 0x000fce00078e00ff */
.L_x_1014:
        /* <DEDUP_REMOVED lines=19> */
[----:B0-----:R-:W-:-:S13]  /*e5c0*/  ISETP.NE.AND P1, PT, R7, RZ, PT ;  /* 0x000000ff0700720c */ /* 0x001fda0003f25270 */
[----:B------:R-:W-:Y:S05]  /*e5d0*/  @!P1 BRA `(.L_x_1013) ;  /* 0x0000000000109947 */ /* 0x000fea0003800000 */
[----:B------:R-:W-:Y:S01]  /*e5e0*/  VIADD R8, R8, 0x1 ;  /* 0x0000000108087836 */ /* 0x000fe20000000000 */
[----:B------:R-:W-:Y:S01]  /*e5f0*/  PRMT R2, R7, 0x7610, R2 ;  /* 0x0000761007027816 */ /* 0x000fe20000000002 */
[----:B------:R-:W-:Y:S01]  /*e600*/  IMAD.MOV.U32 R6, RZ, RZ, R5 ;  /* 0x000000ffff067224 */ /* 0x000fe200078e0005 */
[----:B------:R-:W-:Y:S06]  /*e610*/  BRA `(.L_x_1014) ;  /* 0xfffffffc009c7947 */ /* 0x000fec000383ffff */
.L_x_1013:
[----:B------:R-:W-:Y:S05]  /*e620*/  BSYNC.RECONVERGENT B1 ;  /* 0x0000000000017941 */ /* 0x000fea0003800200 */
.L_x_1012:
[----:B------:R-:W-:Y:S05]  /*e630*/  BRA `(.L_x_1011) ;  /* 0x0000000400887947 */ /* 0x000fea0003800000 */
.L_x_1010:
[----:B------:R-:W0:Y:S02]  /*e640*/  LDCU.U8 UR7, c[0x3][0xdd] ;  /* 0x00c01ba0ff0777ac */ /* 0x000e240008000000 */
[----:B0-----:R-:W-:-:S04]  /*e650*/  ULOP3.LUT UR7, UR7, 0x20, URZ, 0xfc, !UPT ;  /* 0x0000002007077892 */ /* 0x001fc8000f8efcff */
[----:B------:R-:W-:-:S04]  /*e660*/  UPRMT UR7, UR7, 0x9910, URZ ;  /* 0x0000991007077896 */ /* 0x000fc800080000ff */
[----:B------:R-:W-:-:S09]  /*e670*/  UISETP.NE.AND UP0, UPT, UR7, 0x78, UPT ;  /* 0x000000780700788c */ /* 0x000fd2000bf05270 */
[----:B------:R-:W-:Y:S05]  /*e680*/  BRA.U !UP0, `(.L_x_1015) ;  /* 0x00000001089c7547 */ /* 0x000fea000b800000 */
[----:B------:R-:W-:Y:S01]  /*e690*/  BSSY.RECONVERGENT B1, `(.L_x_1016) ;  /* 0x0000007000017945 */ /* 0x000fe20003800200 */
[----:B------:R-:W-:-:S07]  /*e6a0*/  IMAD.MOV.U32 R3, RZ, RZ, 0xdd ;  /* 0x000000ddff037424 */ /* 0x000fce00078e00ff */
.L_x_1017:
[----:B------:R0:W1:Y:S01]  /*e6b0*/  LDC.U8 R2, c[0x3][R3] ;  /* 0x00c0000003027b82 */ /* 0x0000620000000000 */
[----:B------:R-:W-:Y:S02]  /*e6c0*/  IMAD.MOV.U32 R4, RZ, RZ, R3 ;  /* 0x000000ffff047224 */ /* 0x000fe400078e0003 */
[----:B0-----:R-:W-:Y:S01]  /*e6d0*/  VIADD R3, R3, 0x1 ;  /* 0x0000000103037836 */ /* 0x001fe20000000000 */
[----:B-1----:R-:W-:-:S13]  /*e6e0*/  ISETP.NE.AND P0, PT, R2, 0x30, PT ;  /* 0x000000300200780c */ /* 0x002fda0003f05270 */
[----:B------:R-:W-:Y:S05]  /*e6f0*/  @!P0 BRA `(.L_x_1017) ;  /* 0xfffffffc00ec8947 */ /* 0x000fea000383ffff */
[----:B------:R-:W-:Y:S05]  /*e700*/  BSYNC.RECONVERGENT B1 ;  /* 0x0000000000017941 */ /* 0x000fea0003800200 */
.L_x_1016:
        /* <DEDUP_REMOVED lines=9> */
.L_x_1021:
        /* <DEDUP_REMOVED lines=14> */
[----:B------:R-:W-:Y:S01]  /*e880*/  PRMT R2, R6, 0x7610, R2 ;  /* 0x0000761006027816 */ /* 0x000fe20000000002 */
[----:B------:R-:W-:Y:S01]  /*e890*/  IMAD.MOV.U32 R3, RZ, RZ, R5 ;  /* 0x000000ffff037224 */ /* 0x000fe200078e0005 */
[----:B------:R-:W-:Y:S06]  /*e8a0*/  BRA `(.L_x_1021) ;  /* 0xfffffffc00bc7947 */ /* 0x000fec000383ffff */
.L_x_1020:
[----:B------:R-:W-:Y:S05]  /*e8b0*/  BSYNC.RECONVERGENT B1 ;  /* 0x0000000000017941 */ /* 0x000fea0003800200 */
.L_x_1019:
[----:B------:R-:W-:Y:S05]  /*e8c0*/  BRA `(.L_x_1011) ;  /* 0x0000000000e47947 */ /* 0x000fea0003800000 */
.L_x_1018:
[----:B------:R-:W-:Y:S01]  /*e8d0*/  CS2R R4, SRZ ;  /* 0x0000000000047805 */ /* 0x000fe2000001ff00 */
[----:B------:R-:W-:Y:S01]  /*e8e0*/  IMAD.MOV.U32 R9, RZ, RZ, RZ ;  /* 0x000000ffff097224 */ /* 0x000fe200078e00ff */
[----:B------:R-:W-:Y:S06]  /*e8f0*/  BRA `(.L_x_1011) ;  /* 0x0000000000d87947 */ /* 0x000fec0003800000 */
.L_x_1015:
[----:B------:R-:W-:Y:S01]  /*e900*/  BSSY.RECONVERGENT B1, `(.L_x_1022) ;  /* 0x0000007000017945 */ /* 0x000fe20003800200 */
[----:B------:R-:W-:-:S07]  /*e910*/  IMAD.MOV.U32 R3, RZ, RZ, 0xde ;  /* 0x000000deff037424 */ /* 0x000fce00078e00ff */
.L_x_1023:
[----:B------:R0:W1:Y:S01]  /*e920*/  LDC.U8 R2, c[0x3][R3] ;  /* 0x00c0000003027b82 */ /* 0x0000620000000000 */
[----:B------:R-:W-:Y:S01]  /*e930*/  MOV R4, R3 ;  /* 0x0000000300047202 */ /* 0x000fe20000000f00 */
[----:B0-----:R-:W-:Y:S01]  /*e940*/  VIADD R3, R3, 0x1 ;  /* 0x0000000103037836 */ /* 0x001fe20000000000 */
[----:B-1----:R-:W-:-:S13]  /*e950*/  ISETP.NE.AND P0, PT, R2, 0x30, PT ;  /* 0x000000300200780c */ /* 0x002fda0003f05270 */
[----:B------:R-:W-:Y:S05]  /*e960*/  @!P0 BRA `(.L_x_1023) ;  /* 0xfffffffc00ec8947 */ /* 0x000fea000383ffff */
[----:B------:R-:W-:Y:S05]  /*e970*/  BSYNC.RECONVERGENT B1 ;  /* 0x0000000000017941 */ /* 0x000fea0003800200 */
.L_x_1022:
        /* <DEDUP_REMOVED lines=8> */
.L_x_1029:
        /* <DEDUP_REMOVED lines=14> */
[----:B------:R-:W-:Y:S02]  /*eae0*/  @!P1 IADD3 R2, PT, PT, R3, -0x57, RZ ;  /* 0xffffffa903029810 */ /* 0x000fe40007ffe0ff */
[----:B0-----:R-:W-:Y:S02]  /*eaf0*/  ISETP.NE.AND P2, PT, R6, RZ, PT ;  /* 0x000000ff0600720c */ /* 0x001fe40003f45270 */
        /* <DEDUP_REMOVED lines=12> */
.L_x_1027:
[----:B------:R-:W-:Y:S05]  /*ebc0*/  BSYNC.RECONVERGENT B3 ;  /* 0x0000000000037941 */ /* 0x000fea0003800200 */
.L_x_1026:
[----:B------:R-:W-:Y:S01]  /*ebd0*/  SEL R4, R4, 0x1, !P0 ;  /* 0x0000000104047807 */ /* 0x000fe20004000000 */
[----:B------:R-:W-:Y:S06]  /*ebe0*/  @!P2 BRA `(.L_x_1028) ;  /* 0x00000000000ca947 */ /* 0x000fec0003800000 */
[----:B------:R-:W-:Y:S01]  /*ebf0*/  VIADD R7, R7, 0x1 ;  /* 0x0000000107077836 */ /* 0x000fe20000000000 */
[----:B------:R-:W-:Y:S01]  /*ec00*/  PRMT R2, R6, 0x7610, R2 ;  /* 0x0000761006027816 */ /* 0x000fe20000000002 */
[----:B------:R-:W-:Y:S06]  /*ec10*/  BRA `(.L_x_1029) ;  /* 0xfffffffc00787947 */ /* 0x000fec000383ffff */
.L_x_1028:
[----:B------:R-:W-:Y:S05]  /*ec20*/  BSYNC.RECONVERGENT B1 ;  /* 0x0000000000017941 */ /* 0x000fea0003800200 */
.L_x_1025:
[----:B------:R-:W-:Y:S05]  /*ec30*/  BRA `(.L_x_1011) ;  /* 0x0000000000087947 */ /* 0x000fea0003800000 */
.L_x_1024:
[----:B------:R-:W-:Y:S01]  /*ec40*/  CS2R R4, SRZ ;  /* 0x0000000000047805 */ /* 0x000fe2000001ff00 */
[----:B------:R-:W-:-:S07]  /*ec50*/  IMAD.MOV.U32 R9, RZ, RZ, RZ ;  /* 0x000000ffff097224 */ /* 0x000fce00078e00ff */
.L_x_1011:
[----:B------:R-:W-:Y:S05]  /*ec60*/  BSYNC.RECONVERGENT B0 ;  /* 0x0000000000007941 */ /* 0x000fea0003800200 */
.L_x_1009:
        /* <DEDUP_REMOVED lines=22> */
.L_x_1035:
        /* <DEDUP_REMOVED lines=25> */
.L_x_1034:
[----:B------:R-:W-:Y:S05]  /*ef60*/  BSYNC.RECONVERGENT B1 ;  /* 0x0000000000017941 */ /* 0x000fea0003800200 */
.L_x_1033:
[----:B------:R-:W-:Y:S05]  /*ef70*/  BRA `(.L_x_1032) ;  /* 0x0000000400887947 */ /* 0x000fea0003800000 */
.L_x_1031:
[----:B------:R-:W0:Y:S02]  /*ef80*/  LDCU.U8 UR7, c[0x3][0xdd] ;  /* 0x00c01ba0ff0777ac */ /* 0x000e240008000000 */
[----:B0-----:R-:W-:-:S04]  /*ef90*/  ULOP3.LUT UR7, UR7, 0x20, URZ, 0xfc, !UPT ;  /* 0x0000002007077892 */ /* 0x001fc8000f8efcff */
[----:B------:R-:W-:-:S04]  /*efa0*/  UPRMT UR7, UR7, 0x9910, URZ ;  /* 0x0000991007077896 */ /* 0x000fc800080000ff */
[----:B------:R-:W-:-:S09]  /*efb0*/  UISETP.NE.AND UP0, UPT, UR7, 0x78, UPT ;  /* 0x000000780700788c */ /* 0x000fd2000bf05270 */
[----:B------:R-:W-:Y:S05]  /*efc0*/  BRA.U !UP0, `(.L_x_1036) ;  /* 0x00000001089c7547 */ /* 0x000fea000b800000 */
[----:B------:R-:W-:Y:S01]  /*efd0*/  BSSY.RECONVERGENT B1, `(.L_x_1037) ;  /* 0x0000007000017945 */ /* 0x000fe20003800200 */
[----:B------:R-:W-:-:S07]  /*efe0*/  IMAD.MOV.U32 R3, RZ, RZ, 0xdd ;  /* 0x000000ddff037424 */ /* 0x000fce00078e00ff */
.L_x_1038:
[----:B------:R0:W1:Y:S01]  /*eff0*/  LDC.U8 R2, c[0x3][R3] ;  /* 0x00c0000003027b82 */ /* 0x0000620000000000 */
[----:B------:R-:W-:Y:S02]  /*f000*/  IMAD.MOV.U32 R4, RZ, RZ, R3 ;  /* 0x000000ffff047224 */ /* 0x000fe400078e0003 */
[----:B0-----:R-:W-:Y:S01]  /*f010*/  VIADD R3, R3, 0x1 ;  /* 0x0000000103037836 */ /* 0x001fe20000000000 */
[----:B-1----:R-:W-:-:S13]  /*f020*/  ISETP.NE.AND P0, PT, R2, 0x30, PT ;  /* 0x000000300200780c */ /* 0x002fda0003f05270 */
[----:B------:R-:W-:Y:S05]  /*f030*/  @!P0 BRA `(.L_x_1038) ;  /* 0xfffffffc00ec8947 */ /* 0x000fea000383ffff */
[----:B------:R-:W-:Y:S05]  /*f040*/  BSYNC.RECONVERGENT B1 ;  /* 0x0000000000017941 */ /* 0x000fea0003800200 */
.L_x_1037:
        /* <DEDUP_REMOVED lines=9> */
.L_x_1042:
        /* <DEDUP_REMOVED lines=17> */
.L_x_1041:
[----:B------:R-:W-:Y:S05]  /*f1f0*/  BSYNC.RECONVERGENT B1 ;  /* 0x0000000000017941 */ /* 0x000fea0003800200 */
.L_x_1040:
[----:B------:R-:W-:Y:S05]  /*f200*/  BRA `(.L_x_1032) ;  /* 0x0000000000e47947 */ /* 0x000fea0003800000 */
.L_x_1039:
[----:B------:R-:W-:Y:S01]  /*f210*/  CS2R R4, SRZ ;  /* 0x0000000000047805 */ /* 0x000fe2000001ff00 */
[----:B------:R-:W-:Y:S01]  /*f220*/  IMAD.MOV.U32 R9, RZ, RZ, RZ ;  /* 0x000000ffff097224 */ /* 0x000fe200078e00ff */
[----:B------:R-:W-:Y:S06]  /*f230*/  BRA `(.L_x_1032) ;  /* 0x0000000000d87947 */ /* 0x000fec0003800000 */
.L_x_1036:
[----:B------:R-:W-:Y:S01]  /*f240*/  BSSY.RECONVERGENT B1, `(.L_x_1043) ;  /* 0x0000007000017945 */ /* 0x000fe20003800200 */
[----:B------:R-:W-:-:S07]  /*f250*/  IMAD.MOV.U32 R3, RZ, RZ, 0xde ;  /* 0x000000deff037424 */ /* 0x000fce00078e00ff */
.L_x_1044:
[----:B------:R0:W1:Y:S01]  /*f260*/  LDC.U8 R2, c[0x3][R3] ;  /* 0x00c0000003027b82 */ /* 0x0000620000000000 */
[----:B------:R-:W-:Y:S02]  /*f270*/  IMAD.MOV.U32 R4, RZ, RZ, R3 ;  /* 0x000000ffff047224 */ /* 0x000fe400078e0003 */
[----:B0-----:R-:W-:Y:S01]  /*f280*/  VIADD R3, R3, 0x1 ;  /* 0x0000000103037836 */ /* 0x001fe20000000000 */
[----:B-1----:R-:W-:-:S13]  /*f290*/  ISETP.NE.AND P0, PT, R2, 0x30, PT ;  /* 0x000000300200780c */ /* 0x002fda0003f05270 */
[----:B------:R-:W-:Y:S05]  /*f2a0*/  @!P0 BRA `(.L_x_1044) ;  /* 0xfffffffc00ec8947 */ /* 0x000fea000383ffff */
[----:B------:R-:W-:Y:S05]  /*f2b0*/  BSYNC.RECONVERGENT B1 ;  /* 0x0000000000017941 */ /* 0x000fea0003800200 */
.L_x_1043:
        /* <DEDUP_REMOVED lines=8> */
.L_x_1050:
        /* <DEDUP_REMOVED lines=28> */
.L_x_1048:
[----:B------:R-:W-:Y:S05]  /*f500*/  BSYNC.RECONVERGENT B3 ;  /* 0x0000000000037941 */ /* 0x000fea0003800200 */
.L_x_1047:
[----:B------:R-:W-:Y:S01]  /*f510*/  SEL R4, R4, 0x1, !P0 ;  /* 0x0000000104047807 */ /* 0x000fe20004000000 */
[----:B------:R-:W-:Y:S06]  /*f520*/  @!P2 BRA `(.L_x_1049) ;  /* 0x00000000000ca947 */ /* 0x000fec0003800000 */
[----:B------:R-:W-:Y:S01]  /*f530*/  VIADD R7, R7, 0x1 ;  /* 0x0000000107077836 */ /* 0x000fe20000000000 */
[----:B------:R-:W-:Y:S01]  /*f540*/  PRMT R2, R6, 0x7610, R2 ;  /* 0x0000761006027816 */ /* 0x000fe20000000002 */
[----:B------:R-:W-:Y:S06]  /*f550*/  BRA `(.L_x_1050) ;  /* 0xfffffffc00787947 */ /* 0x000fec000383ffff */
.L_x_1049:
[----:B------:R-:W-:Y:S05]  /*f560*/  BSYNC.RECONVERGENT B1 ;  /* 0x0000000000017941 */ /* 0x000fea0003800200 */
.L_x_1046:
[----:B------:R-:W-:Y:S05]  /*f570*/  BRA `(.L_x_1032) ;  /* 0x0000000000087947 */ /* 0x000fea0003800000 */
.L_x_1045:
[----:B------:R-:W-:Y:S01]  /*f580*/  CS2R R4, SRZ ;  /* 0x0000000000047805 */ /* 0x000fe2000001ff00 */
[----:B------:R-:W-:-:S07]  /*f590*/  IMAD.MOV.U32 R9, RZ, RZ, RZ ;  /* 0x000000ffff097224 */ /* 0x000fce00078e00ff */
.L_x_1032:
[----:B------:R-:W-:Y:S05]  /*f5a0*/  BSYNC.RECONVERGENT B0 ;  /* 0x0000000000007941 */ /* 0x000fea0003800200 */
.L_x_1030:
        /* <DEDUP_REMOVED lines=22> */
.L_x_1056:
        /* <DEDUP_REMOVED lines=25> */
.L_x_1055:
[----:B------:R-:W-:Y:S05]  /*f8a0*/  BSYNC.RECONVERGENT B1 ;  /* 0x0000000000017941 */ /* 0x000fea0003800200 */
.L_x_1054:
[----:B------:R-:W-:Y:S05]  /*f8b0*/  BRA `(.L_x_1053) ;  /* 0x0000000400887947 */ /* 0x000fea0003800000 */
.L_x_1052:
[----:B------:R-:W0:Y:S02]  /*f8c0*/  LDCU.U8 UR7, c[0x3][0xdd] ;  /* 0x00c01ba0ff0777ac */ /* 0x000e240008000000 */
[----:B0-----:R-:W-:-:S04]  /*f8d0*/  ULOP3.LUT UR7, UR7, 0x20, URZ, 0xfc, !UPT ;  /* 0x0000002007077892 */ /* 0x001fc8000f8efcff */
[----:B------:R-:W-:-:S04]  /*f8e0*/  UPRMT UR7, UR7, 0x9910, URZ ;  /* 0x0000991007077896 */ /* 0x000fc800080000ff */
[----:B------:R-:W-:-:S09]  /*f8f0*/  UISETP.NE.AND UP0, UPT, UR7, 0x78, UPT ;  /* 0x000000780700788c */ /* 0x000fd2000bf05270 */
[----:B------:R-:W-:Y:S05]  /*f900*/  BRA.U !UP0, `(.L_x_1057) ;  /* 0x00000001089c7547 */ /* 0x000fea000b800000 */
[----:B------:R-:W-:Y:S01]  /*f910*/  HFMA2 R3, -RZ, RZ, 0, 1.3172626495361328125e-05 ;  /* 0x000000ddff037431 */ /* 0x000fe200000001ff */
[----:B------:R-:W-:Y:S06]  /*f920*/  BSSY.RECONVERGENT B1, `(.L_x_1058) ;  /* 0x0000006000017945 */ /* 0x000fec0003800200 */
.L_x_1059:
[----:B------:R0:W1:Y:S01]  /*f930*/  LDC.U8 R2, c[0x3][R3] ;  /* 0x00c0000003027b82 */ /* 0x0000620000000000 */
[----:B------:R-:W-:Y:S02]  /*f940*/  IMAD.MOV.U32 R4, RZ, RZ, R3 ;  /* 0x000000ffff047224 */ /* 0x000fe400078e0003 */
[----:B0-----:R-:W-:Y:S01]  /*f950*/  VIADD R3, R3, 0x1 ;  /* 0x0000000103037836 */ /* 0x001fe20000000000 */
[----:B-1----:R-:W-:-:S13]  /*f960*/  ISETP.NE.AND P0, PT, R2, 0x30, PT ;  /* 0x000000300200780c */ /* 0x002fda0003f05270 */
[----:B------:R-:W-:Y:S05]  /*f970*/  @!P0 BRA `(.L_x_1059) ;  /* 0xfffffffc00ec8947 */ /* 0x000fea000383ffff */
[----:B------:R-:W-:Y:S05]  /*f980*/  BSYNC.RECONVERGENT B1 ;  /* 0x0000000000017941 */ /* 0x000fea0003800200 */
.L_x_1058:
        /* <DEDUP_REMOVED lines=9> */
.L_x_1063:
        /* <DEDUP_REMOVED lines=17> */
.L_x_1062:
[----:B------:R-:W-:Y:S05]  /*fb30*/  BSYNC.RECONVERGENT B1 ;  /* 0x0000000000017941 */ /* 0x000fea0003800200 */
.L_x_1061:
[----:B------:R-:W-:Y:S05]  /*fb40*/  BRA `(.L_x_1053) ;  /* 0x0000000000e47947 */ /* 0x000fea0003800000 */
.L_x_1060:
[----:B------:R-:W-:Y:S01]  /*fb50*/  CS2R R4, SRZ ;  /* 0x0000000000047805 */ /* 0x000fe2000001ff00 */
[----:B------:R-:W-:Y:S01]  /*fb60*/  IMAD.MOV.U32 R9, RZ, RZ, RZ ;  /* 0x000000ffff097224 */ /* 0x000fe200078e00ff */
[----:B------:R-:W-:Y:S06]  /*fb70*/  BRA `(.L_x_1053) ;  /* 0x0000000000d87947 */ /* 0x000fec0003800000 */
.L_x_1057:
[----:B------:R-:W-:Y:S01]  /*fb80*/  BSSY.RECONVERGENT B1, `(.L_x_1064) ;  /* 0x0000007000017945 */ /* 0x000fe20003800200 */
[----:B------:R-:W-:-:S07]  /*fb90*/  IMAD.MOV.U32 R3, RZ, RZ, 0xde ;  /* 0x000000deff037424 */ /* 0x000fce00078e00ff */
.L_x_1065:
[----:B------:R0:W1:Y:S01]  /*fba0*/  LDC.U8 R2, c[0x3][R3] ;  /* 0x00c0000003027b82 */ /* 0x0000620000000000 */
[----:B------:R-:W-:Y:S02]  /*fbb0*/  IMAD.MOV.U32 R4, RZ, RZ, R3 ;  /* 0x000000ffff047224 */ /* 0x000fe400078e0003 */
[----:B0-----:R-:W-:Y:S01]  /*fbc0*/  VIADD R3, R3, 0x1 ;  /* 0x0000000103037836 */ /* 0x001fe20000000000 */
[----:B-1----:R-:W-:-:S13]  /*fbd0*/  ISETP.NE.AND P0, PT, R2, 0x30, PT ;  /* 0x000000300200780c */ /* 0x002fda0003f05270 */
[----:B------:R-:W-:Y:S05]  /*fbe0*/  @!P0 BRA `(.L_x_1065) ;  /* 0xfffffffc00ec8947 */ /* 0x000fea000383ffff */
[----:B------:R-:W-:Y:S05]  /*fbf0*/  BSYNC.RECONVERGENT B1 ;  /* 0x0000000000017941 */ /* 0x000fea0003800200 */
.L_x_1064:
        /* <DEDUP_REMOVED lines=8> */
.L_x_1071:
        /* <DEDUP_REMOVED lines=28> */
.L_x_1069:
[----:B------:R-:W-:Y:S05]  /*fe40*/  BSYNC.RECONVERGENT B3 ;  /* 0x0000000000037941 */ /* 0x000fea0003800200 */
.L_x_1068:
[----:B------:R-:W-:Y:S01]  /*fe50*/  SEL R4, R4, 0x1, !P0 ;  /* 0x0000000104047807 */ /* 0x000fe20004000000 */
[----:B------:R-:W-:Y:S06]  /*fe60*/  @!P2 BRA `(.L_x_1070) ;  /* 0x00000000000ca947 */ /* 0x000fec0003800000 */
[----:B------:R-:W-:Y:S01]  /*fe70*/  VIADD R7, R7, 0x1 ;  /* 0x0000000107077836 */ /* 0x000fe20000000000 */
[----:B------:R-:W-:Y:S01]  /*fe80*/  PRMT R2, R6, 0x7610, R2 ;  /* 0x0000761006027816 */ /* 0x000fe20000000002 */
[----:B------:R-:W-:Y:S06]  /*fe90*/  BRA `(.L_x_1071) ;  /* 0xfffffffc00787947 */ /* 0x000fec000383ffff */
.L_x_1070:
[----:B------:R-:W-:Y:S05]  /*fea0*/  BSYNC.RECONVERGENT B1 ;  /* 0x0000000000017941 */ /* 0x000fea0003800200 */
.L_x_1067:
[----:B------:R-:W-:Y:S05]  /*feb0*/  BRA `(.L_x_1053) ;  /* 0x0000000000087947 */ /* 0x000fea0003800000 */
.L_x_1066:
[----:B------:R-:W-:Y:S01]  /*fec0*/  CS2R R4, SRZ ;  /* 0x0000000000047805 */ /* 0x000fe2000001ff00 */
[----:B------:R-:W-:-:S07]  /*fed0*/  IMAD.MOV.U32 R9, RZ, RZ, RZ ;  /* 0x000000ffff097224 */ /* 0x000fce00078e00ff */
.L_x_1053:
[----:B------:R-:W-:Y:S05]  /*fee0*/  BSYNC.RECONVERGENT B0 ;  /* 0x0000000000007941 */ /* 0x000fea0003800200 */
.L_x_1051:
        /* <DEDUP_REMOVED lines=22> */
.L_x_1077:
        /* <DEDUP_REMOVED lines=25> */
.L_x_1076:
[----:B------:R-:W-:Y:S05]  /*101e0*/  BSYNC.RECONVERGENT B1 ;  /* 0x0000000000017941 */ /* 0x000fea0003800200 */
.L_x_1075:
[----:B------:R-:W-:Y:S05]  /*101f0*/  BRA `(.L_x_1074) ;  /* 0x0000000400887947 */ /* 0x000fea0003800000 */
.L_x_1073:
[----:B------:R-:W0:Y:S02]  /*10200*/  LDCU.U8 UR7, c[0x3][0xdd] ;  /* 0x00c01ba0ff0777ac */ /* 0x000e240008000000 */
[----:B0-----:R-:W-:-:S04]  /*10210*/  ULOP3.LUT UR7, UR7, 0x20, URZ, 0xfc, !UPT ;  /* 0x0000002007077892 */ /* 0x001fc8000f8efcff */
[----:B------:R-:W-:-:S04]  /*10220*/  UPRMT UR7, UR7, 0x9910, URZ ;  /* 0x0000991007077896 */ /* 0x000fc800080000ff */
[----:B------:R-:W-:-:S09]  /*10230*/  UISETP.NE.AND UP0, UPT, UR7, 0x78, UPT ;  /* 0x000000780700788c */ /* 0x000fd2000bf05270 */
[----:B------:R-:W-:Y:S05]  /*10240*/  BRA.U !UP0, `(.L_x_1078) ;  /* 0x00000001089c7547 */ /* 0x000fea000b800000 */
[----:B------:R-:W-:Y:S01]  /*10250*/  BSSY.RECONVERGENT B1, `(.L_x_1079) ;  /* 0x0000007000017945 */ /* 0x000fe20003800200 */
[----:B------:R-:W-:-:S07]  /*10260*/  IMAD.MOV.U32 R3, RZ, RZ, 0xdd ;  /* 0x000000ddff037424 */ /* 0x000fce00078e00ff */
.L_x_1080:
[----:B------:R0:W1:Y:S01]  /*10270*/  LDC.U8 R2, c[0x3][R3] ;  /* 0x00c0000003027b82 */ /* 0x0000620000000000 */
[----:B------:R-:W-:Y:S02]  /*10280*/  IMAD.MOV.U32 R4, RZ, RZ, R3 ;  /* 0x000000ffff047224 */ /* 0x000fe400078e0003 */
[----:B0-----:R-:W-:Y:S01]  /*10290*/  VIADD R3, R3, 0x1 ;  /* 0x0000000103037836 */ /* 0x001fe20000000000 */
[----:B-1----:R-:W-:-:S13]  /*102a0*/  ISETP.NE.AND P0, PT, R2, 0x30, PT ;  /* 0x000000300200780c */ /* 0x002fda0003f05270 */
[----:B------:R-:W-:Y:S05]  /*102b0*/  @!P0 BRA `(.L_x_1080) ;  /* 0xfffffffc00ec8947 */ /* 0x000fea000383ffff */
[----:B------:R-:W-:Y:S05]  /*102c0*/  BSYNC.RECONVERGENT B1 ;  /* 0x0000000000017941 */ /* 0x000fea0003800200 */
.L_x_1079:
        /* <DEDUP_REMOVED lines=9> */
.L_x_1084:
        /* <DEDUP_REMOVED lines=17> */
.L_x_1083:
[----:B------:R-:W-:Y:S05]  /*10470*/  BSYNC.RECONVERGENT B1 ;  /* 0x0000000000017941 */ /* 0x000fea0003800200 */
.L_x_1082:
[----:B------:R-:W-:Y:S05]  /*10480*/  BRA `(.L_x_1074) ;  /* 0x0000000000e47947 */ /* 0x000fea0003800000 */
.L_x_1081:
[----:B------:R-:W-:Y:S01]  /*10490*/  CS2R R4, SRZ ;  /* 0x0000000000047805 */ /* 0x000fe2000001ff00 */
[----:B------:R-:W-:Y:S01]  /*104a0*/  IMAD.MOV.U32 R9, RZ, RZ, RZ ;  /* 0x000000ffff097224 */ /* 0x000fe200078e00ff */
[----:B------:R-:W-:Y:S06]  /*104b0*/  BRA `(.L_x_1074) ;  /* 0x0000000000d87947 */ /* 0x000fec0003800000 */
.L_x_1078:
[----:B------:R-:W-:Y:S01]  /*104c0*/  BSSY.RECONVERGENT B1, `(.L_x_1085) ;  /* 0x0000007000017945 */ /* 0x000fe20003800200 */
[----:B------:R-:W-:-:S07]  /*104d0*/  IMAD.MOV.U32 R3, RZ, RZ, 0xde ;  /* 0x000000deff037424 */ /* 0x000fce00078e00ff */
.L_x_1086:
[----:B------:R0:W1:Y:S01]  /*104e0*/  LDC.U8 R2, c[0x3][R3] ;  /* 0x00c0000003027b82 */ /* 0x0000620000000000 */
[----:B------:R-:W-:Y:S01]  /*104f0*/  MOV R4, R3 ;  /* 0x0000000300047202 */ /* 0x000fe20000000f00 */
[----:B0-----:R-:W-:Y:S01]  /*10500*/  VIADD R3, R3, 0x1 ;  /* 0x0000000103037836 */ /* 0x001fe20000000000 */
[----:B-1----:R-:W-:-:S13]  /*10510*/  ISETP.NE.AND P0, PT, R2, 0x30, PT ;  /* 0x000000300200780c */ /* 0x002fda0003f05270 */
[----:B------:R-:W-:Y:S05]  /*10520*/  @!P0 BRA `(.L_x_1086) ;  /* 0xfffffffc00ec8947 */ /* 0x000fea000383ffff */
[----:B------:R-:W-:Y:S05]  /*10530*/  BSYNC.RECONVERGENT B1 ;  /* 0x0000000000017941 */ /* 0x000fea0003800200 */
.L_x_1085:
        /* <DEDUP_REMOVED lines=8> */
.L_x_1092:
        /* <DEDUP_REMOVED lines=28> */
.L_x_1090:
[----:B------:R-:W-:Y:S05]  /*10780*/  BSYNC.RECONVERGENT B3 ;  /* 0x0000000000037941 */ /* 0x000fea0003800200 */
.L_x_1089:
[----:B------:R-:W-:Y:S01]  /*10790*/  SEL R4, R4, 0x1, !P0 ;  /* 0x0000000104047807 */ /* 0x000fe20004000000 */
[----:B------:R-:W-:Y:S06]  /*107a0*/  @!P2 BRA `(.L_x_1091) ;  /* 0x00000000000ca947 */ /* 0x000fec0003800000 */
[----:B------:R-:W-:Y:S01]  /*107b0*/  VIADD R7, R7, 0x1 ;  /* 0x0000000107077836 */ /* 0x000fe20000000000 */
[----:B------:R-:W-:Y:S01]  /*107c0*/  PRMT R2, R6, 0x7610, R2 ;  /* 0x0000761006027816 */ /* 0x000fe20000000002 */
[----:B------:R-:W-:Y:S06]  /*107d0*/  BRA `(.L_x_1092) ;  /* 0xfffffffc00787947 */ /* 0x000fec000383ffff */
.L_x_1091:
[----:B------:R-:W-:Y:S05]  /*107e0*/  BSYNC.RECONVERGENT B1 ;  /* 0x0000000000017941 */ /* 0x000fea0003800200 */
.L_x_1088:
[----:B------:R-:W-:Y:S05]  /*107f0*/  BRA `(.L_x_1074) ;  /* 0x0000000000087947 */ /* 0x000fea0003800000 */
.L_x_1087:
[----:B------:R-:W-:Y:S01]  /*10800*/  CS2R R4, SRZ ;  /* 0x0000000000047805 */ /* 0x000fe2000001ff00 */
[----:B------:R-:W-:-:S07]  /*10810*/  IMAD.MOV.U32 R9, RZ, RZ, RZ ;  /* 0x000000ffff097224 */ /* 0x000fce00078e00ff */
.L_x_1074:
[----:B------:R-:W-:Y:S05]  /*10820*/  BSYNC.RECONVERGENT B0 ;  /* 0x0000000000007941 */ /* 0x000fea0003800200 */
.L_x_1072:
        /* <DEDUP_REMOVED lines=22> */
.L_x_1098:
        /* <DEDUP_REMOVED lines=25> */
.L_x_1097:
[----:B------:R-:W-:Y:S05]  /*10b20*/  BSYNC.RECONVERGENT B1 ;  /* 0x0000000000017941 */ /* 0x000fea0003800200 */
.L_x_1096:
[----:B------:R-:W-:Y:S05]  /*10b30*/  BRA `(.L_x_1095) ;  /* 0x0000000400887947 */ /* 0x000fea0003800000 */
.L_x_1094:
[----:B------:R-:W0:Y:S02]  /*10b40*/  LDCU.U8 UR7, c[0x3][0xdd] ;  /* 0x00c01ba0ff0777ac */ /* 0x000e240008000000 */
[----:B0-----:R-:W-:-:S04]  /*10b50*/  ULOP3.LUT UR7, UR7, 0x20, URZ, 0xfc, !UPT ;  /* 0x0000002007077892 */ /* 0x001fc8000f8efcff */
[----:B------:R-:W-:-:S04]  /*10b60*/  UPRMT UR7, UR7, 0x9910, URZ ;  /* 0x0000991007077896 */ /* 0x000fc800080000ff */
[----:B------:R-:W-:-:S09]  /*10b70*/  UISETP.NE.AND UP0, UPT, UR7, 0x78, UPT ;  /* 0x000000780700788c */ /* 0x000fd2000bf05270 */
[----:B------:R-:W-:Y:S05]  /*10b80*/  BRA.U !UP0, `(.L_x_1099) ;  /* 0x00000001089c7547 */ /* 0x000fea000b800000 */
[----:B------:R-:W-:Y:S01]  /*10b90*/  BSSY.RECONVERGENT B1, `(.L_x_1100) ;  /* 0x0000007000017945 */ /* 0x000fe20003800200 */
[----:B------:R-:W-:-:S07]  /*10ba0*/  IMAD.MOV.U32 R3, RZ, RZ, 0xdd ;  /* 0x000000ddff037424 */ /* 0x000fce00078e00ff */
.L_x_1101:
[----:B------:R0:W1:Y:S01]  /*10bb0*/  LDC.U8 R2, c[0x3][R3] ;  /* 0x00c0000003027b82 */ /* 0x0000620000000000 */
[----:B------:R-:W-:Y:S02]  /*10bc0*/  IMAD.MOV.U32 R4, RZ, RZ, R3 ;  /* 0x000000ffff047224 */ /* 0x000fe400078e0003 */
[----:B0-----:R-:W-:Y:S01]  /*10bd0*/  VIADD R3, R3, 0x1 ;  /* 0x0000000103037836 */ /* 0x001fe20000000000 */
[----:B-1----:R-:W-:-:S13]  /*10be0*/  ISETP.NE.AND P0, PT, R2, 0x30, PT ;  /* 0x000000300200780c */ /* 0x002fda0003f05270 */
[----:B------:R-:W-:Y:S05]  /*10bf0*/  @!P0 BRA `(.L_x_1101) ;  /* 0xfffffffc00ec8947 */ /* 0x000fea000383ffff */
[----:B------:R-:W-:Y:S05]  /*10c00*/  BSYNC.RECONVERGENT B1 ;  /* 0x0000000000017941 */ /* 0x000fea0003800200 */
.L_x_1100:
        /* <DEDUP_REMOVED lines=9> */
.L_x_1105:
        /* <DEDUP_REMOVED lines=17> */
.L_x_1104:
[----:B------:R-:W-:Y:S05]  /*10db0*/  BSYNC.RECONVERGENT B1 ;  /* 0x0000000000017941 */ /* 0x000fea0003800200 */
.L_x_1103:
[----:B------:R-:W-:Y:S05]  /*10dc0*/  BRA `(.L_x_1095) ;  /* 0x0000000000e47947 */ /* 0x000fea0003800000 */
.L_x_1102:
[----:B------:R-:W-:Y:S01]  /*10dd0*/  CS2R R4, SRZ ;  /* 0x0000000000047805 */ /* 0x000fe2000001ff00 */
[----:B------:R-:W-:Y:S01]  /*10de0*/  IMAD.MOV.U32 R9, RZ, RZ, RZ ;  /* 0x000000ffff097224 */ /* 0x000fe200078e00ff */
[----:B------:R-:W-:Y:S06]  /*10df0*/  BRA `(.L_x_1095) ;  /* 0x0000000000d87947 */ /* 0x000fec0003800000 */
.L_x_1099:
[----:B------:R-:W-:Y:S01]  /*10e00*/  BSSY.RECONVERGENT B1, `(.L_x_1106) ;  /* 0x0000007000017945 */ /* 0x000fe20003800200 */
[----:B------:R-:W-:-:S07]  /*10e10*/  IMAD.MOV.U32 R3, RZ, RZ, 0xde ;  /* 0x000000deff037424 */ /* 0x000fce00078e00ff */
.L_x_1107:
[----:B------:R0:W1:Y:S01]  /*10e20*/  LDC.U8 R2, c[0x3][R3] ;  /* 0x00c0000003027b82 */ /* 0x0000620000000000 */
[----:B------:R-:W-:Y:S02]  /*10e30*/  IMAD.MOV.U32 R4, RZ, RZ, R3 ;  /* 0x000000ffff047224 */ /* 0x000fe400078e0003 */
[----:B0-----:R-:W-:Y:S01]  /*10e40*/  VIADD R3, R3, 0x1 ;  /* 0x0000000103037836 */ /* 0x001fe20000000000 */
[----:B-1----:R-:W-:-:S13]  /*10e50*/  ISETP.NE.AND P0, PT, R2, 0x30, PT ;  /* 0x000000300200780c */ /* 0x002fda0003f05270 */
[----:B------:R-:W-:Y:S05]  /*10e60*/  @!P0 BRA `(.L_x_1107) ;  /* 0xfffffffc00ec8947 */ /* 0x000fea000383ffff */
[----:B------:R-:W-:Y:S05]  /*10e70*/  BSYNC.RECONVERGENT B1 ;  /* 0x0000000000017941 */ /* 0x000fea0003800200 */
.L_x_1106:
        /* <DEDUP_REMOVED lines=8> */
.L_x_1113:
        /* <DEDUP_REMOVED lines=28> */
.L_x_1111:
[----:B------:R-:W-:Y:S05]  /*110c0*/  BSYNC.RECONVERGENT B3 ;  /* 0x0000000000037941 */ /* 0x000fea0003800200 */
.L_x_1110:
[----:B------:R-:W-:Y:S01]  /*110d0*/  SEL R4, R4, 0x1, !P0 ;  /* 0x0000000104047807 */ /* 0x000fe20004000000 */
[----:B------:R-:W-:Y:S06]  /*110e0*/  @!P2 BRA `(.L_x_1112) ;  /* 0x00000000000ca947 */ /* 0x000fec0003800000 */
[----:B------:R-:W-:Y:S01]  /*110f0*/  VIADD R7, R7, 0x1 ;  /* 0x0000000107077836 */ /* 0x000fe20000000000 */
[----:B------:R-:W-:Y:S01]  /*11100*/  PRMT R2, R6, 0x7610, R2 ;  /* 0x0000761006027816 */ /* 0x000fe20000000002 */
[----:B------:R-:W-:Y:S06]  /*11110*/  BRA `(.L_x_1113) ;  /* 0xfffffffc00787947 */ /* 0x000fec000383ffff */
.L_x_1112:
[----:B------:R-:W-:Y:S05]  /*11120*/  BSYNC.RECONVERGENT B1 ;  /* 0x0000000000017941 */ /* 0x000fea0003800200 */
.L_x_1109:
[----:B------:R-:W-:Y:S05]  /*11130*/  BRA `(.L_x_1095) ;  /* 0x0000000000087947 */ /* 0x000fea0003800000 */
.L_x_1108:
[----:B------:R-:W-:Y:S01]  /*11140*/  CS2R R4, SRZ ;  /* 0x0000000000047805 */ /* 0x000fe2000001ff00 */
[----:B------:R-:W-:-:S07]  /*11150*/  IMAD.MOV.U32 R9, RZ, RZ, RZ ;  /* 0x000000ffff097224 */ /* 0x000fce00078e00ff */
.L_x_1095:
[----:B------:R-:W-:Y:S05]  /*11160*/  BSYNC.RECONVERGENT B0 ;  /* 0x0000000000007941 */ /* 0x000fea0003800200 */
.L_x_1093:
        /* <DEDUP_REMOVED lines=21> */
.L_x_1119:
[----:B------:R-:W0:Y:S01]  /*112c0*/  LDC.U8 R7, c[0x3][R8+0x1] ;  /* 0x00c0004008077b82 */ /* 0x000e220000000000 */
[C---:B------:R-:W-:Y:S01]  /*112d0*/  PRMT R3, R0.reuse, 0x8880, RZ ;  /* 0x0000888000037816 */ /* 0x040fe200000000ff */
[----:B------:R-:W-:Y:S01]  /*112e0*/  IMAD.MOV.U32 R5, RZ, RZ, 0x1 ;  /* 0x00000001ff057424 */ /* 0x000fe200078e00ff */
[----:B------:R-:W-:Y:S02]  /*112f0*/  IADD3 R2, PT, PT, R0, -0x30, RZ ;  /* 0xffffffd000027810 */ /* 0x000fe40007ffe0ff */
[C---:B------:R-:W-:Y:S01]  /*11300*/  ISETP.GT.U32.AND P1, PT, R9.reuse, -0x66666667, PT ;  /* 0x999999990900780c */ /* 0x040fe20003f24070 */
[----:B------:R-:W-:Y:S01]  /*11310*/  IMAD.MOV.U32 R0, RZ, RZ, R3 ;  /* 0x000000ffff007224 */ /* 0x000fe200078e0003 */
[----:B------:R-:W-:Y:S02]  /*11320*/  LOP3.LUT R2, R2, 0xff, RZ, 0xc0, !PT ;  /* 0x000000ff02027812 */ /* 0x000fe400078ec0ff */
[----:B------:R-:W-:Y:S02]  /*11330*/  ISETP.NE.U32.AND P2, PT, R9, -0x66666667, PT ;  /* 0x999999990900780c */ /* 0x000fe40003f45070 */
[----:B------:R-:W-:-:S02]  /*11340*/  ISETP.GE.AND P0, PT, R0, 0x36, PT ;  /* 0x000000360000780c */ /* 0x000fc40003f06270 */
        /* <DEDUP_REMOVED lines=14> */
[----:B------:R-:W-:Y:S02]  /*11430*/  PRMT R0, R7, 0x7610, R0 ;  /* 0x0000761007007816 */ /* 0x000fe40000000000 */
[----:B------:R-:W-:Y:S01]  /*11440*/  MOV R6, R5 ;  /* 0x0000000500067202 */ /* 0x000fe20000000f00 */
[----:B------:R-:W-:Y:S06]  /*11450*/  BRA `(.L_x_1119) ;  /* 0xfffffffc00987947 */ /* 0x000fec000383ffff */
.L_x_1118:
[----:B------:R-:W-:Y:S05]  /*11460*/  BSYNC.RECONVERGENT B1 ;  /* 0x0000000000017941 */ /* 0x000fea0003800200 */
.L_x_1117:
[----:B------:R-:W-:Y:S05]  /*11470*/  BRA `(.L_x_1116) ;  /* 0x0000000400807947 */ /* 0x000fea0003800000 */
.L_x_1115:
[----:B------:R-:W0:Y:S02]  /*11480*/  LDCU.U8 UR7, c[0x3][0xdd] ;  /* 0x00c01ba0ff0777ac */ /* 0x000e240008000000 */
[----:B0-----:R-:W-:-:S04]  /*11490*/  ULOP3.LUT UR7, UR7, 0x20, URZ, 0xfc, !UPT ;  /* 0x0000002007077892 */ /* 0x001fc8000f8efcff */
[----:B------:R-:W-:-:S04]  /*114a0*/  UPRMT UR7, UR7, 0x9910, URZ ;  /* 0x0000991007077896 */ /* 0x000fc800080000ff */
[----:B------:R-:W-:-:S09]  /*114b0*/  UISETP.NE.AND UP0, UPT, UR7, 0x78, UPT ;  /* 0x000000780700788c */ /* 0x000fd2000bf05270 */
[----:B------:R-:W-:Y:S05]  /*114c0*/  BRA.U !UP0, `(.L_x_1120) ;  /* 0x0000000108987547 */ /* 0x000fea000b800000 */
[----:B------:R-:W-:Y:S01]  /*114d0*/  BSSY.RECONVERGENT B1, `(.L_x_1121) ;  /* 0x0000007000017945 */ /* 0x000fe20003800200 */
[----:B------:R-:W-:-:S07]  /*114e0*/  IMAD.MOV.U32 R2, RZ, RZ, 0xdd ;  /* 0x000000ddff027424 */ /* 0x000fce00078e00ff */
.L_x_1122:
[----:B------:R0:W1:Y:S01]  /*114f0*/  LDC.U8 R0, c[0x3][R2] ;  /* 0x00c0000002007b82 */ /* 0x0000620000000000 */
[----:B------:R-:W-:Y:S02]  /*11500*/  IMAD.MOV.U32 R3, RZ, RZ, R2 ;  /* 0x000000ffff037224 */ /* 0x000fe400078e0002 */
[----:B0-----:R-:W-:Y:S01]  /*11510*/  VIADD R2, R2, 0x1 ;  /* 0x0000000102027836 */ /* 0x001fe20000000000 */
[----:B-1----:R-:W-:-:S13]  /*11520*/  ISETP.NE.AND P0, PT, R0, 0x30, PT ;  /* 0x000000300000780c */ /* 0x002fda0003f05270 */
[----:B------:R-:W-:Y:S05]  /*11530*/  @!P0 BRA `(.L_x_1122) ;  /* 0xfffffffc00ec8947 */ /* 0x000fea000383ffff */
[----:B------:R-:W-:Y:S05]  /*11540*/  BSYNC.RECONVERGENT B1 ;  /* 0x0000000000017941 */ /* 0x000fea0003800200 */
.L_x_1121:
        /* <DEDUP_REMOVED lines=8> */
.L_x_1126:
[----:B------:R-:W0:Y:S01]  /*115d0*/  LDC.U8 R6, c[0x3][R7+0x1] ;  /* 0x00c0004007067b82 */ /* 0x000e220000000000 */
[----:B------:R-:W-:Y:S01]  /*115e0*/  LOP3.LUT R3, R0, 0xf8, RZ, 0xc0, !PT ;  /* 0x000000f800037812 */ /* 0x000fe200078ec0ff */
[----:B------:R-:W-:Y:S01]  /*115f0*/  IMAD.MOV.U32 R5, RZ, RZ, 0x1 ;  /* 0x00000001ff057424 */ /* 0x000fe200078e00ff */
[----:B------:R-:W-:Y:S02]  /*11600*/  ISETP.GT.U32.AND P0, PT, R9, -0x1, PT ;  /* 0xffffffff0900780c */ /* 0x000fe40003f04070 */
[----:B------:R-:W-:Y:S02]  /*11610*/  ISETP.NE.AND P1, PT, R3, 0x30, PT ;  /* 0x000000300300780c */ /* 0x000fe40003f25270 */
[----:B------:R-:W-:-:S04]  /*11620*/  ISETP.GT.U32.AND.EX P0, PT, R8, 0x1fffffff, PT, P0 ;  /* 0x1fffffff0800780c */ /* 0x000fc80003f04100 */
[----:B------:R-:W-:-:S07]  /*11630*/  SEL R4, R4, 0x1, !P0 ;  /* 0x0000000104047807 */ /* 0x000fce0004000000 */
[C---:B------:R-:W-:Y:S01]  /*11640*/  @!P1 IMAD.SHL.U32 R3, R9.reuse, 0x8, RZ ;  /* 0x0000000809039824 */ /* 0x040fe200078e00ff */
[----:B------:R-:W-:Y:S02]  /*11650*/  @!P1 SHF.L.U64.HI R8, R9, 0x3, R8 ;  /* 0x0000000309089819 */ /* 0x000fe40000010208 */
[----:B------:R-:W-:Y:S02]  /*11660*/  @!P1 MOV R5, R2 ;  /* 0x0000000200059202 */ /* 0x000fe40000000f00 */
[----:B------:R-:W-:Y:S02]  /*11670*/  @!P1 LOP3.LUT R9, R3, 0x7, R0, 0xf8, !PT ;  /* 0x0000000703099812 */ /* 0x000fe400078ef800 */
[----:B0-----:R-:W-:-:S13]  /*11680*/  ISETP.NE.AND P2, PT, R6, RZ, PT ;  /* 0x000000ff0600720c */ /* 0x001fda0003f45270 */
[----:B------:R-:W-:Y:S05]  /*11690*/  @!P2 BRA `(.L_x_1125) ;  /* 0x000000000010a947 */ /* 0x000fea0003800000 */
[----:B------:R-:W-:Y:S01]  /*116a0*/  VIADD R7, R7, 0x1 ;  /* 0x0000000107077836 */ /* 0x000fe20000000000 */
[----:B------:R-:W-:Y:S01]  /*116b0*/  PRMT R0, R6, 0x7610, R0 ;  /* 0x0000761006007816 */ /* 0x000fe20000000000 */
[----:B------:R-:W-:Y:S01]  /*116c0*/  IMAD.MOV.U32 R2, RZ, RZ, R5 ;  /* 0x000000ffff027224 */ /* 0x000fe200078e0005 */
[----:B------:R-:W-:Y:S06]  /*116d0*/  BRA `(.L_x_1126) ;  /* 0xfffffffc00bc7947 */ /* 0x000fec000383ffff */
.L_x_1125:
[----:B------:R-:W-:Y:S05]  /*116e0*/  BSYNC.RECONVERGENT B1 ;  /* 0x0000000000017941 */ /* 0x000fea0003800200 */
.L_x_1124:
[----:B------:R-:W-:Y:S05]  /*116f0*/  BRA `(.L_x_1116) ;  /* 0x0000000000e07947 */ /* 0x000fea0003800000 */
.L_x_1123:
[----:B------:R-:W-:Y:S01]  /*11700*/  CS2R R4, SRZ ;  /* 0x0000000000047805 */ /* 0x000fe2000001ff00 */
[----:B------:R-:W-:Y:S01]  /*11710*/  IMAD.MOV.U32 R9, RZ, RZ, RZ ;  /* 0x000000ffff097224 */ /* 0x000fe200078e00ff */
[----:B------:R-:W-:Y:S06]  /*11720*/  BRA `(.L_x_1116) ;  /* 0x0000000000d47947 */ /* 0x000fec0003800000 */
.L_x_1120:
[----:B------:R-:W-:Y:S01]  /*11730*/  BSSY.RECONVERGENT B1, `(.L_x_1127) ;  /* 0x0000007000017945 */ /* 0x000fe20003800200 */
[----:B------:R-:W-:-:S07]  /*11740*/  IMAD.MOV.U32 R2, RZ, RZ, 0xde ;  /* 0x000000deff027424 */ /* 0x000fce00078e00ff */
.L_x_1128:
[----:B------:R0:W1:Y:S01]  /*11750*/  LDC.U8 R0, c[0x3][R2] ;  /* 0x00c0000002007b82 */ /* 0x0000620000000000 */
[----:B------:R-:W-:Y:S02]  /*11760*/  IMAD.MOV.U32 R3, RZ, RZ, R2 ;  /* 0x000000ffff037224 */ /* 0x000fe400078e0002 */
[----:B0-----:R-:W-:Y:S01]  /*11770*/  VIADD R2, R2, 0x1 ;  /* 0x0000000102027836 */ /* 0x001fe20000000000 */
[----:B-1----:R-:W-:-:S13]  /*11780*/  ISETP.NE.AND P0, PT, R0, 0x30, PT ;  /* 0x000000300000780c */ /* 0x002fda0003f05270 */
[----:B------:R-:W-:Y:S05]  /*11790*/  @!P0 BRA `(.L_x_1128) ;  /* 0xfffffffc00ec8947 */ /* 0x000fea000383ffff */
[----:B------:R-:W-:Y:S05]  /*117a0*/  BSYNC.RECONVERGENT B1 ;  /* 0x0000000000017941 */ /* 0x000fea0003800200 */
.L_x_1127:
[----:B------:R-:W-:-:S04]  /*117b0*/  PRMT R2, R0, 0x9910, RZ ;  /* 0x0000991000027816 */ /* 0x000fc800000000ff */
[----:B------:R-:W-:-:S13]  /*117c0*/  ISETP.NE.AND P0, PT, R2, RZ, PT ;  /* 0x000000ff0200720c */ /* 0x000fda0003f05270 */
[----:B------:R-:W-:Y:S05]  /*117d0*/  @!P0 BRA `(.L_x_1129) ;  /* 0x0000000000a08947 */ /* 0x000fea0003800000 */
[----:B------:R-:W-:Y:S01]  /*117e0*/  BSSY.RECONVERGENT B1, `(.L_x_1130) ;  /* 0x0000026000017945 */ /* 0x000fe20003800200 */
[----:B------:R-:W-:Y:S01]  /*117f0*/  IMAD.MOV.U32 R6, RZ, RZ, R3 ;  /* 0x000000ffff067224 */ /* 0x000fe200078e0003 */
[----:B------:R-:W-:Y:S02]  /*11800*/  CS2R R8, SRZ ;  /* 0x0000000000087805 */ /* 0x000fe4000001ff00 */
[----:B------:R-:W-:-:S07]  /*11810*/  CS2R R4, SRZ ;  /* 0x0000000000047805 */ /* 0x000fce000001ff00 */
.L_x_1134:
        /* <DEDUP_REMOVED lines=28> */
.L_x_1132:
[----:B------:R-:W-:Y:S05]  /*119e0*/  BSYNC.RECONVERGENT B3 ;  /* 0x0000000000037941 */ /* 0x000fea0003800200 */
.L_x_1131:
[----:B------:R-:W-:Y:S01]  /*119f0*/  SEL R4, R4, 0x1, !P0 ;  /* 0x0000000104047807 */ /* 0x000fe20004000000 */
[----:B------:R-:W-:Y:S06]  /*11a00*/  @!P2 BRA `(.L_x_1133) ;  /* 0x00000000000ca947 */ /* 0x000fec0003800000 */
[----:B------:R-:W-:Y:S01]  /*11a10*/  VIADD R6, R6, 0x1 ;  /* 0x0000000106067836 */ /* 0x000fe20000000000 */
[----:B------:R-:W-:Y:S01]  /*11a20*/  PRMT R0, R3, 0x7610, R0 ;  /* 0x0000761003007816 */ /* 0x000fe20000000000 */
[----:B------:R-:W-:Y:S06]  /*11a30*/  BRA `(.L_x_1134) ;  /* 0xfffffffc00787947 */ /* 0x000fec000383ffff */
.L_x_1133:
[----:B------:R-:W-:Y:S05]  /*11a40*/  BSYNC.RECONVERGENT B1 ;  /* 0x0000000000017941 */ /* 0x000fea0003800200 */
.L_x_1130:
[----:B------:R-:W-:Y:S05]  /*11a50*/  BRA `(.L_x_1116) ;  /* 0x0000000000087947 */ /* 0x000fea0003800000 */
.L_x_1129:
[----:B------:R-:W-:Y:S01]  /*11a60*/  CS2R R4, SRZ ;  /* 0x0000000000047805 */ /* 0x000fe2000001ff00 */
[----:B------:R-:W-:-:S07]  /*11a70*/  IMAD.MOV.U32 R9, RZ, RZ, RZ ;  /* 0x000000ffff097224 */ /* 0x000fce00078e00ff */
.L_x_1116:
[----:B------:R-:W-:Y:S05]  /*11a80*/  BSYNC.RECONVERGENT B0 ;  /* 0x0000000000007941 */ /* 0x000fea0003800200 */
.L_x_1114:
        /* <DEDUP_REMOVED lines=8> */
.L_x_966:
[----:B0-----:R-:W0:Y:S01]  /*11b10*/  LDC.64 R2, c[0x0][0x3b0] ;  /* 0x0000ec00ff027b82 */ /* 0x001e220000000a00 */
[----:B------:R-:W2:Y:S04]  /*11b20*/  LDG.E R4, desc[UR8][R50.64+0x4] ;  /* 0x0000040832047981 */ /* 0x000ea8000c1e1900 */
[----:B------:R-:W3:Y:S04]  /*11b30*/  LDG.E R0, desc[UR8][R50.64] ;  /* 0x0000000832007981 */ /* 0x000ee8000c1e1900 */
[----:B------:R-:W4:Y:S04]  /*11b40*/  LDG.E R5, desc[UR8][R50.64+0x8] ;  /* 0x0000080832057981 */ /* 0x000f28000c1e1900 */
        /* <DEDUP_REMOVED lines=22> */
[----:B------:R-:W2:Y:S04]  /*11cb0*/  LDG.E R11, desc[UR8][R2.64+0xc] ;  /* 0x00000c08020b7981 */ /* 0x000ea8000c1e1900 */
[----:B------:R-:W3:Y:S04]  /*11cc0*/  LDG.E R0, desc[UR8][R52.64] ;  /* 0x0000000834007981 */ /* 0x000ee8000c1e1900 */
[----:B0-----:R-:W3:Y:S04]  /*11cd0*/  LDG.E R9, desc[UR8][R2.64] ;  /* 0x0000000802097981 */ /* 0x001ee8000c1e1900 */
[----:B------:R-:W4:Y:S04]  /*11ce0*/  LDG.E R7, desc[UR8][R52.64+0x8] ;  /* 0x0000080834077981 */ /* 0x000f28000c1e1900 */
[----:B------:R-:W4:Y:S01]  /*11cf0*/  LDG.E R8, desc[UR8][R2.64+0x18] ;  /* 0x0000180802087981 */ /* 0x000f22000c1e1900 */
[----:B--2---:R-:W-:-:S04]  /*11d00*/  FMUL R11, R6, R11 ;  /* 0x0000000b060b7220 */ /* 0x004fc80000400000 */
[----:B---3--:R-:W-:-:S04]  /*11d10*/  FFMA R4, R0, R9, R11 ;  /* 0x0000000900047223 */ /* 0x008fc8000000000b */
[----:B----4-:R-:W-:-:S05]  /*11d20*/  FFMA R9, R7, R8, R4 ;  /* 0x0000000807097223 */ /* 0x010fca0000000004 */
[----:B------:R0:W-:Y:S04]  /*11d30*/  STG.E desc[UR8][R52.64], R9 ;  /* 0x0000000934007986 */ /* 0x0001e8000c101908 */
[----:B------:R-:W2:Y:S04]  /*11d40*/  LDG.E R11, desc[UR8][R2.64+0x10] ;  /* 0x00001008020b7981 */ /* 0x000ea8000c1e1900 */
[----:B-1----:R-:W3:Y:S04]  /*11d50*/  LDG.E R5, desc[UR8][R2.64+0x4] ;  /* 0x0000040802057981 */ /* 0x002ee8000c1e1900 */
        /* <DEDUP_REMOVED lines=8> */
[----:B------:R-:W0:Y:S01]  /*11de0*/  LDC.64 R4, c[0x0][0x3a8] ;  /* 0x0000ea00ff047b82 */ /* 0x000e220000000a00 */
[----:B--2---:R-:W-:-:S04]  /*11df0*/  FMUL R15, R6, R15 ;  /* 0x0000000f060f7220 */ /* 0x004fc80000400000 */
[----:B---3--:R-:W-:-:S04]  /*11e00*/  FFMA R0, R0, R13, R15 ;  /* 0x0000000d00007223 */ /* 0x008fc8000000000f */
[----:B----4-:R-:W-:-:S05]  /*11e10*/  FFMA R7, R7, R8, R0 ;  /* 0x0000000807077223 */ /* 0x010fca0000000000 */
[----:B------:R-:W-:Y:S04]  /*11e20*/  STG.E desc[UR8][R52.64+0x8], R7 ;  /* 0x0000080734007986 */ /* 0x000fe8000c101908 */
[----:B0-----:R-:W2:Y:S02]  /*11e30*/  LDG.E R0, desc[UR8][R4.64] ;  /* 0x0000000804007981 */ /* 0x001ea4000c1e1900 */
[----:B--2---:R-:W-:-:S05]  /*11e40*/  FADD R9, R9, R0 ;  /* 0x0000000009097221 */ /* 0x004fca0000000000 */
[----:B------:R-:W-:Y:S04]  /*11e50*/  STG.E desc[UR8][R52.64], R9 ;  /* 0x0000000934007986 */ /* 0x000fe8000c101908 */
[----:B------:R-:W1:Y:S02]  /*11e60*/  LDG.E R0, desc[UR8][R4.64+0x4] ;  /* 0x0000040804007981 */ /* 0x000e64000c1e1900 */
[----:B-1----:R-:W-:-:S05]  /*11e70*/  FADD R11, R11, R0 ;  /* 0x000000000b0b7221 */ /* 0x002fca0000000000 */
[----:B------:R-:W-:Y:S04]  /*11e80*/  STG.E desc[UR8][R52.64+0x4], R11 ;  /* 0x0000040b34007986 */ /* 0x000fe8000c101908 */
[----:B------:R-:W2:Y:S01]  /*11e90*/  LDG.E R0, desc[UR8][R4.64+0x8] ;  /* 0x0000080804007981 */ /* 0x000ea2000c1e1900 */
[----:B------:R-:W-:Y:S02]  /*11ea0*/  VIADD R17, R17, 0x1 ;  /* 0x0000000111117836 */ /* 0x000fe40000000000 */
[----:B--2---:R-:W-:-:S05]  /*11eb0*/  FADD R3, R7, R0 ;  /* 0x0000000007037221 */ /* 0x004fca0000000000 */
[----:B------:R-:W-:Y:S04]  /*11ec0*/  STG.E desc[UR8][R52.64+0x8], R3 ;  /* 0x0000080334007986 */ /* 0x000fe8000c101908 */
[----:B------:R-:W-:Y:S01]  /*11ed0*/  STG.E.U16 desc[UR8][R48.64+0x2], R17 ;  /* 0x0000021130007986 */ /* 0x000fe2000c101508 */
[----:B------:R-:W-:Y:S05]  /*11ee0*/  EXIT ;  /* 0x000000000000794d */ /* 0x000fea0003800000 */
.L_x_943:
[----:B------:R-:W2:Y:S01]  /*11ef0*/  LDCU.U8 UR10, c[0x3][0xdc] ;  /* 0x00c01b80ff0a77ac */ /* 0x000ea20008000000 */
[----:B------:R-:W-:Y:S01]  /*11f00*/  BSSY.RECONVERGENT B0, `(.L_x_1135) ;  /* 0x000008e000007945 */ /* 0x000fe20003800200 */
[----:B--2---:R-:W-:Y:S02]  /*11f10*/  UPRMT UR7, UR10, 0x9910, URZ ;  /* 0x000099100a077896 */ /* 0x004fe400080000ff */
        /* <DEDUP_REMOVED lines=15> */
.L_x_1140:
[----:B------:R-:W2:Y:S01]  /*12010*/  LDC.U8 R7, c[0x3][R8+0x1] ;  /* 0x00c0004008077b82 */ /* 0x000ea20000000000 */
        /* <DEDUP_REMOVED lines=18> */
[----:B--2---:R-:W-:-:S13]  /*12140*/  ISETP.NE.AND P1, PT, R7, RZ, PT ;  /* 0x000000ff0700720c */ /* 0x004fda0003f25270 */
[----:B------:R-:W-:Y:S05]  /*12150*/  @!P1 BRA `(.L_x_1139) ;  /* 0x0000000000109947 */ /* 0x000fea0003800000 */
[----:B------:R-:W-:Y:S01]  /*12160*/  IADD3 R8, PT, PT, R8, 0x1, RZ ;  /* 0x0000000108087810 */ /* 0x000fe20007ffe0ff */
[----:B------:R-:W-:Y:S01]  /*12170*/  IMAD.MOV.U32 R6, RZ, RZ, R5 ;  /* 0x000000ffff067224 */ /* 0x000fe200078e0005 */
[----:B------:R-:W-:Y:S01]  /*12180*/  PRMT R2, R7, 0x7610, R2 ;  /* 0x0000761007027816 */ /* 0x000fe20000000002 */
[----:B------:R-:W-:Y:S06]  /*12190*/  BRA `(.L_x_1140) ;  /* 0xfffffffc009c7947 */ /* 0x000fec000383ffff */
.L_x_1139:
[----:B------:R-:W-:Y:S05]  /*121a0*/  BSYNC.RECONVERGENT B1 ;  /* 0x0000000000017941 */ /* 0x000fea0003800200 */
.L_x_1138:
[----:B------:R-:W-:Y:S05]  /*121b0*/  BRA `(.L_x_1137) ;  /* 0x0000000400887947 */ /* 0x000fea0003800000 */
.L_x_1136:
[----:B------:R-:W2:Y:S02]  /*121c0*/  LDCU.U8 UR7, c[0x3][0xdd] ;  /* 0x00c01ba0ff0777ac */ /* 0x000ea40008000000 */
[----:B--2---:R-:W-:-:S04]  /*121d0*/  ULOP3.LUT UR7, UR7, 0x20, URZ, 0xfc, !UPT ;  /* 0x0000002007077892 */ /* 0x004fc8000f8efcff */
[----:B------:R-:W-:-:S04]  /*121e0*/  UPRMT UR7, UR7, 0x9910, URZ ;  /* 0x0000991007077896 */ /* 0x000fc800080000ff */
[----:B------:R-:W-:-:S09]  /*121f0*/  UISETP.NE.AND UP0, UPT, UR7, 0x78, UPT ;  /* 0x000000780700788c */ /* 0x000fd2000bf05270 */
[----:B------:R-:W-:Y:S05]  /*12200*/  BRA.U !UP0, `(.L_x_1141) ;  /* 0x00000001089c7547 */ /* 0x000fea000b800000 */
[----:B------:R-:W-:Y:S01]  /*12210*/  BSSY.RECONVERGENT B1, `(.L_x_1142) ;  /* 0x0000007000017945 */ /* 0x000fe20003800200 */
[----:B------:R-:W-:-:S07]  /*12220*/  IMAD.MOV.U32 R3, RZ, RZ, 0xdd ;  /* 0x000000ddff037424 */ /* 0x000fce00078e00ff */
.L_x_1143:
[----:B------:R2:W3:Y:S01]  /*12230*/  LDC.U8 R2, c[0x3][R3] ;  /* 0x00c0000003027b82 */ /* 0x0004e20000000000 */
[----:B------:R-:W-:Y:S02]  /*12240*/  IMAD.MOV.U32 R4, RZ, RZ, R3 ;  /* 0x000000ffff047224 */ /* 0x000fe400078e0003 */
[----:B--2---:R-:W-:Y:S01]  /*12250*/  VIADD R3, R3, 0x1 ;  /* 0x0000000103037836 */ /* 0x004fe20000000000 */
[----:B---3--:R-:W-:-:S13]  /*12260*/  ISETP.NE.AND P0, PT, R2, 0x30, PT ;  /* 0x000000300200780c */ /* 0x008fda0003f05270 */
[----:B------:R-:W-:Y:S05]  /*12270*/  @!P0 BRA `(.L_x_1143) ;  /* 0xfffffffc00ec8947 */ /* 0x000fea000383ffff */
[----:B------:R-:W-:Y:S05]  /*12280*/  BSYNC.RECONVERGENT B1 ;  /* 0x0000000000017941 */ /* 0x000fea0003800200 */
.L_x_1142:
        /* <DEDUP_REMOVED lines=9> */
.L_x_1147:
[----:B------:R-:W2:Y:S01]  /*12320*/  LDC.U8 R6, c[0x3][R8+0x1] ;  /* 0x00c0004008067b82 */ /* 0x000ea20000000000 */
        /* <DEDUP_REMOVED lines=10> */
[----:B--2---:R-:W-:-:S13]  /*123d0*/  ISETP.NE.AND P2, PT, R6, RZ, PT ;  /* 0x000000ff0600720c */ /* 0x004fda0003f45270 */
[----:B------:R-:W-:Y:S05]  /*123e0*/  @!P2 BRA `(.L_x_1146) ;  /* 0x000000000010a947 */ /* 0x000fea0003800000 */
[----:B------:R-:W-:Y:S01]  /*123f0*/  VIADD R8, R8, 0x1 ;  /* 0x0000000108087836 */ /* 0x000fe20000000000 */
[----:B------:R-:W-:Y:S01]  /*12400*/  PRMT R2, R6, 0x7610, R2 ;  /* 0x0000761006027816 */ /* 0x000fe20000000002 */
[----:B------:R-:W-:Y:S01]  /*12410*/  IMAD.MOV.U32 R3, RZ, RZ, R5 ;  /* 0x000000ffff037224 */ /* 0x000fe200078e0005 */
[----:B------:R-:W-:Y:S06]  /*12420*/  BRA `(.L_x_1147) ;  /* 0xfffffffc00bc7947 */ /* 0x000fec000383ffff */
.L_x_1146:
[----:B------:R-:W-:Y:S05]  /*12430*/  BSYNC.RECONVERGENT B1 ;  /* 0x0000000000017941 */ /* 0x000fea0003800200 */
.L_x_1145:
[----:B------:R-:W-:Y:S05]  /*12440*/  BRA `(.L_x_1137) ;  /* 0x0000000000e47947 */ /* 0x000fea0003800000 */
.L_x_1144:
[----:B------:R-:W-:Y:S01]  /*12450*/  CS2R R4, SRZ ;  /* 0x0000000000047805 */ /* 0x000fe2000001ff00 */
[----:B------:R-:W-:Y:S01]  /*12460*/  IMAD.MOV.U32 R9, RZ, RZ, RZ ;  /* 0x000000ffff097224 */ /* 0x000fe200078e00ff */
[----:B------:R-:W-:Y:S06]  /*12470*/  BRA `(.L_x_1137) ;  /* 0x0000000000d87947 */ /* 0x000fec0003800000 */
.L_x_1141:
[----:B------:R-:W-:Y:S01]  /*12480*/  BSSY.RECONVERGENT B1, `(.L_x_1148) ;  /* 0x0000007000017945 */ /* 0x000fe20003800200 */
[----:B------:R-:W-:-:S07]  /*12490*/  IMAD.MOV.U32 R3, RZ, RZ, 0xde ;  /* 0x000000deff037424 */ /* 0x000fce00078e00ff */
.L_x_1149:
[----:B------:R2:W3:Y:S01]  /*124a0*/  LDC.U8 R2, c[0x3][R3] ;  /* 0x00c0000003027b82 */ /* 0x0004e20000000000 */
[----:B------:R-:W-:Y:S01]  /*124b0*/  IMAD.MOV.U32 R4, RZ, RZ, R3 ;  /* 0x000000ffff047224 */ /* 0x000fe200078e0003 */
[----:B--2---:R-:W-:Y:S02]  /*124c0*/  IADD3 R3, PT, PT, R3, 0x1, RZ ;  /* 0x0000000103037810 */ /* 0x004fe40007ffe0ff */
[----:B---3--:R-:W-:-:S13]  /*124d0*/  ISETP.NE.AND P0, PT, R2, 0x30, PT ;  /* 0x000000300200780c */ /* 0x008fda0003f05270 */
[----:B------:R-:W-:Y:S05]  /*124e0*/  @!P0 BRA `(.L_x_1149) ;  /* 0xfffffffc00ec8947 */ /* 0x000fea000383ffff */
[----:B------:R-:W-:Y:S05]  /*124f0*/  BSYNC.RECONVERGENT B1 ;  /* 0x0000000000017941 */ /* 0x000fea0003800200 */
.L_x_1148:
        /* <DEDUP_REMOVED lines=8> */
.L_x_1155:
[----:B------:R-:W-:Y:S01]  /*12580*/  VIADD R3, R2, 0xffffffbf ;  /* 0xffffffbf02037836 */ /* 0x000fe20000000000 */
[----:B------:R-:W2:Y:S01]  /*12590*/  LDC.U8 R6, c[0x3][R7+0x1] ;  /* 0x00c0004007067b82 */ /* 0x000ea20000000000 */
        /* <DEDUP_REMOVED lines=13> */
[----:B--2---:R-:W-:-:S04]  /*12670*/  ISETP.NE.AND P2, PT, R6, RZ, PT ;  /* 0x000000ff0600720c */ /* 0x004fc80003f45270 */
        /* <DEDUP_REMOVED lines=12> */
.L_x_1153:
[----:B------:R-:W-:Y:S05]  /*12740*/  BSYNC.RECONVERGENT B4 ;  /* 0x0000000000047941 */ /* 0x000fea0003800200 */
.L_x_1152:
[----:B------:R-:W-:Y:S01]  /*12750*/  SEL R4, R4, 0x1, !P0 ;  /* 0x0000000104047807 */ /* 0x000fe20004000000 */
[----:B------:R-:W-:Y:S06]  /*12760*/  @!P2 BRA `(.L_x_1154) ;  /* 0x00000000000ca947 */ /* 0x000fec0003800000 */
[----:B------:R-:W-:Y:S01]  /*12770*/  VIADD R7, R7, 0x1 ;  /* 0x0000000107077836 */ /* 0x000fe20000000000 */
[----:B------:R-:W-:Y:S01]  /*12780*/  PRMT R2, R6, 0x7610, R2 ;  /* 0x0000761006027816 */ /* 0x000fe20000000002 */
[----:B------:R-:W-:Y:S06]  /*12790*/  BRA `(.L_x_1155) ;  /* 0xfffffffc00787947 */ /* 0x000fec000383ffff */
.L_x_1154:
[----:B------:R-:W-:Y:S05]  /*127a0*/  BSYNC.RECONVERGENT B1 ;  /* 0x0000000000017941 */ /* 0x000fea0003800200 */
.L_x_1151:
[----:B------:R-:W-:Y:S05]  /*127b0*/  BRA `(.L_x_1137) ;  /* 0x0000000000087947 */ /* 0x000fea0003800000 */
.L_x_1150:
[----:B------:R-:W-:Y:S01]  /*127c0*/  CS2R R4, SRZ ;  /* 0x0000000000047805 */ /* 0x000fe2000001ff00 */
[----:B------:R-:W-:-:S07]  /*127d0*/  IMAD.MOV.U32 R9, RZ, RZ, RZ ;  /* 0x000000ffff097224 */ /* 0x000fce00078e00ff */
.L_x_1137:
[----:B------:R-:W-:Y:S05]  /*127e0*/  BSYNC.RECONVERGENT B0 ;  /* 0x0000000000007941 */ /* 0x000fea0003800200 */
.L_x_1135:
        /* <DEDUP_REMOVED lines=10> */
[----:B--2---:R-:W-:Y:S05]  /*12890*/  @!P0 BRA `(.L_x_1157) ;  /* 0x0000000000988947 */ /* 0x004fea0003800000 */
        /* <DEDUP_REMOVED lines=11> */
.L_x_1161:
        /* <DEDUP_REMOVED lines=19> */
[----:B--2---:R-:W-:-:S13]  /*12a80*/  ISETP.NE.AND P1, PT, R7, RZ, PT ;  /* 0x000000ff0700720c */ /* 0x004fda0003f25270 */
[----:B------:R-:W-:Y:S05]  /*12a90*/  @!P1 BRA `(.L_x_1160) ;  /* 0x0000000000109947 */ /* 0x000fea0003800000 */
[----:B------:R-:W-:Y:S01]  /*12aa0*/  VIADD R8, R8, 0x1 ;  /* 0x0000000108087836 */ /* 0x000fe20000000000 */
[----:B------:R-:W-:Y:S01]  /*12ab0*/  PRMT R2, R7, 0x7610, R2 ;  /* 0x0000761007027816 */ /* 0x000fe20000000002 */
[----:B------:R-:W-:Y:S01]  /*12ac0*/  IMAD.MOV.U32 R6, RZ, RZ, R5 ;  /* 0x000000ffff067224 */ /* 0x000fe200078e0005 */
[----:B------:R-:W-:Y:S06]  /*12ad0*/  BRA `(.L_x_1161) ;  /* 0xfffffffc009c7947 */ /* 0x000fec000383ffff */
.L_x_1160:
[----:B------:R-:W-:Y:S05]  /*12ae0*/  BSYNC.RECONVERGENT B1 ;  /* 0x0000000000017941 */ /* 0x000fea0003800200 */
.L_x_1159:
[----:B------:R-:W-:Y:S05]  /*12af0*/  BRA `(.L_x_1158) ;  /* 0x0000000400887947 */ /* 0x000fea0003800000 */
.L_x_1157:
[----:B------:R-:W2:Y:S02]  /*12b00*/  LDCU.U8 UR7, c[0x3][0xdd] ;  /* 0x00c01ba0ff0777ac */ /* 0x000ea40008000000 */
[----:B--2---:R-:W-:-:S04]  /*12b10*/  ULOP3.LUT UR7, UR7, 0x20, URZ, 0xfc, !UPT ;  /* 0x0000002007077892 */ /* 0x004fc8000f8efcff */
[----:B------:R-:W-:-:S04]  /*12b20*/  UPRMT UR7, UR7, 0x9910, URZ ;  /* 0x0000991007077896 */ /* 0x000fc800080000ff */
[----:B------:R-:W-:-:S09]  /*12b30*/  UISETP.NE.AND UP0, UPT, UR7, 0x78, UPT ;  /* 0x000000780700788c */ /* 0x000fd2000bf05270 */
[----:B------:R-:W-:Y:S05]  /*12b40*/  BRA.U !UP0, `(.L_x_1162) ;  /* 0x00000001089c7547 */ /* 0x000fea000b800000 */
[----:B------:R-:W-:Y:S01]  /*12b50*/  BSSY.RECONVERGENT B1, `(.L_x_1163) ;  /* 0x0000007000017945 */ /* 0x000fe20003800200 */
[----:B------:R-:W-:-:S07]  /*12b60*/  IMAD.MOV.U32 R3, RZ, RZ, 0xdd ;  /* 0x000000ddff037424 */ /* 0x000fce00078e00ff */
.L_x_1164:
[----:B------:R2:W3:Y:S01]  /*12b70*/  LDC.U8 R2, c[0x3][R3] ;  /* 0x00c0000003027b82 */ /* 0x0004e20000000000 */
[----:B------:R-:W-:Y:S02]  /*12b80*/  IMAD.MOV.U32 R4, RZ, RZ, R3 ;  /* 0x000000ffff047224 */ /* 0x000fe400078e0003 */
[----:B--2---:R-:W-:Y:S01]  /*12b90*/  VIADD R3, R3, 0x1 ;  /* 0x0000000103037836 */ /* 0x004fe20000000000 */
[----:B---3--:R-:W-:-:S13]  /*12ba0*/  ISETP.NE.AND P0, PT, R2, 0x30, PT ;  /* 0x000000300200780c */ /* 0x008fda0003f05270 */
[----:B------:R-:W-:Y:S05]  /*12bb0*/  @!P0 BRA `(.L_x_1164) ;  /* 0xfffffffc00ec8947 */ /* 0x000fea000383ffff */
[----:B------:R-:W-:Y:S05]  /*12bc0*/  BSYNC.RECONVERGENT B1 ;  /* 0x0000000000017941 */ /* 0x000fea0003800200 */
.L_x_1163:
        /* <DEDUP_REMOVED lines=9> */
.L_x_1168:
        /* <DEDUP_REMOVED lines=17> */
.L_x_1167:
[----:B------:R-:W-:Y:S05]  /*12d70*/  BSYNC.RECONVERGENT B1 ;  /* 0x0000000000017941 */ /* 0x000fea0003800200 */
.L_x_1166:
[----:B------:R-:W-:Y:S05]  /*12d80*/  BRA `(.L_x_1158) ;  /* 0x0000000000e47947 */ /* 0x000fea0003800000 */
.L_x_1165:
[----:B------:R-:W-:Y:S02]  /*12d90*/  CS2R R4, SRZ ;  /* 0x0000000000047805 */ /* 0x000fe4000001ff00 */
[----:B------:R-:W-:Y:S01]  /*12da0*/  MOV R9, RZ ;  /* 0x000000ff00097202 */ /* 0x000fe20000000f00 */
[----:B------:R-:W-:Y:S06]  /*12db0*/  BRA `(.L_x_1158) ;  /* 0x0000000000d87947 */ /* 0x000fec0003800000 */
.L_x_1162:
[----:B------:R-:W-:Y:S01]  /*12dc0*/  BSSY.RECONVERGENT B1, `(.L_x_1169) ;  /* 0x0000007000017945 */ /* 0x000fe20003800200 */
[----:B------:R-:W-:-:S07]  /*12dd0*/  IMAD.MOV.U32 R3, RZ, RZ, 0xde ;  /* 0x000000deff037424 */ /* 0x000fce00078e00ff */
.L_x_1170:
[----:B------:R2:W3:Y:S01]  /*12de0*/  LDC.U8 R2, c[0x3][R3] ;  /* 0x00c0000003027b82 */ /* 0x0004e20000000000 */
[----:B------:R-:W-:Y:S02]  /*12df0*/  IMAD.MOV.U32 R4, RZ, RZ, R3 ;  /* 0x000000ffff047224 */ /* 0x000fe400078e0003 */
[----:B--2---:R-:W-:Y:S01]  /*12e00*/  VIADD R3, R3, 0x1 ;  /* 0x0000000103037836 */ /* 0x004fe20000000000 */
[----:B---3--:R-:W-:-:S13]  /*12e10*/  ISETP.NE.AND P0, PT, R2, 0x30, PT ;  /* 0x000000300200780c */ /* 0x008fda0003f05270 */
[----:B------:R-:W-:Y:S05]  /*12e20*/  @!P0 BRA `(.L_x_1170) ;  /* 0xfffffffc00ec8947 */ /* 0x000fea000383ffff */
[----:B------:R-:W-:Y:S05]  /*12e30*/  BSYNC.RECONVERGENT B1 ;  /* 0x0000000000017941 */ /* 0x000fea0003800200 */
.L_x_1169:
        /* <DEDUP_REMOVED lines=8> */
.L_x_1176:
        /* <DEDUP_REMOVED lines=15> */
[----:B--2---:R-:W-:-:S04]  /*12fb0*/  ISETP.NE.AND P2, PT, R6, RZ, PT ;  /* 0x000000ff0600720c */ /* 0x004fc80003f45270 */
        /* <DEDUP_REMOVED lines=12> */
.L_x_1174:
[----:B------:R-:W-:Y:S05]  /*13080*/  BSYNC.RECONVERGENT B4 ;  /* 0x0000000000047941 */ /* 0x000fea0003800200 */
.L_x_1173:
[----:B------:R-:W-:Y:S01]  /*13090*/  SEL R4, R4, 0x1, !P0 ;  /* 0x0000000104047807 */ /* 0x000fe20004000000 */
[----:B------:R-:W-:Y:S06]  /*130a0*/  @!P2 BRA `(.L_x_1175) ;  /* 0x00000000000ca947 */ /* 0x000fec0003800000 */
[----:B------:R-:W-:Y:S02]  /*130b0*/  IADD3 R7, PT, PT, R7, 0x1, RZ ;  /* 0x0000000107077810 */ /* 0x000fe40007ffe0ff */
[----:B------:R-:W-:Y:S01]  /*130c0*/  PRMT R2, R6, 0x7610, R2 ;  /* 0x0000761006027816 */ /* 0x000fe20000000002 */
[----:B------:R-:W-:Y:S06]  /*130d0*/  BRA `(.L_x_1176) ;  /* 0xfffffffc00787947 */ /* 0x000fec000383ffff */
.L_x_1175:
[----:B------:R-:W-:Y:S05]  /*130e0*/  BSYNC.RECONVERGENT B1 ;  /* 0x0000000000017941 */ /* 0x000fea0003800200 */
.L_x_1172:
[----:B------:R-:W-:Y:S05]  /*130f0*/  BRA `(.L_x_1158) ;  /* 0x0000000000087947 */ /* 0x000fea0003800000 */
.L_x_1171:
[----:B------:R-:W-:Y:S01]  /*13100*/  CS2R R4, SRZ ;  /* 0x0000000000047805 */ /* 0x000fe2000001ff00 */
[----:B------:R-:W-:-:S07]  /*13110*/  IMAD.MOV.U32 R9, RZ, RZ, RZ ;  /* 0x000000ffff097224 */ /* 0x000fce00078e00ff */
.L_x_1158:
[----:B------:R-:W-:Y:S05]  /*13120*/  BSYNC.RECONVERGENT B0 ;  /* 0x0000000000007941 */ /* 0x000fea0003800200 */
.L_x_1156:
        /* <DEDUP_REMOVED lines=22> */
.L_x_1182:
[----:B------:R-:W2:Y:S01]  /*13290*/  LDC.U8 R7, c[0x3][R8+0x1] ;  /* 0x00c0004008077b82 */ /* 0x000ea20000000000 */
        /* <DEDUP_REMOVED lines=24> */
.L_x_1181:
[----:B------:R-:W-:Y:S05]  /*13420*/  BSYNC.RECONVERGENT B1 ;  /* 0x0000000000017941 */ /* 0x000fea0003800200 */
.L_x_1180:
[----:B------:R-:W-:Y:S05]  /*13430*/  BRA `(.L_x_1179) ;  /* 0x0000000400887947 */ /* 0x000fea0003800000 */
.L_x_1178:
[----:B------:R-:W2:Y:S02]  /*13440*/  LDCU.U8 UR7, c[0x3][0xdd] ;  /* 0x00c01ba0ff0777ac */ /* 0x000ea40008000000 */
[----:B--2---:R-:W-:-:S04]  /*13450*/  ULOP3.LUT UR7, UR7, 0x20, URZ, 0xfc, !UPT ;  /* 0x0000002007077892 */ /* 0x004fc8000f8efcff */
[----:B------:R-:W-:-:S04]  /*13460*/  UPRMT UR7, UR7, 0x9910, URZ ;  /* 0x0000991007077896 */ /* 0x000fc800080000ff */
[----:B------:R-:W-:-:S09]  /*13470*/  UISETP.NE.AND UP0, UPT, UR7, 0x78, UPT ;  /* 0x000000780700788c */ /* 0x000fd2000bf05270 */
[----:B------:R-:W-:Y:S05]  /*13480*/  BRA.U !UP0, `(.L_x_1183) ;  /* 0x00000001089c7547 */ /* 0x000fea000b800000 */
[----:B------:R-:W-:Y:S01]  /*13490*/  BSSY.RECONVERGENT B1, `(.L_x_1184) ;  /* 0x0000007000017945 */ /* 0x000fe20003800200 */
[----:B------:R-:W-:-:S07]  /*134a0*/  IMAD.MOV.U32 R3, RZ, RZ, 0xdd ;  /* 0x000000ddff037424 */ /* 0x000fce00078e00ff */
.L_x_1185:
[----:B------:R2:W3:Y:S01]  /*134b0*/  LDC.U8 R2, c[0x3][R3] ;  /* 0x00c0000003027b82 */ /* 0x0004e20000000000 */
[----:B------:R-:W-:Y:S01]  /*134c0*/  MOV R4, R3 ;  /* 0x0000000300047202 */ /* 0x000fe20000000f00 */
[----:B--2---:R-:W-:Y:S01]  /*134d0*/  VIADD R3, R3, 0x1 ;  /* 0x0000000103037836 */ /* 0x004fe20000000000 */
[----:B---3--:R-:W-:-:S13]  /*134e0*/  ISETP.NE.AND P0, PT, R2, 0x30, PT ;  /* 0x000000300200780c */ /* 0x008fda0003f05270 */
[----:B------:R-:W-:Y:S05]  /*134f0*/  @!P0 BRA `(.L_x_1185) ;  /* 0xfffffffc00ec8947 */ /* 0x000fea000383ffff */
[----:B------:R-:W-:Y:S05]  /*13500*/  BSYNC.RECONVERGENT B1 ;  /* 0x0000000000017941 */ /* 0x000fea0003800200 */
.L_x_1184:
        /* <DEDUP_REMOVED lines=9> */
.L_x_1189:
        /* <DEDUP_REMOVED lines=11> */
[----:B--2---:R-:W-:-:S13]  /*13650*/  ISETP.NE.AND P2, PT, R6, RZ, PT ;  /* 0x000000ff0600720c */ /* 0x004fda0003f45270 */
[----:B------:R-:W-:Y:S05]  /*13660*/  @!P2 BRA `(.L_x_1188) ;  /* 0x000000000010a947 */ /* 0x000fea0003800000 */
[----:B------:R-:W-:Y:S01]  /*13670*/  VIADD R8, R8, 0x1 ;  /* 0x0000000108087836 */ /* 0x000fe20000000000 */
[----:B------:R-:W-:Y:S01]  /*13680*/  PRMT R2, R6, 0x7610, R2 ;  /* 0x0000761006027816 */ /* 0x000fe20000000002 */
[----:B------:R-:W-:Y:S01]  /*13690*/  IMAD.MOV.U32 R3, RZ, RZ, R5 ;  /* 0x000000ffff037224 */ /* 0x000fe200078e0005 */
[----:B------:R-:W-:Y:S06]  /*136a0*/  BRA `(.L_x_1189) ;  /* 0xfffffffc00bc7947 */ /* 0x000fec000383ffff */
.L_x_1188:
[----:B------:R-:W-:Y:S05]  /*136b0*/  BSYNC.RECONVERGENT B1 ;  /* 0x0000000000017941 */ /* 0x000fea0003800200 */
.L_x_1187:
[----:B------:R-:W-:Y:S05]  /*136c0*/  BRA `(.L_x_1179) ;  /* 0x0000000000e47947 */ /* 0x000fea0003800000 */
.L_x_1186:
[----:B------:R-:W-:Y:S01]  /*136d0*/  CS2R R4, SRZ ;  /* 0x0000000000047805 */ /* 0x000fe2000001ff00 */
[----:B------:R-:W-:Y:S01]  /*136e0*/  IMAD.MOV.U32 R9, RZ, RZ, RZ ;  /* 0x000000ffff097224 */ /* 0x000fe200078e00ff */
[----:B------:R-:W-:Y:S06]  /*136f0*/  BRA `(.L_x_1179) ;  /* 0x0000000000d87947 */ /* 0x000fec0003800000 */
.L_x_1183:
[----:B------:R-:W-:Y:S01]  /*13700*/  BSSY.RECONVERGENT B1, `(.L_x_1190) ;  /* 0x0000007000017945 */ /* 0x000fe20003800200 */
[----:B------:R-:W-:-:S07]  /*13710*/  IMAD.MOV.U32 R3, RZ, RZ, 0xde ;  /* 0x000000deff037424 */ /* 0x000fce00078e00ff */
.L_x_1191:
[----:B------:R2:W3:Y:S01]  /*13720*/  LDC.U8 R2, c[0x3][R3] ;  /* 0x00c0000003027b82 */ /* 0x0004e20000000000 */
[----:B------:R-:W-:Y:S02]  /*13730*/  IMAD.MOV.U32 R4, RZ, RZ, R3 ;  /* 0x000000ffff047224 */ /* 0x000fe400078e0003 */
[----:B--2---:R-:W-:Y:S01]  /*13740*/  VIADD R3, R3, 0x1 ;  /* 0x0000000103037836 */ /* 0x004fe20000000000 */
[----:B---3--:R-:W-:-:S13]  /*13750*/  ISETP.NE.AND P0, PT, R2, 0x30, PT ;  /* 0x000000300200780c */ /* 0x008fda0003f05270 */
[----:B------:R-:W-:Y:S05]  /*13760*/  @!P0 BRA `(.L_x_1191) ;  /* 0xfffffffc00ec8947 */ /* 0x000fea000383ffff */
[----:B------:R-:W-:Y:S05]  /*13770*/  BSYNC.RECONVERGENT B1 ;  /* 0x0000000000017941 */ /* 0x000fea0003800200 */
.L_x_1190:
        /* <DEDUP_REMOVED lines=8> */
.L_x_1197:
        /* <DEDUP_REMOVED lines=28> */
.L_x_1195:
[----:B------:R-:W-:Y:S05]  /*139c0*/  BSYNC.RECONVERGENT B4 ;  /* 0x0000000000047941 */ /* 0x000fea0003800200 */
.L_x_1194:
[----:B------:R-:W-:Y:S01]  /*139d0*/  SEL R4, R4, 0x1, !P0 ;  /* 0x0000000104047807 */ /* 0x000fe20004000000 */
[----:B------:R-:W-:Y:S06]  /*139e0*/  @!P2 BRA `(.L_x_1196) ;  /* 0x00000000000ca947 */ /* 0x000fec0003800000 */
[----:B------:R-:W-:Y:S01]  /*139f0*/  VIADD R7, R7, 0x1 ;  /* 0x0000000107077836 */ /* 0x000fe20000000000 */
[----:B------:R-:W-:Y:S01]  /*13a00*/  PRMT R2, R6, 0x7610, R2 ;  /* 0x0000761006027816 */ /* 0x000fe20000000002 */
[----:B------:R-:W-:Y:S06]  /*13a10*/  BRA `(.L_x_1197) ;  /* 0xfffffffc00787947 */ /* 0x000fec000383ffff */
.L_x_1196:
[----:B------:R-:W-:Y:S05]  /*13a20*/  BSYNC.RECONVERGENT B1 ;  /* 0x0000000000017941 */ /* 0x000fea0003800200 */
.L_x_1193:
[----:B------:R-:W-:Y:S05]  /*13a30*/  BRA `(.L_x_1179) ;  /* 0x0000000000087947 */ /* 0x000fea0003800000 */
.L_x_1192:
[----:B------:R-:W-:Y:S01]  /*13a40*/  CS2R R4, SRZ ;  /* 0x0000000000047805 */ /* 0x000fe2000001ff00 */
[----:B------:R-:W-:-:S07]  /*13a50*/  IMAD.MOV.U32 R9, RZ, RZ, RZ ;  /* 0x000000ffff097224 */ /* 0x000fce00078e00ff */
.L_x_1179:
[----:B------:R-:W-:Y:S05]  /*13a60*/  BSYNC.RECONVERGENT B0 ;  /* 0x0000000000007941 */ /* 0x000fea0003800200 */
.L_x_1177:
        /* <DEDUP_REMOVED lines=22> */
.L_x_1203:
        /* <DEDUP_REMOVED lines=25> */
.L_x_1202:
[----:B------:R-:W-:Y:S05]  /*13d60*/  BSYNC.RECONVERGENT B1 ;  /* 0x0000000000017941 */ /* 0x000fea0003800200 */
.L_x_1201:
[----:B------:R-:W-:Y:S05]  /*13d70*/  BRA `(.L_x_1200) ;  /* 0x0000000400887947 */ /* 0x000fea0003800000 */
.L_x_1199:
[----:B------:R-:W2:Y:S02]  /*13d80*/  LDCU.U8 UR7, c[0x3][0xdd] ;  /* 0x00c01ba0ff0777ac */ /* 0x000ea40008000000 */
[----:B--2---:R-:W-:-:S04]  /*13d90*/  ULOP3.LUT UR7, UR7, 0x20, URZ, 0xfc, !UPT ;  /* 0x0000002007077892 */ /* 0x004fc8000f8efcff */
[----:B------:R-:W-:-:S04]  /*13da0*/  UPRMT UR7, UR7, 0x9910, URZ ;  /* 0x0000991007077896 */ /* 0x000fc800080000ff */
[----:B------:R-:W-:-:S09]  /*13db0*/  UISETP.NE.AND UP0, UPT, UR7, 0x78, UPT ;  /* 0x000000780700788c */ /* 0x000fd2000bf05270 */
[----:B------:R-:W-:Y:S05]  /*13dc0*/  BRA.U !UP0, `(.L_x_1204) ;  /* 0x00000001089c7547 */ /* 0x000fea000b800000 */
[----:B------:R-:W-:Y:S01]  /*13dd0*/  BSSY.RECONVERGENT B1, `(.L_x_1205) ;  /* 0x0000007000017945 */ /* 0x000fe20003800200 */
[----:B------:R-:W-:-:S07]  /*13de0*/  IMAD.MOV.U32 R3, RZ, RZ, 0xdd ;  /* 0x000000ddff037424 */ /* 0x000fce00078e00ff */
.L_x_1206:
[----:B------:R2:W3:Y:S01]  /*13df0*/  LDC.U8 R2, c[0x3][R3] ;  /* 0x00c0000003027b82 */ /* 0x0004e20000000000 */
[----:B------:R-:W-:Y:S02]  /*13e00*/  IMAD.MOV.U32 R4, RZ, RZ, R3 ;  /* 0x000000ffff047224 */ /* 0x000fe400078e0003 */
[----:B--2---:R-:W-:Y:S01]  /*13e10*/  VIADD R3, R3, 0x1 ;  /* 0x0000000103037836 */ /* 0x004fe20000000000 */
[----:B---3--:R-:W-:-:S13]  /*13e20*/  ISETP.NE.AND P0, PT, R2, 0x30, PT ;  /* 0x000000300200780c */ /* 0x008fda0003f05270 */
[----:B------:R-:W-:Y:S05]  /*13e30*/  @!P0 BRA `(.L_x_1206) ;  /* 0xfffffffc00ec8947 */ /* 0x000fea000383ffff */
[----:B------:R-:W-:Y:S05]  /*13e40*/  BSYNC.RECONVERGENT B1 ;  /* 0x0000000000017941 */ /* 0x000fea0003800200 */
.L_x_1205:
        /* <DEDUP_REMOVED lines=9> */
.L_x_1210:
        /* <DEDUP_REMOVED lines=17> */
.L_x_1209:
[----:B------:R-:W-:Y:S05]  /*13ff0*/  BSYNC.RECONVERGENT B1 ;  /* 0x0000000000017941 */ /* 0x000fea0003800200 */
.L_x_1208:
[----:B------:R-:W-:Y:S05]  /*14000*/  BRA `(.L_x_1200) ;  /* 0x0000000000e47947 */ /* 0x000fea0003800000 */
.L_x_1207:
[----:B------:R-:W-:Y:S01]  /*14010*/  CS2R R4, SRZ ;  /* 0x0000000000047805 */ /* 0x000fe2000001ff00 */
[----:B------:R-:W-:Y:S01]  /*14020*/  IMAD.MOV.U32 R9, RZ, RZ, RZ ;  /* 0x000000ffff097224 */ /* 0x000fe200078e00ff */
[----:B------:R-:W-:Y:S06]  /*14030*/  BRA `(.L_x_1200) ;  /* 0x0000000000d87947 */ /* 0x000fec0003800000 */
.L_x_1204:
[----:B------:R-:W-:Y:S01]  /*14040*/  BSSY.RECONVERGENT B1, `(.L_x_1211) ;  /* 0x0000007000017945 */ /* 0x000fe20003800200 */
[----:B------:R-:W-:-:S07]  /*14050*/  IMAD.MOV.U32 R3, RZ, RZ, 0xde ;  /* 0x000000deff037424 */ /* 0x000fce00078e00ff */
.L_x_1212:
[----:B------:R2:W3:Y:S01]  /*14060*/  LDC.U8 R2, c[0x3][R3] ;  /* 0x00c0000003027b82 */ /* 0x0004e20000000000 */
[----:B------:R-:W-:Y:S01]  /*14070*/  IMAD.MOV.U32 R4, RZ, RZ, R3 ;  /* 0x000000ffff047224 */ /* 0x000fe200078e0003 */
[----:B--2---:R-:W-:Y:S02]  /*14080*/  IADD3 R3, PT, PT, R3, 0x1, RZ ;  /* 0x0000000103037810 */ /* 0x004fe40007ffe0ff */
[----:B---3--:R-:W-:-:S13]  /*14090*/  ISETP.NE.AND P0, PT, R2, 0x30, PT ;  /* 0x000000300200780c */ /* 0x008fda0003f05270 */
[----:B------:R-:W-:Y:S05]  /*140a0*/  @!P0 BRA `(.L_x_1212) ;  /* 0xfffffffc00ec8947 */ /* 0x000fea000383ffff */
[----:B------:R-:W-:Y:S05]  /*140b0*/  BSYNC.RECONVERGENT B1 ;  /* 0x0000000000017941 */ /* 0x000fea0003800200 */
.L_x_1211:
        /* <DEDUP_REMOVED lines=8> */
.L_x_1218:
        /* <DEDUP_REMOVED lines=28> */
.L_x_1216:
[----:B------:R-:W-:Y:S05]  /*14300*/  BSYNC.RECONVERGENT B4 ;  /* 0x0000000000047941 */ /* 0x000fea0003800200 */
.L_x_1215:
[----:B------:R-:W-:Y:S01]  /*14310*/  SEL R4, R4, 0x1, !P0 ;  /* 0x0000000104047807 */ /* 0x000fe20004000000 */
[----:B------:R-:W-:Y:S06]  /*14320*/  @!P2 BRA `(.L_x_1217) ;  /* 0x00000000000ca947 */ /* 0x000fec0003800000 */
[----:B------:R-:W-:Y:S01]  /*14330*/  VIADD R7, R7, 0x1 ;  /* 0x0000000107077836 */ /* 0x000fe20000000000 */
[----:B------:R-:W-:Y:S01]  /*14340*/  PRMT R2, R6, 0x7610, R2 ;  /* 0x0000761006027816 */ /* 0x000fe20000000002 */
[----:B------:R-:W-:Y:S06]  /*14350*/  BRA `(.L_x_1218) ;  /* 0xfffffffc00787947 */ /* 0x000fec000383ffff */
.L_x_1217:
[----:B------:R-:W-:Y:S05]  /*14360*/  BSYNC.RECONVERGENT B1 ;  /* 0x0000000000017941 */ /* 0x000fea0003800200 */
.L_x_1214:
[----:B------:R-:W-:Y:S05]  /*14370*/  BRA `(.L_x_1200) ;  /* 0x0000000000087947 */ /* 0x000fea0003800000 */
.L_x_1213:
[----:B------:R-:W-:Y:S01]  /*14380*/  CS2R R4, SRZ ;  /* 0x0000000000047805 */ /* 0x000fe2000001ff00 */
[----:B------:R-:W-:-:S07]  /*14390*/  IMAD.MOV.U32 R9, RZ, RZ, RZ ;  /* 0x000000ffff097224 */ /* 0x000fce00078e00ff */
.L_x_1200:
[----:B------:R-:W-:Y:S05]  /*143a0*/  BSYNC.RECONVERGENT B0 ;  /* 0x0000000000007941 */ /* 0x000fea0003800200 */
.L_x_1198:
        /* <DEDUP_REMOVED lines=22> */
.L_x_1224:
        /* <DEDUP_REMOVED lines=25> */
.L_x_1223:
[----:B------:R-:W-:Y:S05]  /*146a0*/  BSYNC.RECONVERGENT B1 ;  /* 0x0000000000017941 */ /* 0x000fea0003800200 */
.L_x_1222:
[----:B------:R-:W-:Y:S05]  /*146b0*/  BRA `(.L_x_1221) ;  /* 0x0000000400887947 */ /* 0x000fea0003800000 */
.L_x_1220:
[----:B------:R-:W2:Y:S02]  /*146c0*/  LDCU.U8 UR7, c[0x3][0xdd] ;  /* 0x00c01ba0ff0777ac */ /* 0x000ea40008000000 */
[----:B--2---:R-:W-:-:S04]  /*146d0*/  ULOP3.LUT UR7, UR7, 0x20, URZ, 0xfc, !UPT ;  /* 0x0000002007077892 */ /* 0x004fc8000f8efcff */
[----:B------:R-:W-:-:S04]  /*146e0*/  UPRMT UR7, UR7, 0x9910, URZ ;  /* 0x0000991007077896 */ /* 0x000fc800080000ff */
[----:B------:R-:W-:-:S09]  /*146f0*/  UISETP.NE.AND UP0, UPT, UR7, 0x78, UPT ;  /* 0x000000780700788c */ /* 0x000fd2000bf05270 */
[----:B------:R-:W-:Y:S05]  /*14700*/  BRA.U !UP0, `(.L_x_1225) ;  /* 0x00000001089c7547 */ /* 0x000fea000b800000 */
[----:B------:R-:W-:Y:S01]  /*14710*/  BSSY.RECONVERGENT B1, `(.L_x_1226) ;  /* 0x0000007000017945 */ /* 0x000fe20003800200 */
[----:B------:R-:W-:-:S07]  /*14720*/  IMAD.MOV.U32 R3, RZ, RZ, 0xdd ;  /* 0x000000ddff037424 */ /* 0x000fce00078e00ff */
.L_x_1227:
[----:B------:R2:W3:Y:S01]  /*14730*/  LDC.U8 R2, c[0x3][R3] ;  /* 0x00c0000003027b82 */ /* 0x0004e20000000000 */
[----:B------:R-:W-:Y:S02]  /*14740*/  IMAD.MOV.U32 R4, RZ, RZ, R3 ;  /* 0x000000ffff047224 */ /* 0x000fe400078e0003 */
[----:B--2---:R-:W-:Y:S01]  /*14750*/  VIADD R3, R3, 0x1 ;  /* 0x0000000103037836 */ /* 0x004fe20000000000 */
[----:B---3--:R-:W-:-:S13]  /*14760*/  ISETP.NE.AND P0, PT, R2, 0x30, PT ;  /* 0x000000300200780c */ /* 0x008fda0003f05270 */
[----:B------:R-:W-:Y:S05]  /*14770*/  @!P0 BRA `(.L_x_1227) ;  /* 0xfffffffc00ec8947 */ /* 0x000fea000383ffff */
[----:B------:R-:W-:Y:S05]  /*14780*/  BSYNC.RECONVERGENT B1 ;  /* 0x0000000000017941 */ /* 0x000fea0003800200 */
.L_x_1226:
        /* <DEDUP_REMOVED lines=9> */
.L_x_1231:
        /* <DEDUP_REMOVED lines=17> */
.L_x_1230:
[----:B------:R-:W-:Y:S05]  /*14930*/  BSYNC.RECONVERGENT B1 ;  /* 0x0000000000017941 */ /* 0x000fea0003800200 */
.L_x_1229:
[----:B------:R-:W-:Y:S05]  /*14940*/  BRA `(.L_x_1221) ;  /* 0x0000000000e47947 */ /* 0x000fea0003800000 */
.L_x_1228:
[----:B------:R-:W-:Y:S02]  /*14950*/  CS2R R4, SRZ ;  /* 0x0000000000047805 */ /* 0x000fe4000001ff00 */
[----:B------:R-:W-:Y:S01]  /*14960*/  MOV R9, RZ ;  /* 0x000000ff00097202 */ /* 0x000fe20000000f00 */
[----:B------:R-:W-:Y:S06]  /*14970*/  BRA `(.L_x_1221) ;  /* 0x0000000000d87947 */ /* 0x000fec0003800000 */
.L_x_1225:
[----:B------:R-:W-:Y:S01]  /*14980*/  BSSY.RECONVERGENT B1, `(.L_x_1232) ;  /* 0x0000007000017945 */ /* 0x000fe20003800200 */
[----:B------:R-:W-:-:S07]  /*14990*/  IMAD.MOV.U32 R3, RZ, RZ, 0xde ;  /* 0x000000deff037424 */ /* 0x000fce00078e00ff */
.L_x_1233:
[----:B------:R2:W3:Y:S01]  /*149a0*/  LDC.U8 R2, c[0x3][R3] ;  /* 0x00c0000003027b82 */ /* 0x0004e20000000000 */
[----:B------:R-:W-:Y:S02]  /*149b0*/  IMAD.MOV.U32 R4, RZ, RZ, R3 ;  /* 0x000000ffff047224 */ /* 0x000fe400078e0003 */
[----:B--2---:R-:W-:Y:S01]  /*149c0*/  VIADD R3, R3, 0x1 ;  /* 0x0000000103037836 */ /* 0x004fe20000000000 */
[----:B---3--:R-:W-:-:S13]  /*149d0*/  ISETP.NE.AND P0, PT, R2, 0x30, PT ;  /* 0x000000300200780c */ /* 0x008fda0003f05270 */
[----:B------:R-:W-:Y:S05]  /*149e0*/  @!P0 BRA `(.L_x_1233) ;  /* 0xfffffffc00ec8947 */ /* 0x000fea000383ffff */
[----:B------:R-:W-:Y:S05]  /*149f0*/  BSYNC.RECONVERGENT B1 ;  /* 0x0000000000017941 */ /* 0x000fea0003800200 */
.L_x_1232:
        /* <DEDUP_REMOVED lines=8> */
.L_x_1239:
        /* <DEDUP_REMOVED lines=28> */
.L_x_1237:
[----:B------:R-:W-:Y:S05]  /*14c40*/  BSYNC.RECONVERGENT B4 ;  /* 0x0000000000047941 */ /* 0x000fea0003800200 */
.L_x_1236:
[----:B------:R-:W-:Y:S01]  /*14c50*/  SEL R4, R4, 0x1, !P0 ;  /* 0x0000000104047807 */ /* 0x000fe20004000000 */
[----:B------:R-:W-:Y:S06]  /*14c60*/  @!P2 BRA `(.L_x_1238) ;  /* 0x00000000000ca947 */ /* 0x000fec0003800000 */
[----:B------:R-:W-:Y:S02]  /*14c70*/  IADD3 R7, PT, PT, R7, 0x1, RZ ;  /* 0x0000000107077810 */ /* 0x000fe40007ffe0ff */
[----:B------:R-:W-:Y:S01]  /*14c80*/  PRMT R2, R6, 0x7610, R2 ;  /* 0x0000761006027816 */ /* 0x000fe20000000002 */
[----:B------:R-:W-:Y:S06]  /*14c90*/  BRA `(.L_x_1239) ;  /* 0xfffffffc00787947 */ /* 0x000fec000383ffff */
.L_x_1238:
[----:B------:R-:W-:Y:S05]  /*14ca0*/  BSYNC.RECONVERGENT B1 ;  /* 0x0000000000017941 */ /* 0x000fea0003800200 */
.L_x_1235:
[----:B------:R-:W-:Y:S05]  /*14cb0*/  BRA `(.L_x_1221) ;  /* 0x0000000000087947 */ /* 0x000fea0003800000 */
.L_x_1234:
[----:B------:R-:W-:Y:S01]  /*14cc0*/  CS2R R4, SRZ ;  /* 0x0000000000047805 */ /* 0x000fe2000001ff00 */
[----:B------:R-:W-:-:S07]  /*14cd0*/  IMAD.MOV.U32 R9, RZ, RZ, RZ ;  /* 0x000000ffff097224 */ /* 0x000fce00078e00ff */
.L_x_1221:
[----:B------:R-:W-:Y:S05]  /*14ce0*/  BSYNC.RECONVERGENT B0 ;  /* 0x0000000000007941 */ /* 0x000fea0003800200 */
.L_x_1219:
        /* <DEDUP_REMOVED lines=22> */
.L_x_1245:
        /* <DEDUP_REMOVED lines=25> */
.L_x_1244:
[----:B------:R-:W-:Y:S05]  /*14fe0*/  BSYNC.RECONVERGENT B1 ;  /* 0x0000000000017941 */ /* 0x000fea0003800200 */
.L_x_1243:
[----:B------:R-:W-:Y:S05]  /*14ff0*/  BRA `(.L_x_1242) ;  /* 0x0000000400887947 */ /* 0x000fea0003800000 */
.L_x_1241:
[----:B------:R-:W2:Y:S02]  /*15000*/  LDCU.U8 UR7, c[0x3][0xdd] ;  /* 0x00c01ba0ff0777ac */ /* 0x000ea40008000000 */
[----:B--2---:R-:W-:-:S04]  /*15010*/  ULOP3.LUT UR7, UR7, 0x20, URZ, 0xfc, !UPT ;  /* 0x0000002007077892 */ /* 0x004fc8000f8efcff */
[----:B------:R-:W-:-:S04]  /*15020*/  UPRMT UR7, UR7, 0x9910, URZ ;  /* 0x0000991007077896 */ /* 0x000fc800080000ff */
[----:B------:R-:W-:-:S09]  /*15030*/  UISETP.NE.AND UP0, UPT, UR7, 0x78, UPT ;  /* 0x000000780700788c */ /* 0x000fd2000bf05270 */
[----:B------:R-:W-:Y:S05]  /*15040*/  BRA.U !UP0, `(.L_x_1246) ;  /* 0x00000001089c7547 */ /* 0x000fea000b800000 */
[----:B------:R-:W-:Y:S01]  /*15050*/  BSSY.RECONVERGENT B1, `(.L_x_1247) ;  /* 0x0000007000017945 */ /* 0x000fe20003800200 */
[----:B------:R-:W-:-:S07]  /*15060*/  IMAD.MOV.U32 R3, RZ, RZ, 0xdd ;  /* 0x000000ddff037424 */ /* 0x000fce00078e00ff */
.L_x_1248:
[----:B------:R2:W3:Y:S01]  /*15070*/  LDC.U8 R2, c[0x3][R3] ;  /* 0x00c0000003027b82 */ /* 0x0004e20000000000 */
[----:B------:R-:W-:Y:S01]  /*15080*/  MOV R4, R3 ;  /* 0x0000000300047202 */ /* 0x000fe20000000f00 */
[----:B--2---:R-:W-:Y:S01]  /*15090*/  VIADD R3, R3, 0x1 ;  /* 0x0000000103037836 */ /* 0x004fe20000000000 */
[----:B---3--:R-:W-:-:S13]  /*150a0*/  ISETP.NE.AND P0, PT, R2, 0x30, PT ;  /* 0x000000300200780c */ /* 0x008fda0003f05270 */
[----:B------:R-:W-:Y:S05]  /*150b0*/  @!P0 BRA `(.L_x_1248) ;  /* 0xfffffffc00ec8947 */ /* 0x000fea000383ffff */
[----:B------:R-:W-:Y:S05]  /*150c0*/  BSYNC.RECONVERGENT B1 ;  /* 0x0000000000017941 */ /* 0x000fea0003800200 */
.L_x_1247:
        /* <DEDUP_REMOVED lines=9> */
.L_x_1252:
        /* <DEDUP_REMOVED lines=17> */
.L_x_1251:
[----:B------:R-:W-:Y:S05]  /*15270*/  BSYNC.RECONVERGENT B1 ;  /* 0x0000000000017941 */ /* 0x000fea0003800200 */
.L_x_1250:
[----:B------:R-:W-:Y:S05]  /*15280*/  BRA `(.L_x_1242) ;  /* 0x0000000000e47947 */ /* 0x000fea0003800000 */
.L_x_1249:
[----:B------:R-:W-:Y:S01]  /*15290*/  CS2R R4, SRZ ;  /* 0x0000000000047805 */ /* 0x000fe2000001ff00 */
[----:B------:R-:W-:Y:S01]  /*152a0*/  IMAD.MOV.U32 R9, RZ, RZ, RZ ;  /* 0x000000ffff097224 */ /* 0x000fe200078e00ff */
[----:B------:R-:W-:Y:S06]  /*152b0*/  BRA `(.L_x_1242) ;  /* 0x0000000000d87947 */ /* 0x000fec0003800000 */
.L_x_1246:
[----:B------:R-:W-:Y:S01]  /*152c0*/  BSSY.RECONVERGENT B1, `(.L_x_1253) ;  /* 0x0000007000017945 */ /* 0x000fe20003800200 */
[----:B------:R-:W-:-:S07]  /*152d0*/  IMAD.MOV.U32 R3, RZ, RZ, 0xde ;  /* 0x000000deff037424 */ /* 0x000fce00078e00ff */
.L_x_1254:
[----:B------:R2:W3:Y:S01]  /*152e0*/  LDC.U8 R2, c[0x3][R3] ;  /* 0x00c0000003027b82 */ /* 0x0004e20000000000 */
[----:B------:R-:W-:Y:S02]  /*152f0*/  IMAD.MOV.U32 R4, RZ, RZ, R3 ;  /* 0x000000ffff047224 */ /* 0x000fe400078e0003 */
[----:B--2---:R-:W-:Y:S01]  /*15300*/  VIADD R3, R3, 0x1 ;  /* 0x0000000103037836 */ /* 0x004fe20000000000 */
[----:B---3--:R-:W-:-:S13]  /*15310*/  ISETP.NE.AND P0, PT, R2, 0x30, PT ;  /* 0x000000300200780c */ /* 0x008fda0003f05270 */
[----:B------:R-:W-:Y:S05]  /*15320*/  @!P0 BRA `(.L_x_1254) ;  /* 0xfffffffc00ec8947 */ /* 0x000fea000383ffff */
[----:B------:R-:W-:Y:S05]  /*15330*/  BSYNC.RECONVERGENT B1 ;  /* 0x0000000000017941 */ /* 0x000fea0003800200 */
.L_x_1253:
        /* <DEDUP_REMOVED lines=8> */
.L_x_1260:
        /* <DEDUP_REMOVED lines=28> */
.L_x_1258:
[----:B------:R-:W-:Y:S05]  /*15580*/  BSYNC.RECONVERGENT B4 ;  /* 0x0000000000047941 */ /* 0x000fea0003800200 */
.L_x_1257:
[----:B------:R-:W-:Y:S01]  /*15590*/  SEL R4, R4, 0x1, !P0 ;  /* 0x0000000104047807 */ /* 0x000fe20004000000 */
[----:B------:R-:W-:Y:S06]  /*155a0*/  @!P2 BRA `(.L_x_1259) ;  /* 0x00000000000ca947 */ /* 0x000fec0003800000 */
[----:B------:R-:W-:Y:S01]  /*155b0*/  VIADD R7, R7, 0x1 ;  /* 0x0000000107077836 */ /* 0x000fe20000000000 */
[----:B------:R-:W-:Y:S01]  /*155c0*/  PRMT R2, R6, 0x7610, R2 ;  /* 0x0000761006027816 */ /* 0x000fe20000000002 */
[----:B------:R-:W-:Y:S06]  /*155d0*/  BRA `(.L_x_1260) ;  /* 0xfffffffc00787947 */ /* 0x000fec000383ffff */
.L_x_1259:
[----:B------:R-:W-:Y:S05]  /*155e0*/  BSYNC.RECONVERGENT B1 ;  /* 0x0000000000017941 */ /* 0x000fea0003800200 */
.L_x_1256:
[----:B------:R-:W-:Y:S05]  /*155f0*/  BRA `(.L_x_1242) ;  /* 0x0000000000087947 */ /* 0x000fea0003800000 */
.L_x_1255:
[----:B------:R-:W-:Y:S01]  /*15600*/  CS2R R4, SRZ ;  /* 0x0000000000047805 */ /* 0x000fe2000001ff00 */
[----:B------:R-:W-:-:S07]  /*15610*/  IMAD.MOV.U32 R9, RZ, RZ, RZ ;  /* 0x000000ffff097224 */ /* 0x000fce00078e00ff */
.L_x_1242:
[----:B------:R-:W-:Y:S05]  /*15620*/  BSYNC.RECONVERGENT B0 ;  /* 0x0000000000007941 */ /* 0x000fea0003800200 */
.L_x_1240:
        /* <DEDUP_REMOVED lines=22> */
.L_x_1266:
        /* <DEDUP_REMOVED lines=25> */
.L_x_1265:
[----:B------:R-:W-:Y:S05]  /*15920*/  BSYNC.RECONVERGENT B1 ;  /* 0x0000000000017941 */ /* 0x000fea0003800200 */
.L_x_1264:
[----:B------:R-:W-:Y:S05]  /*15930*/  BRA `(.L_x_1263) ;  /* 0x0000000400887947 */ /* 0x000fea0003800000 */
.L_x_1262:
[----:B------:R-:W2:Y:S02]  /*15940*/  LDCU.U8 UR7, c[0x3][0xdd] ;  /* 0x00c01ba0ff0777ac */ /* 0x000ea40008000000 */
[----:B--2---:R-:W-:-:S04]  /*15950*/  ULOP3.LUT UR7, UR7, 0x20, URZ, 0xfc, !UPT ;  /* 0x0000002007077892 */ /* 0x004fc8000f8efcff */
[----:B------:R-:W-:-:S04]  /*15960*/  UPRMT UR7, UR7, 0x9910, URZ ;  /* 0x0000991007077896 */ /* 0x000fc800080000ff */
[----:B------:R-:W-:-:S09]  /*15970*/  UISETP.NE.AND UP0, UPT, UR7, 0x78, UPT ;  /* 0x000000780700788c */ /* 0x000fd2000bf05270 */
[----:B------:R-:W-:Y:S05]  /*15980*/  BRA.U !UP0, `(.L_x_1267) ;  /* 0x00000001089c7547 */ /* 0x000fea000b800000 */
[----:B------:R-:W-:Y:S01]  /*15990*/  BSSY.RECONVERGENT B1, `(.L_x_1268) ;  /* 0x0000007000017945 */ /* 0x000fe20003800200 */
[----:B------:R-:W-:-:S07]  /*159a0*/  IMAD.MOV.U32 R3, RZ, RZ, 0xdd ;  /* 0x000000ddff037424 */ /* 0x000fce00078e00ff */
.L_x_1269:
[----:B------:R2:W3:Y:S01]  /*159b0*/  LDC.U8 R2, c[0x3][R3] ;  /* 0x00c0000003027b82 */ /* 0x0004e20000000000 */
[----:B------:R-:W-:Y:S02]  /*159c0*/  IMAD.MOV.U32 R4, RZ, RZ, R3 ;  /* 0x000000ffff047224 */ /* 0x000fe400078e0003 */
[----:B--2---:R-:W-:Y:S01]  /*159d0*/  VIADD R3, R3, 0x1 ;  /* 0x0000000103037836 */ /* 0x004fe20000000000 */
[----:B---3--:R-:W-:-:S13]  /*159e0*/  ISETP.NE.AND P0, PT, R2, 0x30, PT ;  /* 0x000000300200780c */ /* 0x008fda0003f05270 */
[----:B------:R-:W-:Y:S05]  /*159f0*/  @!P0 BRA `(.L_x_1269) ;  /* 0xfffffffc00ec8947 */ /* 0x000fea000383ffff */
[----:B------:R-:W-:Y:S05]  /*15a00*/  BSYNC.RECONVERGENT B1 ;  /* 0x0000000000017941 */ /* 0x000fea0003800200 */
.L_x_1268:
        /* <DEDUP_REMOVED lines=9> */
.L_x_1273:
        /* <DEDUP_REMOVED lines=17> */
.L_x_1272:
[----:B------:R-:W-:Y:S05]  /*15bb0*/  BSYNC.RECONVERGENT B1 ;  /* 0x0000000000017941 */ /* 0x000fea0003800200 */
.L_x_1271:
[----:B------:R-:W-:Y:S05]  /*15bc0*/  BRA `(.L_x_1263) ;  /* 0x0000000000e47947 */ /* 0x000fea0003800000 */
.L_x_1270:
[----:B------:R-:W-:Y:S01]  /*15bd0*/  CS2R R4, SRZ ;  /* 0x0000000000047805 */ /* 0x000fe2000001ff00 */
[----:B------:R-:W-:Y:S01]  /*15be0*/  IMAD.MOV.U32 R9, RZ, RZ, RZ ;  /* 0x000000ffff097224 */ /* 0x000fe200078e00ff */
[----:B------:R-:W-:Y:S06]  /*15bf0*/  BRA `(.L_x_1263) ;  /* 0x0000000000d87947 */ /* 0x000fec0003800000 */
.L_x_1267:
[----:B------:R-:W-:Y:S01]  /*15c00*/  BSSY.RECONVERGENT B1, `(.L_x_1274) ;  /* 0x0000007000017945 */ /* 0x000fe20003800200 */
[----:B------:R-:W-:-:S07]  /*15c10*/  IMAD.MOV.U32 R3, RZ, RZ, 0xde ;  /* 0x000000deff037424 */ /* 0x000fce00078e00ff */
.L_x_1275:
[----:B------:R2:W3:Y:S01]  /*15c20*/  LDC.U8 R2, c[0x3][R3] ;  /* 0x00c0000003027b82 */ /* 0x0004e20000000000 */
[----:B------:R-:W-:Y:S01]  /*15c30*/  IMAD.MOV.U32 R4, RZ, RZ, R3 ;  /* 0x000000ffff047224 */ /* 0x000fe200078e0003 */
[----:B--2---:R-:W-:Y:S02]  /*15c40*/  IADD3 R3, PT, PT, R3, 0x1, RZ ;  /* 0x0000000103037810 */ /* 0x004fe40007ffe0ff */
[----:B---3--:R-:W-:-:S13]  /*15c50*/  ISETP.NE.AND P0, PT, R2, 0x30, PT ;  /* 0x000000300200780c */ /* 0x008fda0003f05270 */
[----:B------:R-:W-:Y:S05]  /*15c60*/  @!P0 BRA `(.L_x_1275) ;  /* 0xfffffffc00ec8947 */ /* 0x000fea000383ffff */
[----:B------:R-:W-:Y:S05]  /*15c70*/  BSYNC.RECONVERGENT B1 ;  /* 0x0000000000017941 */ /* 0x000fea0003800200 */
.L_x_1274:
        /* <DEDUP_REMOVED lines=8> */
.L_x_1281:
        /* <DEDUP_REMOVED lines=28> */
.L_x_1279:
[----:B------:R-:W-:Y:S05]  /*15ec0*/  BSYNC.RECONVERGENT B4 ;  /* 0x0000000000047941 */ /* 0x000fea0003800200 */
.L_x_1278:
[----:B------:R-:W-:Y:S01]  /*15ed0*/  SEL R4, R4, 0x1, !P0 ;  /* 0x0000000104047807 */ /* 0x000fe20004000000 */
[----:B------:R-:W-:Y:S06]  /*15ee0*/  @!P2 BRA `(.L_x_1280) ;  /* 0x00000000000ca947 */ /* 0x000fec0003800000 */
[----:B------:R-:W-:Y:S01]  /*15ef0*/  VIADD R7, R7, 0x1 ;  /* 0x0000000107077836 */ /* 0x000fe20000000000 */
[----:B------:R-:W-:Y:S01]  /*15f00*/  PRMT R2, R6, 0x7610, R2 ;  /* 0x0000761006027816 */ /* 0x000fe20000000002 */
[----:B------:R-:W-:Y:S06]  /*15f10*/  BRA `(.L_x_1281) ;  /* 0xfffffffc00787947 */ /* 0x000fec000383ffff */
.L_x_1280:
[----:B------:R-:W-:Y:S05]  /*15f20*/  BSYNC.RECONVERGENT B1 ;  /* 0x0000000000017941 */ /* 0x000fea0003800200 */
.L_x_1277:
[----:B------:R-:W-:Y:S05]  /*15f30*/  BRA `(.L_x_1263) ;  /* 0x0000000000087947 */ /* 0x000fea0003800000 */
.L_x_1276:
[----:B------:R-:W-:Y:S01]  /*15f40*/  CS2R R4, SRZ ;  /* 0x0000000000047805 */ /* 0x000fe2000001ff00 */
[----:B------:R-:W-:-:S07]  /*15f50*/  IMAD.MOV.U32 R9, RZ, RZ, RZ ;  /* 0x000000ffff097224 */ /* 0x000fce00078e00ff */
.L_x_1263:
[----:B------:R-:W-:Y:S05]  /*15f60*/  BSYNC.RECONVERGENT B0 ;  /* 0x0000000000007941 */ /* 0x000fea0003800200 */
.L_x_1261:
        /* <DEDUP_REMOVED lines=21> */
.L_x_1287:
[----:B------:R-:W2:Y:S01]  /*160c0*/  LDC.U8 R7, c[0x3][R8+0x1] ;  /* 0x00c0004008077b82 */ /* 0x000ea20000000000 */
        /* <DEDUP_REMOVED lines=25> */
.L_x_1286:
[----:B------:R-:W-:Y:S05]  /*16260*/  BSYNC.RECONVERGENT B1 ;  /* 0x0000000000017941 */ /* 0x000fea0003800200 */
.L_x_1285:
[----:B------:R-:W-:Y:S05]  /*16270*/  BRA `(.L_x_1284) ;  /* 0x0000000400807947 */ /* 0x000fea0003800000 */
.L_x_1283:
[----:B------:R-:W2:Y:S02]  /*16280*/  LDCU.U8 UR7, c[0x3][0xdd] ;  /* 0x00c01ba0ff0777ac */ /* 0x000ea40008000000 */
[----:B--2---:R-:W-:-:S04]  /*16290*/  ULOP3.LUT UR7, UR7, 0x20, URZ, 0xfc, !UPT ;  /* 0x0000002007077892 */ /* 0x004fc8000f8efcff */
[----:B------:R-:W-:-:S04]  /*162a0*/  UPRMT UR7, UR7, 0x9910, URZ ;  /* 0x0000991007077896 */ /* 0x000fc800080000ff */
[----:B------:R-:W-:-:S09]  /*162b0*/  UISETP.NE.AND UP0, UPT, UR7, 0x78, UPT ;  /* 0x000000780700788c */ /* 0x000fd2000bf05270 */
[----:B------:R-:W-:Y:S05]  /*162c0*/  BRA.U !UP0, `(.L_x_1288) ;  /* 0x0000000108987547 */ /* 0x000fea000b800000 */
[----:B------:R-:W-:Y:S01]  /*162d0*/  BSSY.RECONVERGENT B1, `(.L_x_1289) ;  /* 0x0000007000017945 */ /* 0x000fe20003800200 */
[----:B------:R-:W-:-:S07]  /*162e0*/  IMAD.MOV.U32 R2, RZ, RZ, 0xdd ;  /* 0x000000ddff027424 */ /* 0x000fce00078e00ff */
.L_x_1290:
[----:B------:R2:W3:Y:S01]  /*162f0*/  LDC.U8 R0, c[0x3][R2] ;  /* 0x00c0000002007b82 */ /* 0x0004e20000000000 */
[----:B------:R-:W-:Y:S02]  /*16300*/  IMAD.MOV.U32 R3, RZ, RZ, R2 ;  /* 0x000000ffff037224 */ /* 0x000fe400078e0002 */
[----:B--2---:R-:W-:Y:S01]  /*16310*/  VIADD R2, R2, 0x1 ;  /* 0x0000000102027836 */ /* 0x004fe20000000000 */
[----:B---3--:R-:W-:-:S13]  /*16320*/  ISETP.NE.AND P0, PT, R0, 0x30, PT ;  /* 0x000000300000780c */ /* 0x008fda0003f05270 */
[----:B------:R-:W-:Y:S05]  /*16330*/  @!P0 BRA `(.L_x_1290) ;  /* 0xfffffffc00ec8947 */ /* 0x000fea000383ffff */
[----:B------:R-:W-:Y:S05]  /*16340*/  BSYNC.RECONVERGENT B1 ;  /* 0x0000000000017941 */ /* 0x000fea0003800200 */
.L_x_1289:
        /* <DEDUP_REMOVED lines=8> */
.L_x_1294:
[----:B------:R-:W2:Y:S01]  /*163d0*/  LDC.U8 R6, c[0x3][R7+0x1] ;  /* 0x00c0004007067b82 */ /* 0x000ea20000000000 */
        /* <DEDUP_REMOVED lines=16> */
.L_x_1293:
[----:B------:R-:W-:Y:S05]  /*164e0*/  BSYNC.RECONVERGENT B1 ;  /* 0x0000000000017941 */ /* 0x000fea0003800200 */
.L_x_1292:
[----:B------:R-:W-:Y:S05]  /*164f0*/  BRA `(.L_x_1284) ;  /* 0x0000000000e07947 */ /* 0x000fea0003800000 */
.L_x_1291:
[----:B------:R-:W-:Y:S01]  /*16500*/  CS2R R4, SRZ ;  /* 0x0000000000047805 */ /* 0x000fe2000001ff00 */
[----:B------:R-:W-:Y:S01]  /*16510*/  IMAD.MOV.U32 R9, RZ, RZ, RZ ;  /* 0x000000ffff097224 */ /* 0x000fe200078e00ff */
[----:B------:R-:W-:Y:S06]  /*16520*/  BRA `(.L_x_1284) ;  /* 0x0000000000d47947 */ /* 0x000fec0003800000 */
.L_x_1288:
[----:B------:R-:W-:Y:S01]  /*16530*/  HFMA2 R2, -RZ, RZ, 0, 1.323223114013671875e-05 ;  /* 0x000000deff027431 */ /* 0x000fe200000001ff */
[----:B------:R-:W-:Y:S06]  /*16540*/  BSSY.RECONVERGENT B1, `(.L_x_1295) ;  /* 0x0000006000017945 */ /* 0x000fec0003800200 */
.L_x_1296:
[----:B------:R2:W3:Y:S01]  /*16550*/  LDC.U8 R0, c[0x3][R2] ;  /* 0x00c0000002007b82 */ /* 0x0004e20000000000 */
[----:B------:R-:W-:Y:S02]  /*16560*/  IMAD.MOV.U32 R3, RZ, RZ, R2 ;  /* 0x000000ffff037224 */ /* 0x000fe400078e0002 */
[----:B--2---:R-:W-:Y:S01]  /*16570*/  VIADD R2, R2, 0x1 ;  /* 0x0000000102027836 */ /* 0x004fe20000000000 */
[----:B---3--:R-:W-:-:S13]  /*16580*/  ISETP.NE.AND P0, PT, R0, 0x30, PT ;  /* 0x000000300000780c */ /* 0x008fda0003f05270 */
[----:B------:R-:W-:Y:S05]  /*16590*/  @!P0 BRA `(.L_x_1296) ;  /* 0xfffffffc00ec8947 */ /* 0x000fea000383ffff */
[----:B------:R-:W-:Y:S05]  /*165a0*/  BSYNC.RECONVERGENT B1 ;  /* 0x0000000000017941 */ /* 0x000fea0003800200 */
.L_x_1295:
[----:B------:R-:W-:-:S04]  /*165b0*/  PRMT R2, R0, 0x9910, RZ ;  /* 0x0000991000027816 */ /* 0x000fc800000000ff */
[----:B------:R-:W-:-:S13]  /*165c0*/  ISETP.NE.AND P0, PT, R2, RZ, PT ;  /* 0x000000ff0200720c */ /* 0x000fda0003f05270 */
[----:B------:R-:W-:Y:S05]  /*165d0*/  @!P0 BRA `(.L_x_1297) ;  /* 0x0000000000a08947 */ /* 0x000fea0003800000 */
[----:B------:R-:W-:Y:S01]  /*165e0*/  BSSY.RECONVERGENT B1, `(.L_x_1298) ;  /* 0x0000026000017945 */ /* 0x000fe20003800200 */
[----:B------:R-:W-:Y:S01]  /*165f0*/  IMAD.MOV.U32 R6, RZ, RZ, R3 ;  /* 0x000000ffff067224 */ /* 0x000fe200078e0003 */
[----:B------:R-:W-:Y:S02]  /*16600*/  CS2R R8, SRZ ;  /* 0x0000000000087805 */ /* 0x000fe4000001ff00 */
[----:B------:R-:W-:-:S07]  /*16610*/  CS2R R4, SRZ ;  /* 0x0000000000047805 */ /* 0x000fce000001ff00 */
.L_x_1302:
        /* <DEDUP_REMOVED lines=28> */
.L_x_1300:
[----:B------:R-:W-:Y:S05]  /*167e0*/  BSYNC.RECONVERGENT B4 ;  /* 0x0000000000047941 */ /* 0x000fea0003800200 */
.L_x_1299:
[----:B------:R-:W-:Y:S01]  /*167f0*/  SEL R4, R4, 0x1, !P0 ;  /* 0x0000000104047807 */ /* 0x000fe20004000000 */
[----:B------:R-:W-:Y:S06]  /*16800*/  @!P2 BRA `(.L_x_1301) ;  /* 0x00000000000ca947 */ /* 0x000fec0003800000 */
[----:B------:R-:W-:Y:S01]  /*16810*/  VIADD R6, R6, 0x1 ;  /* 0x0000000106067836 */ /* 0x000fe20000000000 */
[----:B------:R-:W-:Y:S01]  /*16820*/  PRMT R0, R3, 0x7610, R0 ;  /* 0x0000761003007816 */ /* 0x000fe20000000000 */
[----:B------:R-:W-:Y:S06]  /*16830*/  BRA `(.L_x_1302) ;  /* 0xfffffffc00787947 */ /* 0x000fec000383ffff */
.L_x_1301:
[----:B------:R-:W-:Y:S05]  /*16840*/  BSYNC.RECONVERGENT B1 ;  /* 0x0000000000017941 */ /* 0x000fea0003800200 */
.L_x_1298:
[----:B------:R-:W-:Y:S05]  /*16850*/  BRA `(.L_x_1284) ;  /* 0x0000000000087947 */ /* 0x000fea0003800000 */
.L_x_1297:
[----:B------:R-:W-:Y:S01]  /*16860*/  CS2R R4, SRZ ;  /* 0x0000000000047805 */ /* 0x000fe2000001ff00 */
[----:B------:R-:W-:-:S07]  /*16870*/  IMAD.MOV.U32 R9, RZ, RZ, RZ ;  /* 0x000000ffff097224 */ /* 0x000fce00078e00ff */
.L_x_1284:
[----:B------:R-:W-:Y:S05]  /*16880*/  BSYNC.RECONVERGENT B0 ;  /* 0x0000000000007941 */ /* 0x000fea0003800200 */
.L_x_1282:
        /* <DEDUP_REMOVED lines=8> */
.L_x_939:
[----:B------:R-:W0:Y:S02]  /*16910*/  LDCU.U8 UR7, c[0x0][0x3dc] ;  /* 0x00007b80ff0777ac */ /* 0x000e240008000000 */
[----:B0-----:R-:W-:-:S06]  /*16920*/  UPRMT UR7, UR7, 0x8880, URZ ;  /* 0x0000888007077896 */ /* 0x001fcc00080000ff */
[----:B------:R-:W-:-:S13]  /*16930*/  ISETP.NE.AND P0, PT, RZ, UR7, PT ;  /* 0x00000007ff007c0c */ /* 0x000fda000bf05270 */
[----:B------:R-:W-:Y:S05]  /*16940*/  @!P0 EXIT ;  /* 0x000000000000894d */ /* 0x000fea0003800000 */
[----:B------:R-:W2:Y:S01]  /*16950*/  LDG.E R3, desc[UR8][R32.64+0x24] ;  /* 0x0000240820037981 */ /* 0x000ea2000c1e1900 */
[----:B------:R-:W0:Y:S03]  /*16960*/  LDCU.U8 UR7, c[0x3][0xdc] ;  /* 0x00c01b80ff0777ac */ /* 0x000e260008000000 */
        /* <DEDUP_REMOVED lines=20> */
[----:B------:R-:W3:Y:S04]  /*16ab0*/  LDG.E R2, desc[UR8][R52.64+0x4] ;  /* 0x0000040834027981 */ /* 0x000ee8000c1e1900 */
[----:B------:R-:W3:Y:S04]  /*16ac0*/  LDG.E R9, desc[UR8][R32.64+0x24] ;  /* 0x0000240820097981 */ /* 0x000ee8000c1e1900 */
[----:B------:R-:W4:Y:S04]  /*16ad0*/  LDG.E R0, desc[UR8][R52.64] ;  /* 0x0000000834007981 */ /* 0x000f28000c1e1900 */
[----:B-1----:R-:W4:Y:S04]  /*16ae0*/  LDG.E R7, desc[UR8][R32.64+0x18] ;  /* 0x0000180820077981 */ /* 0x002f28000c1e1900 */
[----:B------:R-:W2:Y:S04]  /*16af0*/  LDG.E R3, desc[UR8][R52.64+0x8] ;  /* 0x0000080834037981 */ /* 0x000ea8000c1e1900 */
[----:B------:R-:W2:Y:S01]  /*16b00*/  LDG.E R6, desc[UR8][R32.64+0x30] ;  /* 0x0000300820067981 */ /* 0x000ea2000c1e1900 */
[----:B---3--:R-:W-:-:S04]  /*16b10*/  FMUL R9, R2, R9 ;  /* 0x0000000902097220 */ /* 0x008fc80000400000 */
[----:B----4-:R-:W-:-:S04]  /*16b20*/  FFMA R4, R0, R7, R9 ;  /* 0x0000000700047223 */ /* 0x010fc80000000009 */
[----:B--2---:R-:W-:-:S05]  /*16b30*/  FFMA R7, R3, R6, R4 ;  /* 0x0000000603077223 */ /* 0x004fca0000000004 */
        /* <DEDUP_REMOVED lines=9> */
[----:B------:R-:W4:Y:S04]  /*16bd0*/  LDG.E R9, desc[UR8][R32.64+0x20] ;  /* 0x0000200820097981 */ /* 0x000f28000c1e1900 */
[----:B------:R-:W2:Y:S01]  /*16be0*/  LDG.E R4, desc[UR8][R32.64+0x38] ;  /* 0x0000380820047981 */ /* 0x000ea2000c1e1900 */
[----:B---3--:R-:W-:-:S04]  /*16bf0*/  FMUL R11, R2, R11 ;  /* 0x0000000b020b7220 */ /* 0x008fc80000400000 */
[----:B----4-:R-:W-:-:S04]  /*16c00*/  FFMA R0, R0, R9, R11 ;  /* 0x0000000900007223 */ /* 0x010fc8000000000b */
[----:B--2---:R-:W-:-:S05]  /*16c10*/  FFMA R9, R3, R4, R0 ;  /* 0x0000000403097223 */ /* 0x004fca0000000000 */
[----:B------:R2:W-:Y:S04]  /*16c20*/  STG.E desc[UR8][R52.64+0x8], R9 ;  /* 0x0000080934007986 */ /* 0x0005e8000c101908 */
[----:B------:R-:W1:Y:S02]  /*16c30*/  LDG.E R0, desc[UR8][R32.64] ;  /* 0x0000000820007981 */ /* 0x000e64000c1e1900 */
[----:B-1----:R-:W-:-:S05]  /*16c40*/  FADD R7, R7, R0 ;  /* 0x0000000007077221 */ /* 0x002fca0000000000 */
[----:B------:R1:W-:Y:S04]  /*16c50*/  STG.E desc[UR8][R52.64], R7 ;  /* 0x0000000734007986 */ /* 0x0003e8000c101908 */
[----:B------:R-:W3:Y:S01]  /*16c60*/  LDG.E R0, desc[UR8][R32.64+0x4] ;  /* 0x0000040820007981 */ /* 0x000ee2000c1e1900 */
[----:B------:R-:W2:Y:S01]  /*16c70*/  LDC.64 R2, c[0x0][0x3b0] ;  /* 0x0000ec00ff027b82 */ /* 0x000ea20000000a00 */
[----:B---3--:R-:W-:-:S05]  /*16c80*/  FADD R5, R5, R0 ;  /* 0x0000000005057221 */ /* 0x008fca0000000000 */
[----:B------:R3:W-:Y:S04]  /*16c90*/  STG.E desc[UR8][R52.64+0x4], R5 ;  /* 0x0000040534007986 */ /* 0x0007e8000c101908 */
[----:B------:R-:W4:Y:S02]  /*16ca0*/  LDG.E R0, desc[UR8][R32.64+0x8] ;  /* 0x0000080820007981 */ /* 0x000f24000c1e1900 */
[----:B----4-:R-:W-:-:S05]  /*16cb0*/  FADD R11, R9, R0 ;  /* 0x00000000090b7221 */ /* 0x010fca0000000000 */
[----:B------:R4:W-:Y:S04]  /*16cc0*/  STG.E desc[UR8][R52.64+0x8], R11 ;  /* 0x0000080b34007986 */ /* 0x0009e8000c101908 */
[----:B------:R-:W3:Y:S04]  /*16cd0*/  LDG.E R4, desc[UR8][R50.64+0x4] ;  /* 0x0000040832047981 */ /* 0x000ee8000c1e1900 */
[----:B--2---:R-:W3:Y:S04]  /*16ce0*/  LDG.E R9, desc[UR8][R2.64+0xc] ;  /* 0x00000c0802097981 */ /* 0x004ee8000c1e1900 */
[----:B------:R-:W2:Y:S04]  /*16cf0*/  LDG.E R0, desc[UR8][R50.64] ;  /* 0x0000000832007981 */ /* 0x000ea8000c1e1900 */
[----:B-1----:R-:W2:Y:S04]  /*16d00*/  LDG.E R7, desc[UR8][R2.64] ;  /* 0x0000000802077981 */ /* 0x002ea8000c1e1900 */
[----:B------:R-:W4:Y:S04]  /*16d10*/  LDG.E R6, desc[UR8][R50.64+0x8] ;  /* 0x0000080832067981 */ /* 0x000f28000c1e1900 */
[----:B------:R-:W4:Y:S01]  /*16d20*/  LDG.E R8, desc[UR8][R2.64+0x18] ;  /* 0x0000180802087981 */ /* 0x000f22000c1e1900 */
[----:B---3--:R-:W-:-:S04]  /*16d30*/  FMUL R9, R4, R9 ;  /* 0x0000000904097220 */ /* 0x008fc80000400000 */
[----:B--2---:R-:W-:-:S04]  /*16d40*/  FFMA R7, R0, R7, R9 ;  /* 0x0000000700077223 */ /* 0x004fc80000000009 */
        /* <DEDUP_REMOVED lines=36> */
[----:B------:R-:W0:Y:S01]  /*16f90*/  LDC.64 R4, c[0x0][0x3a8] ;  /* 0x0000ea00ff047b82 */ /* 0x000e220000000a00 */
[----:B---3--:R-:W-:-:S04]  /*16fa0*/  FMUL R15, R6, R15 ;  /* 0x0000000f060f7220 */ /* 0x008fc80000400000 */
[----:B----4-:R-:W-:-:S04]  /*16fb0*/  FFMA R0, R0, R13, R15 ;  /* 0x0000000d00007223 */ /* 0x010fc8000000000f */
[----:B--2---:R-:W-:-:S05]  /*16fc0*/  FFMA R7, R7, R8, R0 ;  /* 0x0000000807077223 */ /* 0x004fca0000000000 */
[----:B------:R-:W-:Y:S04]  /*16fd0*/  STG.E desc[UR8][R52.64+0x8], R7 ;  /* 0x0000080734007986 */ /* 0x000fe8000c101908 */
[----:B0-----:R-:W1:Y:S02]  /*16fe0*/  LDG.E R0, desc[UR8][R4.64] ;  /* 0x0000000804007981 */ /* 0x001e64000c1e1900 */
[----:B-1----:R-:W-:-:S05]  /*16ff0*/  FADD R11, R11, R0 ;  /* 0x000000000b0b7221 */ /* 0x002fca0000000000 */
[----:B------:R-:W-:Y:S04]  /*17000*/  STG.E desc[UR8][R52.64], R11 ;  /* 0x0000000b34007986 */ /* 0x000fe8000c101908 */
[----:B------:R-:W2:Y:S02]  /*17010*/  LDG.E R0, desc[UR8][R4.64+0x4] ;  /* 0x0000040804007981 */ /* 0x000ea4000c1e1900 */
[----:B--2---:R-:W-:-:S05]  /*17020*/  FADD R9, R9, R0 ;  /* 0x0000000009097221 */ /* 0x004fca0000000000 */
[----:B------:R0:W-:Y:S04]  /*17030*/  STG.E desc[UR8][R52.64+0x4], R9 ;  /* 0x0000040934007986 */ /* 0x0001e8000c101908 */
[----:B------:R1:W2:Y:S01]  /*17040*/  LDG.E R0, desc[UR8][R4.64+0x8] ;  /* 0x0000080804007981 */ /* 0x0002a2000c1e1900 */
[----:B------:R-:W-:Y:S01]  /*17050*/  UISETP.NE.AND UP0, UPT, UR7, URZ, UPT ;  /* 0x000000ff0700728c */ /* 0x000fe2000bf05270 */
[----:B0-----:R-:W-:Y:S01]  /*17060*/  IMAD.MOV.U32 R9, RZ, RZ, RZ ;  /* 0x000000ffff097224 */ /* 0x001fe200078e00ff */
[----:B-1----:R-:W-:Y:S01]  /*17070*/  CS2R R4, SRZ ;  /* 0x0000000000047805 */ /* 0x002fe2000001ff00 */
[----:B--2---:R-:W-:-:S05]  /*17080*/  FADD R3, R7, R0 ;  /* 0x0000000007037221 */ /* 0x004fca0000000000 */
[----:B------:R0:W-:Y:S01]  /*17090*/  STG.E desc[UR8][R52.64+0x8], R3 ;  /* 0x0000080334007986 */ /* 0x0001e2000c101908 */
[----:B------:R-:W-:Y:S05]  /*170a0*/  BRA.U !UP0, `(.L_x_1303) ;  /* 0x0000000908187547 */ /* 0x000fea000b800000 */
[----:B------:R-:W-:Y:S01]  /*170b0*/  MOV R0, UR7 ;  /* 0x0000000700007c02 */ /* 0x000fe20008000f00 */
[----:B------:R-:W-:Y:S03]  /*170c0*/  BSSY.RECONVERGENT B4, `(.L_x_1303) ;  /* 0x0000084000047945 */ /* 0x000fe60003800200 */
[----:B------:R-:W-:-:S04]  /*170d0*/  PRMT R2, R0, 0x9910, RZ ;  /* 0x0000991000027816 */ /* 0x000fc800000000ff */
[----:B------:R-:W-:-:S13]  /*170e0*/  ISETP.NE.AND P0, PT, R2, 0x30, PT ;  /* 0x000000300200780c */ /* 0x000fda0003f05270 */
[----:B------:R-:W-:Y:S05]  /*170f0*/  @!P0 BRA `(.L_x_1304) ;  /* 0x0000000000888947 */ /* 0x000fea0003800000 */
[----:B------:R-:W-:Y:S01]  /*17100*/  BSSY.RECONVERGENT B5, `(.L_x_1305) ;  /* 0x0000020000057945 */ /* 0x000fe20003800200 */
[----:B------:R-:W-:Y:S02]  /*17110*/  IMAD.MOV.U32 R9, RZ, RZ, RZ ;  /* 0x000000ffff097224 */ /* 0x000fe400078e00ff */
[----:B------:R-:W-:Y:S02]  /*17120*/  IMAD.MOV.U32 R10, RZ, RZ, RZ ;  /* 0x000000ffff0a7224 */ /* 0x000fe400078e00ff */
[----:B------:R-:W-:Y:S02]  /*17130*/  IMAD.MOV.U32 R8, RZ, RZ, 0xdc ;  /* 0x000000dcff087424 */ /* 0x000fe400078e00ff */
[----:B------:R-:W-:Y:S02]  /*17140*/  IMAD.MOV.U32 R6, RZ, RZ, RZ ;  /* 0x000000ffff067224 */ /* 0x000fe400078e00ff */
[----:B------:R-:W-:-:S07]  /*17150*/  IMAD.MOV.U32 R4, RZ, RZ, RZ ;  /* 0x000000ffff047224 */ /* 0x000fce00078e00ff */
.L_x_1307:
[----:B------:R-:W1:Y:S01]  /*17160*/  LDC.U8 R7, c[0x3][R8+0x1] ;  /* 0x00c0004008077b82 */ /* 0x000e620000000000 */
[C---:B0-----:R-:W-:Y:S01]  /*17170*/  PRMT R3, R0.reuse, 0x8880, RZ ;  /* 0x0000888000037816 */ /* 0x041fe200000000ff */
        /* <DEDUP_REMOVED lines=11> */
[----:B------:R-:W-:Y:S01]  /*17230*/  @!P3 MOV R3, RZ ;  /* 0x000000ff0003b202 */ /* 0x000fe20000000f00 */
[----:B------:R-:W-:Y:S02]  /*17240*/  @!P3 IMAD R11, R10, 0xa, RZ ;  /* 0x0000000a0a0bb824 */ /* 0x000fe400078e02ff */
[----:B------:R-:W-:Y:S02]  /*17250*/  @!P3 IMAD.MOV.U32 R5, RZ, RZ, R6 ;  /* 0x000000ffff05b224 */ /* 0x000fe400078e0006 */
        /* <DEDUP_REMOVED lines=10> */
.L_x_1306:
[----:B------:R-:W-:Y:S05]  /*17300*/  BSYNC.RECONVERGENT B5 ;  /* 0x0000000000057941 */ /* 0x000fea0003800200 */
.L_x_1305:
[----:B------:R-:W-:Y:S05]  /*17310*/  BRA `(.L_x_1308) ;  /* 0x0000000400787947 */ /* 0x000fea0003800000 */
.L_x_1304:
[----:B------:R-:W1:Y:S02]  /*17320*/  LDCU.U8 UR7, c[0x3][0xdd] ;  /* 0x00c01ba0ff0777ac */ /* 0x000e640008000000 */
[----:B-1----:R-:W-:-:S04]  /*17330*/  ULOP3.LUT UR7, UR7, 0x20, URZ, 0xfc, !UPT ;  /* 0x0000002007077892 */ /* 0x002fc8000f8efcff */
[----:B------:R-:W-:-:S04]  /*17340*/  UPRMT UR7, UR7, 0x9910, URZ ;  /* 0x0000991007077896 */ /* 0x000fc800080000ff */
[----:B------:R-:W-:-:S09]  /*17350*/  UISETP.NE.AND UP0, UPT, UR7, 0x78, UPT ;  /* 0x000000780700788c */ /* 0x000fd2000bf05270 */
[----:B------:R-:W-:Y:S05]  /*17360*/  BRA.U !UP0, `(.L_x_1309) ;  /* 0x0000000108947547 */ /* 0x000fea000b800000 */
[----:B------:R-:W-:Y:S01]  /*17370*/  BSSY.RECONVERGENT B5, `(.L_x_1310) ;  /* 0x0000007000057945 */ /* 0x000fe20003800200 */
[----:B------:R-:W-:-:S07]  /*17380*/  IMAD.MOV.U32 R2, RZ, RZ, 0xdd ;  /* 0x000000ddff027424 */ /* 0x000fce00078e00ff */
.L_x_1311:
[----:B------:R1:W2:Y:S01]  /*17390*/  LDC.U8 R0, c[0x3][R2] ;  /* 0x00c0000002007b82 */ /* 0x0002a20000000000 */
[----:B0-----:R-:W-:Y:S01]  /*173a0*/  IMAD.MOV.U32 R3, RZ, RZ, R2 ;  /* 0x000000ffff037224 */ /* 0x001fe200078e0002 */
[----:B-1----:R-:W-:Y:S02]  /*173b0*/  IADD3 R2, PT, PT, R2, 0x1, RZ ;  /* 0x0000000102027810 */ /* 0x002fe40007ffe0ff */
[----:B--2---:R-:W-:-:S13]  /*173c0*/  ISETP.NE.AND P0, PT, R0, 0x30, PT ;  /* 0x000000300000780c */ /* 0x004fda0003f05270 */
[----:B------:R-:W-:Y:S05]  /*173d0*/  @!P0 BRA `(.L_x_1311) ;  /* 0xfffffffc00ec8947 */ /* 0x000fea000383ffff */
[----:B------:R-:W-:Y:S05]  /*173e0*/  BSYNC.RECONVERGENT B5 ;  /* 0x0000000000057941 */ /* 0x000fea0003800200 */
.L_x_1310:
        /* <DEDUP_REMOVED lines=8> */
.L_x_1315:
        /* <DEDUP_REMOVED lines=17> */
.L_x_1314:
[----:B------:R-:W-:Y:S05]  /*17580*/  BSYNC.RECONVERGENT B5 ;  /* 0x0000000000057941 */ /* 0x000fea0003800200 */
.L_x_1313:
[----:B------:R-:W-:Y:S05]  /*17590*/  BRA `(.L_x_1308) ;  /* 0x0000000000d87947 */ /* 0x000fea0003800000 */
.L_x_1312:
[----:B------:R-:W-:Y:S01]  /*175a0*/  HFMA2 R5, -RZ, RZ, 0, 0 ;  /* 0x00000000ff057431 */ /* 0x000fe200000001ff */
[----:B------:R-:W-:Y:S06]  /*175b0*/  BRA `(.L_x_1308) ;  /* 0x0000000000d07947 */ /* 0x000fec0003800000 */
.L_x_1309:
[----:B------:R-:W-:Y:S01]  /*175c0*/  BSSY.RECONVERGENT B5, `(.L_x_1316) ;  /* 0x0000007000057945 */ /* 0x000fe20003800200 */
[----:B------:R-:W-:-:S07]  /*175d0*/  IMAD.MOV.U32 R2, RZ, RZ, 0xde ;  /* 0x000000deff027424 */ /* 0x000fce00078e00ff */
.L_x_1317:
[----:B------:R1:W2:Y:S01]  /*175e0*/  LDC.U8 R0, c[0x3][R2] ;  /* 0x00c0000002007b82 */ /* 0x0002a20000000000 */
[----:B0-----:R-:W-:Y:S02]  /*175f0*/  IMAD.MOV.U32 R3, RZ, RZ, R2 ;  /* 0x000000ffff037224 */ /* 0x001fe400078e0002 */
[----:B-1----:R-:W-:Y:S01]  /*17600*/  VIADD R2, R2, 0x1 ;  /* 0x0000000102027836 */ /* 0x002fe20000000000 */
[----:B--2---:R-:W-:-:S13]  /*17610*/  ISETP.NE.AND P0, PT, R0, 0x30, PT ;  /* 0x000000300000780c */ /* 0x004fda0003f05270 */
[----:B------:R-:W-:Y:S05]  /*17620*/  @!P0 BRA `(.L_x_1317) ;  /* 0xfffffffc00ec8947 */ /* 0x000fea000383ffff */
[----:B------:R-:W-:Y:S05]  /*17630*/  BSYNC.RECONVERGENT B5 ;  /* 0x0000000000057941 */ /* 0x000fea0003800200 */
.L_x_1316:
[----:B------:R-:W-:-:S04]  /*17640*/  PRMT R2, R0, 0x9910, RZ ;  /* 0x0000991000027816 */ /* 0x000fc800000000ff */
[----:B------:R-:W-:-:S13]  /*17650*/  ISETP.NE.AND P0, PT, R2, RZ, PT ;  /* 0x000000ff0200720c */ /* 0x000fda0003f05270 */
[----:B------:R-:W-:Y:S05]  /*17660*/  @!P0 BRA `(.L_x_1318) ;  /* 0x0000000000a08947 */ /* 0x000fea0003800000 */
[----:B------:R-:W-:Y:S01]  /*17670*/  BSSY.RECONVERGENT B5, `(.L_x_1319) ;  /* 0x0000026000057945 */ /* 0x000fe20003800200 */
[----:B------:R-:W-:Y:S01]  /*17680*/  IMAD.MOV.U32 R6, RZ, RZ, R3 ;  /* 0x000000ffff067224 */ /* 0x000fe200078e0003 */
[----:B------:R-:W-:Y:S02]  /*17690*/  CS2R R8, SRZ ;  /* 0x0000000000087805 */ /* 0x000fe4000001ff00 */
[----:B------:R-:W-:-:S07]  /*176a0*/  CS2R R4, SRZ ;  /* 0x0000000000047805 */ /* 0x000fce000001ff00 */
.L_x_1323:
        /* <DEDUP_REMOVED lines=28> */
.L_x_1321:
[----:B------:R-:W-:Y:S05]  /*17870*/  BSYNC.RECONVERGENT B6 ;  /* 0x0000000000067941 */ /* 0x000fea0003800200 */
.L_x_1320:
[----:B------:R-:W-:Y:S01]  /*17880*/  SEL R4, R4, 0x1, !P0 ;  /* 0x0000000104047807 */ /* 0x000fe20004000000 */
[----:B------:R-:W-:Y:S06]  /*17890*/  @!P2 BRA `(.L_x_1322) ;  /* 0x00000000000ca947 */ /* 0x000fec0003800000 */
[----:B------:R-:W-:Y:S01]  /*178a0*/  VIADD R6, R6, 0x1 ;  /* 0x0000000106067836 */ /* 0x000fe20000000000 */
[----:B------:R-:W-:Y:S01]  /*178b0*/  PRMT R0, R3, 0x7610, R0 ;  /* 0x0000761003007816 */ /* 0x000fe20000000000 */
[----:B------:R-:W-:Y:S06]  /*178c0*/  BRA `(.L_x_1323) ;  /* 0xfffffffc00787947 */ /* 0x000fec000383ffff */
.L_x_1322:
[----:B------:R-:W-:Y:S05]  /*178d0*/  BSYNC.RECONVERGENT B5 ;  /* 0x0000000000057941 */ /* 0x000fea0003800200 */
.L_x_1319:
[----:B------:R-:W-:Y:S05]  /*178e0*/  BRA `(.L_x_1308) ;  /* 0x0000000000047947 */ /* 0x000fea0003800000 */
.L_x_1318:
[----:B------:R-:W-:-:S07]  /*178f0*/  IMAD.MOV.U32 R5, RZ, RZ, RZ ;  /* 0x000000ffff057224 */ /* 0x000fce00078e00ff */
.L_x_1308:
[----:B------:R-:W-:Y:S05]  /*17900*/  BSYNC.RECONVERGENT B4 ;  /* 0x0000000000047941 */ /* 0x000fea0003800200 */
.L_x_1303:
[----:B------:R-:W-:Y:S02]  /*17910*/  LOP3.LUT R0, R9, 0x3fffff, RZ, 0xc0, !PT ;  /* 0x003fffff09007812 */ /* 0x000fe400078ec0ff */
[----:B------:R-:W-:Y:S02]  /*17920*/  ISETP.NE.AND P0, PT, R4, RZ, PT ;  /* 0x000000ff0400720c */ /* 0x000fe40003f05270 */
[----:B------:R-:W-:Y:S02]  /*17930*/  LOP3.LUT R0, R0, 0x7fc00000, RZ, 0xfc, !PT ;  /* 0x7fc0000000007812 */ /* 0x000fe400078efcff */
[----:B------:R-:W-:Y:S02]  /*17940*/  ISETP.NE.AND P1, PT, R5, RZ, PT ;  /* 0x000000ff0500720c */ /* 0x000fe40003f25270 */
[----:B------:R-:W-:-:S04]  /*17950*/  SEL R0, R0, 0x7fffffff, !P0 ;  /* 0x7fffffff00007807 */ /* 0x000fc80004000000 */
[----:B0-----:R-:W-:-:S05]  /*17960*/  SEL R3, R0, 0x7fc00000, !P1 ;  /* 0x7fc0000000037807 */ /* 0x001fca0004800000 */
[----:B------:R-:W-:Y:S01]  /*17970*/  STG.E desc[UR8][R54.64], R3 ;  /* 0x0000000336007986 */ /* 0x000fe2000c101908 */
[----:B------:R-:W-:Y:S05]  /*17980*/  EXIT ;  /* 0x000000000000794d */ /* 0x000fea0003800000 */
.L_x_740:
[----:B------:R-:W0:Y:S01]  /*17990*/  LDCU.U8 UR10, c[0x3][0xdc] ;  /* 0x00c01b80ff0a77ac */ /* 0x000e220008000000 */
[----:B------:R-:W-:Y:S01]  /*179a0*/  BSSY.RECONVERGENT B1, `(.L_x_1324) ;  /* 0x000008e000017945 */ /* 0x000fe20003800200 */
[----:B0-----:R-:W-:Y:S02]  /*179b0*/  UPRMT UR7, UR10, 0x9910, URZ ;  /* 0x000099100a077896 */ /* 0x001fe400080000ff */
[----:B------:R-:W-:Y:S02]  /*179c0*/  MOV R0, UR10 ;  /* 0x0000000a00007c02 */ /* 0x000fe40008000f00 */
        /* <DEDUP_REMOVED lines=14> */
.L_x_1329:
        /* <DEDUP_REMOVED lines=12> */
[----:B------:R-:W-:Y:S01]  /*17b70*/  @!P3 MOV R3, RZ ;  /* 0x000000ff0003b202 */ /* 0x000fe20000000f00 */
[----:B------:R-:W-:Y:S02]  /*17b80*/  @!P3 IMAD R11, R10, 0xa, RZ ;  /* 0x0000000a0a0bb824 */ /* 0x000fe400078e02ff */
[----:B------:R-:W-:Y:S02]  /*17b90*/  @!P3 IMAD.MOV.U32 R5, RZ, RZ, R6 ;  /* 0x000000ffff05b224 */ /* 0x000fe400078e0006 */
        /* <DEDUP_REMOVED lines=10> */
.L_x_1328:
[----:B------:R-:W-:Y:S05]  /*17c40*/  BSYNC.RECONVERGENT B3 ;  /* 0x0000000000037941 */ /* 0x000fea0003800200 */
.L_x_1327:
[----:B------:R-:W-:Y:S05]  /*17c50*/  BRA `(.L_x_1326) ;  /* 0x0000000400887947 */ /* 0x000fea0003800000 */
.L_x_1325:
[----:B------:R-:W0:Y:S02]  /*17c60*/  LDCU.U8 UR7, c[0x3][0xdd] ;  /* 0x00c01ba0ff0777ac */ /* 0x000e240008000000 */
[----:B0-----:R-:W-:-:S04]  /*17c70*/  ULOP3.LUT UR7, UR7, 0x20, URZ, 0xfc, !UPT ;  /* 0x0000002007077892 */ /* 0x001fc8000f8efcff */
[----:B------:R-:W-:-:S04]  /*17c80*/  UPRMT UR7, UR7, 0x9910, URZ ;  /* 0x0000991007077896 */ /* 0x000fc800080000ff */
[----:B------:R-:W-:-:S09]  /*17c90*/  UISETP.NE.AND UP0, UPT, UR7, 0x78, UPT ;  /* 0x000000780700788c */ /* 0x000fd2000bf05270 */
[----:B------:R-:W-:Y:S05]  /*17ca0*/  BRA.U !UP0, `(.L_x_1330) ;  /* 0x00000001089c7547 */ /* 0x000fea000b800000 */
[----:B------:R-:W-:Y:S01]  /*17cb0*/  BSSY.RECONVERGENT B3, `(.L_x_1331) ;  /* 0x0000007000037945 */ /* 0x000fe20003800200 */
[----:B------:R-:W-:-:S07]  /*17cc0*/  IMAD.MOV.U32 R3, RZ, RZ, 0xdd ;  /* 0x000000ddff037424 */ /* 0x000fce00078e00ff */
.L_x_1332:
[----:B------:R0:W2:Y:S01]  /*17cd0*/  LDC.U8 R2, c[0x3][R3] ;  /* 0x00c0000003027b82 */ /* 0x0000a20000000000 */
[----:B------:R-:W-:Y:S01]  /*17ce0*/  IMAD.MOV.U32 R4, RZ, RZ, R3 ;  /* 0x000000ffff047224 */ /* 0x000fe200078e0003 */
[----:B0-----:R-:W-:Y:S02]  /*17cf0*/  IADD3 R3, PT, PT, R3, 0x1, RZ ;  /* 0x0000000103037810 */ /* 0x001fe40007ffe0ff */
[----:B--2---:R-:W-:-:S13]  /*17d00*/  ISETP.NE.AND P0, PT, R2, 0x30, PT ;  /* 0x000000300200780c */ /* 0x004fda0003f05270 */
[----:B------:R-:W-:Y:S05]  /*17d10*/  @!P0 BRA `(.L_x_1332) ;  /* 0xfffffffc00ec8947 */ /* 0x000fea000383ffff */
[----:B------:R-:W-:Y:S05]  /*17d20*/  BSYNC.RECONVERGENT B3 ;  /* 0x0000000000037941 */ /* 0x000fea0003800200 */
.L_x_1331:
        /* <DEDUP_REMOVED lines=9> */
.L_x_1336:
        /* <DEDUP_REMOVED lines=13> */
[----:B------:R-:W-:Y:S01]  /*17e90*/  IADD3 R8, PT, PT, R8, 0x1, RZ ;  /* 0x0000000108087810 */ /* 0x000fe20007ffe0ff */
[----:B------:R-:W-:Y:S01]  /*17ea0*/  IMAD.MOV.U32 R3, RZ, RZ, R5 ;  /* 0x000000ffff037224 */ /* 0x000fe200078e0005 */
[----:B------:R-:W-:Y:S01]  /*17eb0*/  PRMT R2, R6, 0x7610, R2 ;  /* 0x0000761006027816 */ /* 0x000fe20000000002 */
[----:B------:R-:W-:Y:S06]  /*17ec0*/  BRA `(.L_x_1336) ;  /* 0xfffffffc00bc7947 */ /* 0x000fec000383ffff */
.L_x_1335:
[----:B------:R-:W-:Y:S05]  /*17ed0*/  BSYNC.RECONVERGENT B3 ;  /* 0x0000000000037941 */ /* 0x000fea0003800200 */
.L_x_1334:
[----:B------:R-:W-:Y:S05]  /*17ee0*/  BRA `(.L_x_1326) ;  /* 0x0000000000e47947 */ /* 0x000fea0003800000 */
.L_x_1333:
[----:B------:R-:W-:Y:S01]  /*17ef0*/  CS2R R4, SRZ ;  /* 0x0000000000047805 */ /* 0x000fe2000001ff00 */
[----:B------:R-:W-:Y:S01]  /*17f00*/  IMAD.MOV.U32 R9, RZ, RZ, RZ ;  /* 0x000000ffff097224 */ /* 0x000fe200078e00ff */
[----:B------:R-:W-:Y:S06]  /*17f10*/  BRA `(.L_x_1326) ;  /* 0x0000000000d87947 */ /* 0x000fec0003800000 */
.L_x_1330:
[----:B------:R-:W-:Y:S01]  /*17f20*/  BSSY.RECONVERGENT B3, `(.L_x_1337) ;  /* 0x0000007000037945 */ /* 0x000fe20003800200 */
[----:B------:R-:W-:-:S07]  /*17f30*/  IMAD.MOV.U32 R3, RZ, RZ, 0xde ;  /* 0x000000deff037424 */ /* 0x000fce00078e00ff */
.L_x_1338:
[----:B------:R0:W2:Y:S01]  /*17f40*/  LDC.U8 R2, c[0x3][R3] ;  /* 0x00c0000003027b82 */ /* 0x0000a20000000000 */
[----:B------:R-:W-:Y:S02]  /*17f50*/  IMAD.MOV.U32 R4, RZ, RZ, R3 ;  /* 0x000000ffff047224 */ /* 0x000fe400078e0003 */
[----:B0-----:R-:W-:Y:S01]  /*17f60*/  VIADD R3, R3, 0x1 ;  /* 0x0000000103037836 */ /* 0x001fe20000000000 */
[----:B--2---:R-:W-:-:S13]  /*17f70*/  ISETP.NE.AND P0, PT, R2, 0x30, PT ;  /* 0x000000300200780c */ /* 0x004fda0003f05270 */
[----:B------:R-:W-:Y:S05]  /*17f80*/  @!P0 BRA `(.L_x_1338) ;  /* 0xfffffffc00ec8947 */ /* 0x000fea000383ffff */
[----:B------:R-:W-:Y:S05]  /*17f90*/  BSYNC.RECONVERGENT B3 ;  /* 0x0000000000037941 */ /* 0x000fea0003800200 */
.L_x_1337:
        /* <DEDUP_REMOVED lines=8> */
.L_x_1344:
[----:B------:R-:W-:Y:S01]  /*18020*/  IADD3 R3, PT, PT, R2, -0x41, RZ ;  /* 0xffffffbf02037810 */ /* 0x000fe20007ffe0ff */
[----:B------:R-:W0:Y:S01]  /*18030*/  LDC.U8 R6, c[0x3][R7+0x1] ;  /* 0x00c0004007067b82 */ /* 0x000e220000000000 */
[----:B------:R-:W-:Y:S02]  /*18040*/  BSSY.RECONVERGENT B4, `(.L_x_1341) ;  /* 0x000001a000047945 */ /* 0x000fe40003800200 */
        /* <DEDUP_REMOVED lines=21> */
[C---:B------:R-:W-:Y:S02]  /*181a0*/  @!P1 LEA R3, P3, R9.reuse, R8, 0x4 ;  /* 0x0000000809039211 */ /* 0x040fe400078620ff */
[----:B------:R-:W-:Y:S02]  /*181b0*/  @!P1 MOV R5, R2 ;  /* 0x0000000200059202 */ /* 0x000fe40000000f00 */
[----:B------:R-:W-:Y:S01]  /*181c0*/  @!P1 LEA.HI.X R10, R9, RZ, R10, 0x4, P3 ;  /* 0x000000ff090a9211 */ /* 0x000fe200018f240a */
[----:B------:R-:W-:-:S08]  /*181d0*/  @!P1 IMAD.MOV.U32 R9, RZ, RZ, R3 ;  /* 0x000000ffff099224 */ /* 0x000fd000078e0003 */
.L_x_1342:
[----:B------:R-:W-:Y:S05]  /*181e0*/  BSYNC.RECONVERGENT B4 ;  /* 0x0000000000047941 */ /* 0x000fea0003800200 */
.L_x_1341:
[----:B------:R-:W-:Y:S01]  /*181f0*/  SEL R4, R4, 0x1, !P0 ;  /* 0x0000000104047807 */ /* 0x000fe20004000000 */
[----:B------:R-:W-:Y:S06]  /*18200*/  @!P2 BRA `(.L_x_1343) ;  /* 0x00000000000ca947 */ /* 0x000fec0003800000 */
[----:B------:R-:W-:Y:S01]  /*18210*/  VIADD R7, R7, 0x1 ;  /* 0x0000000107077836 */ /* 0x000fe20000000000 */
[----:B------:R-:W-:Y:S01]  /*18220*/  PRMT R2, R6, 0x7610, R2 ;  /* 0x0000761006027816 */ /* 0x000fe20000000002 */
[----:B------:R-:W-:Y:S06]  /*18230*/  BRA `(.L_x_1344) ;  /* 0xfffffffc00787947 */ /* 0x000fec000383ffff */
.L_x_1343:
[----:B------:R-:W-:Y:S05]  /*18240*/  BSYNC.RECONVERGENT B3 ;  /* 0x0000000000037941 */ /* 0x000fea0003800200 */
.L_x_1340:
[----:B------:R-:W-:Y:S05]  /*18250*/  BRA `(.L_x_1326) ;  /* 0x0000000000087947 */ /* 0x000fea0003800000 */
.L_x_1339:
[----:B------:R-:W-:Y:S01]  /*18260*/  CS2R R4, SRZ ;  /* 0x0000000000047805 */ /* 0x000fe2000001ff00 */
[----:B------:R-:W-:-:S07]  /*18270*/  IMAD.MOV.U32 R9, RZ, RZ, RZ ;  /* 0x000000ffff097224 */ /* 0x000fce00078e00ff */
.L_x_1326:
[----:B------:R-:W-:Y:S05]  /*18280*/  BSYNC.RECONVERGENT B1 ;  /* 0x0000000000017941 */ /* 0x000fea0003800200 */
.L_x_1324:
        /* <DEDUP_REMOVED lines=22> */
.L_x_1350:
        /* <DEDUP_REMOVED lines=25> */
.L_x_1349:
[----:B------:R-:W-:Y:S05]  /*18580*/  BSYNC.RECONVERGENT B3 ;  /* 0x0000000000037941 */ /* 0x000fea0003800200 */
.L_x_1348:
[----:B------:R-:W-:Y:S05]  /*18590*/  BRA `(.L_x_1347) ;  /* 0x0000000400887947 */ /* 0x000fea0003800000 */
.L_x_1346:
[----:B------:R-:W0:Y:S02]  /*185a0*/  LDCU.U8 UR7, c[0x3][0xdd] ;  /* 0x00c01ba0ff0777ac */ /* 0x000e240008000000 */
[----:B0-----:R-:W-:-:S04]  /*185b0*/  ULOP3.LUT UR7, UR7, 0x20, URZ, 0xfc, !UPT ;  /* 0x0000002007077892 */ /* 0x001fc8000f8efcff */
[----:B------:R-:W-:-:S04]  /*185c0*/  UPRMT UR7, UR7, 0x9910, URZ ;  /* 0x0000991007077896 */ /* 0x000fc800080000ff */
[----:B------:R-:W-:-:S09]  /*185d0*/  UISETP.NE.AND UP0, UPT, UR7, 0x78, UPT ;  /* 0x000000780700788c */ /* 0x000fd2000bf05270 */
[----:B------:R-:W-:Y:S05]  /*185e0*/  BRA.U !UP0, `(.L_x_1351) ;  /* 0x00000001089c7547 */ /* 0x000fea000b800000 */
[----:B------:R-:W-:Y:S01]  /*185f0*/  BSSY.RECONVERGENT B3, `(.L_x_1352) ;  /* 0x0000007000037945 */ /* 0x000fe20003800200 */
[----:B------:R-:W-:-:S07]  /*18600*/  IMAD.MOV.U32 R3, RZ, RZ, 0xdd ;  /* 0x000000ddff037424 */ /* 0x000fce00078e00ff */
.L_x_1353:
[----:B------:R0:W2:Y:S01]  /*18610*/  LDC.U8 R2, c[0x3][R3] ;  /* 0x00c0000003027b82 */ /* 0x0000a20000000000 */
[----:B------:R-:W-:Y:S02]  /*18620*/  IMAD.MOV.U32 R4, RZ, RZ, R3 ;  /* 0x000000ffff047224 */ /* 0x000fe400078e0003 */
[----:B0-----:R-:W-:Y:S01]  /*18630*/  VIADD R3, R3, 0x1 ;  /* 0x0000000103037836 */ /* 0x001fe20000000000 */
[----:B--2---:R-:W-:-:S13]  /*18640*/  ISETP.NE.AND P0, PT, R2, 0x30, PT ;  /* 0x000000300200780c */ /* 0x004fda0003f05270 */
[----:B------:R-:W-:Y:S05]  /*18650*/  @!P0 BRA `(.L_x_1353) ;  /* 0xfffffffc00ec8947 */ /* 0x000fea000383ffff */
[----:B------:R-:W-:Y:S05]  /*18660*/  BSYNC.RECONVERGENT B3 ;  /* 0x0000000000037941 */ /* 0x000fea0003800200 */
.L_x_1352:
        /* <DEDUP_REMOVED lines=9> */
.L_x_1357:
[----:B------:R-:W0:Y:S01]  /*18700*/  LDC.U8 R6, c[0x3][R8+0x1] ;  /* 0x00c0004008067b82 */ /* 0x000e220000000000 */
[----:B------:R-:W-:Y:S02]  /*18710*/  LOP3.LUT R5, R2, 0xf8, RZ, 0xc0, !PT ;  /* 0x000000f802057812 */ /* 0x000fe400078ec0ff */
[----:B------:R-:W-:Y:S02]  /*18720*/  ISETP.GT.U32.AND P0, PT, R9, -0x1, PT ;  /* 0xffffffff0900780c */ /* 0x000fe40003f04070 */
[----:B------:R-:W-:Y:S01]  /*18730*/  ISETP.NE.AND P1, PT, R5, 0x30, PT ;  /* 0x000000300500780c */ /* 0x000fe20003f25270 */
[----:B------:R-:W-:Y:S01]  /*18740*/  HFMA2 R5, -RZ, RZ, 0, 5.9604644775390625e-08 ;  /* 0x00000001ff057431 */ /* 0x000fe200000001ff */
        /* <DEDUP_REMOVED lines=12> */
.L_x_1356:
[----:B------:R-:W-:Y:S05]  /*18810*/  BSYNC.RECONVERGENT B3 ;  /* 0x0000000000037941 */ /* 0x000fea0003800200 */
.L_x_1355:
[----:B------:R-:W-:Y:S05]  /*18820*/  BRA `(.L_x_1347) ;  /* 0x0000000000e47947 */ /* 0x000fea0003800000 */
.L_x_1354:
[----:B------:R-:W-:Y:S01]  /*18830*/  CS2R R4, SRZ ;  /* 0x0000000000047805 */ /* 0x000fe2000001ff00 */
[----:B------:R-:W-:Y:S01]  /*18840*/  IMAD.MOV.U32 R9, RZ, RZ, RZ ;  /* 0x000000ffff097224 */ /* 0x000fe200078e00ff */
[----:B------:R-:W-:Y:S06]  /*18850*/  BRA `(.L_x_1347) ;  /* 0x0000000000d87947 */ /* 0x000fec0003800000 */
.L_x_1351:
[----:B------:R-:W-:Y:S01]  /*18860*/  BSSY.RECONVERGENT B3, `(.L_x_1358) ;  /* 0x0000007000037945 */ /* 0x000fe20003800200 */
[----:B------:R-:W-:-:S07]  /*18870*/  IMAD.MOV.U32 R3, RZ, RZ, 0xde ;  /* 0x000000deff037424 */ /* 0x000fce00078e00ff */
.L_x_1359:
[----:B------:R0:W2:Y:S01]  /*18880*/  LDC.U8 R2, c[0x3][R3] ;  /* 0x00c0000003027b82 */ /* 0x0000a20000000000 */
[----:B------:R-:W-:Y:S02]  /*18890*/  IMAD.MOV.U32 R4, RZ, RZ, R3 ;  /* 0x000000ffff047224 */ /* 0x000fe400078e0003 */
[----:B0-----:R-:W-:Y:S01]  /*188a0*/  VIADD R3, R3, 0x1 ;  /* 0x0000000103037836 */ /* 0x001fe20000000000 */
[----:B--2---:R-:W-:-:S13]  /*188b0*/  ISETP.NE.AND P0, PT, R2, 0x30, PT ;  /* 0x000000300200780c */ /* 0x004fda0003f05270 */
[----:B------:R-:W-:Y:S05]  /*188c0*/  @!P0 BRA `(.L_x_1359) ;  /* 0xfffffffc00ec8947 */ /* 0x000fea000383ffff */
[----:B------:R-:W-:Y:S05]  /*188d0*/  BSYNC.RECONVERGENT B3 ;  /* 0x0000000000037941 */ /* 0x000fea0003800200 */
.L_x_1358:
[----:B------:R-:W-:-:S04]  /*188e0*/  PRMT R3, R2, 0x9910, RZ ;  /* 0x0000991002037816 */ /* 0x000fc800000000ff */
[----:B------:R-:W-:-:S13]  /*188f0*/  ISETP.NE.AND P0, PT, R3, RZ, PT ;  /* 0x000000ff0300720c */ /* 0x000fda0003f05270 */
[----:B------:R-:W-:Y:S05]  /*18900*/  @!P0 BRA `(.L_x_1360) ;  /* 0x0000000000a48947 */ /* 0x000fea0003800000 */
[----:B------:R-:W-:Y:S01]  /*18910*/  BSSY.RECONVERGENT B3, `(.L_x_1361) ;  /* 0x0000027000037945 */ /* 0x000fe20003800200 */
[----:B------:R-:W-:Y:S01]  /*18920*/  MOV R7, R4 ;  /* 0x0000000400077202 */ /* 0x000fe20000000f00 */
[----:B------:R-:W-:Y:S01]  /*18930*/  IMAD.MOV.U32 R9, RZ, RZ, RZ ;  /* 0x000000ffff097224 */ /* 0x000fe200078e00ff */
[----:B------:R-:W-:Y:S01]  /*18940*/  CS2R R4, SRZ ;  /* 0x0000000000047805 */ /* 0x000fe2000001ff00 */
[----:B------:R-:W-:-:S07]  /*18950*/  IMAD.MOV.U32 R10, RZ, RZ, RZ ;  /* 0x000000ffff0a7224 */ /* 0x000fce00078e00ff */
.L_x_1365:
        /* <DEDUP_REMOVED lines=20> */
[----:B------:R-:W-:Y:S01]  /*18aa0*/  IADD3 R8, PT, PT, R3, -0x30, RZ ;  /* 0xffffffd003087810 */ /* 0x000fe20007ffe0ff */
[----:B------:R-:W-:Y:S02]  /*18ab0*/  IMAD.MOV.U32 R2, RZ, RZ, R5 ;  /* 0x000000ffff027224 */ /* 0x000fe400078e0005 */
[----:B------:R-:W-:Y:S01]  /*18ac0*/  IMAD.MOV.U32 R5, RZ, RZ, 0x1 ;  /* 0x00000001ff057424 */ /* 0x000fe200078e00ff */
[----:B------:R-:W-:-:S13]  /*18ad0*/  ISETP.GT.U32.AND P1, PT, R8, 0x9, PT ;  /* 0x000000090800780c */ /* 0x000fda0003f24070 */
[----:B------:R-:W-:Y:S01]  /*18ae0*/  @!P1 LEA R3, P3, R9, R8, 0x4 ;  /* 0x0000000809039211 */ /* 0x000fe200078620ff */
[----:B------:R-:W-:-:S03]  /*18af0*/  @!P1 IMAD.MOV.U32 R5, RZ, RZ, R2 ;  /* 0x000000ffff059224 */ /* 0x000fc600078e0002 */
[----:B------:R-:W-:Y:S01]  /*18b00*/  @!P1 LEA.HI.X R10, R9, RZ, R10, 0x4, P3 ;  /* 0x000000ff090a9211 */ /* 0x000fe200018f240a */
[----:B------:R-:W-:-:S08]  /*18b10*/  @!P1 IMAD.MOV.U32 R9, RZ, RZ, R3 ;  /* 0x000000ffff099224 */ /* 0x000fd000078e0003 */
.L_x_1363:
[----:B------:R-:W-:Y:S05]  /*18b20*/  BSYNC.RECONVERGENT B4 ;  /* 0x0000000000047941 */ /* 0x000fea0003800200 */
.L_x_1362:
[----:B------:R-:W-:Y:S01]  /*18b30*/  SEL R4, R4, 0x1, !P0 ;  /* 0x0000000104047807 */ /* 0x000fe20004000000 */
[----:B------:R-:W-:Y:S06]  /*18b40*/  @!P2 BRA `(.L_x_1364) ;  /* 0x00000000000ca947 */ /* 0x000fec0003800000 */
[----:B------:R-:W-:Y:S01]  /*18b50*/  VIADD R7, R7, 0x1 ;  /* 0x0000000107077836 */ /* 0x000fe20000000000 */
[----:B------:R-:W-:Y:S01]  /*18b60*/  PRMT R2, R6, 0x7610, R2 ;  /* 0x0000761006027816 */ /* 0x000fe20000000002 */
[----:B------:R-:W-:Y:S06]  /*18b70*/  BRA `(.L_x_1365) ;  /* 0xfffffffc00787947 */ /* 0x000fec000383ffff */
.L_x_1364:
[----:B------:R-:W-:Y:S05]  /*18b80*/  BSYNC.RECONVERGENT B3 ;  /* 0x0000000000037941 */ /* 0x000fea0003800200 */
.L_x_1361:
[----:B------:R-:W-:Y:S05]  /*18b90*/  BRA `(.L_x_1347) ;  /* 0x0000000000087947 */ /* 0x000fea0003800000 */
.L_x_1360:
[----:B------:R-:W-:Y:S01]  /*18ba0*/  CS2R R4, SRZ ;  /* 0x0000000000047805 */ /* 0x000fe2000001ff00 */
[----:B------:R-:W-:-:S07]  /*18bb0*/  IMAD.MOV.U32 R9, RZ, RZ, RZ ;  /* 0x000000ffff097224 */ /* 0x000fce00078e00ff */
.L_x_1347:
[----:B------:R-:W-:Y:S05]  /*18bc0*/  BSYNC.RECONVERGENT B1 ;  /* 0x0000000000017941 */ /* 0x000fea0003800200 */
.L_x_1345:
        /* <DEDUP_REMOVED lines=22> */
.L_x_1371:
        /* <DEDUP_REMOVED lines=16> */
[----:B------:R-:W-:Y:S01]  /*18e30*/  @!P3 MOV R9, R2 ;  /* 0x000000020009b202 */ /* 0x000fe20000000f00 */
[----:B------:R-:W-:Y:S02]  /*18e40*/  @!P3 IMAD.IADD R10, R3, 0x1, R11 ;  /* 0x00000001030ab824 */ /* 0x000fe400078e020b */
[----:B------:R-:W-:Y:S01]  /*18e50*/  @!P0 IMAD.MOV.U32 R4, RZ, RZ, 0x1 ;  /* 0x00000001ff048424 */ /* 0x000fe200078e00ff */
[----:B0-----:R-:W-:-:S13]  /*18e60*/  ISETP.NE.AND P1, PT, R7, RZ, PT ;  /* 0x000000ff0700720c */ /* 0x001fda0003f25270 */
[----:B------:R-:W-:Y:S05]  /*18e70*/  @!P1 BRA `(.L_x_1370) ;  /* 0x0000000000109947 */ /* 0x000fea0003800000 */
[----:B------:R-:W-:Y:S01]  /*18e80*/  VIADD R8, R8, 0x1 ;  /* 0x0000000108087836 */ /* 0x000fe20000000000 */
[----:B------:R-:W-:Y:S01]  /*18e90*/  PRMT R2, R7, 0x7610, R2 ;  /* 0x0000761007027816 */ /* 0x000fe20000000002 */
[----:B------:R-:W-:Y:S01]  /*18ea0*/  IMAD.MOV.U32 R6, RZ, RZ, R5 ;  /* 0x000000ffff067224 */ /* 0x000fe200078e0005 */
[----:B------:R-:W-:Y:S06]  /*18eb0*/  BRA `(.L_x_1371) ;  /* 0xfffffffc009c7947 */ /* 0x000fec000383ffff */
.L_x_1370:
[----:B------:R-:W-:Y:S05]  /*18ec0*/  BSYNC.RECONVERGENT B3 ;  /* 0x0000000000037941 */ /* 0x000fea0003800200 */
.L_x_1369:
[----:B------:R-:W-:Y:S05]  /*18ed0*/  BRA `(.L_x_1368) ;  /* 0x0000000400887947 */ /* 0x000fea0003800000 */
.L_x_1367:
[----:B------:R-:W0:Y:S02]  /*18ee0*/  LDCU.U8 UR7, c[0x3][0xdd] ;  /* 0x00c01ba0ff0777ac */ /* 0x000e240008000000 */
[----:B0-----:R-:W-:-:S04]  /*18ef0*/  ULOP3.LUT UR7, UR7, 0x20, URZ, 0xfc, !UPT ;  /* 0x0000002007077892 */ /* 0x001fc8000f8efcff */
[----:B------:R-:W-:-:S04]  /*18f00*/  UPRMT UR7, UR7, 0x9910, URZ ;  /* 0x0000991007077896 */ /* 0x000fc800080000ff */
[----:B------:R-:W-:-:S09]  /*18f10*/  UISETP.NE.AND UP0, UPT, UR7, 0x78, UPT ;  /* 0x000000780700788c */ /* 0x000fd2000bf05270 */
[----:B------:R-:W-:Y:S05]  /*18f20*/  BRA.U !UP0, `(.L_x_1372) ;  /* 0x00000001089c7547 */ /* 0x000fea000b800000 */
[----:B------:R-:W-:Y:S01]  /*18f30*/  BSSY.RECONVERGENT B3, `(.L_x_1373) ;  /* 0x0000007000037945 */ /* 0x000fe20003800200 */
[----:B------:R-:W-:-:S07]  /*18f40*/  IMAD.MOV.U32 R3, RZ, RZ, 0xdd ;  /* 0x000000ddff037424 */ /* 0x000fce00078e00ff */
.L_x_1374:
[----:B------:R0:W2:Y:S01]  /*18f50*/  LDC.U8 R2, c[0x3][R3] ;  /* 0x00c0000003027b82 */ /* 0x0000a20000000000 */
[----:B------:R-:W-:Y:S02]  /*18f60*/  IMAD.MOV.U32 R4, RZ, RZ, R3 ;  /* 0x000000ffff047224 */ /* 0x000fe400078e0003 */
[----:B0-----:R-:W-:Y:S01]  /*18f70*/  VIADD R3, R3, 0x1 ;  /* 0x0000000103037836 */ /* 0x001fe20000000000 */
[----:B--2---:R-:W-:-:S13]  /*18f80*/  ISETP.NE.AND P0, PT, R2, 0x30, PT ;  /* 0x000000300200780c */ /* 0x004fda0003f05270 */
[----:B------:R-:W-:Y:S05]  /*18f90*/  @!P0 BRA `(.L_x_1374) ;  /* 0xfffffffc00ec8947 */ /* 0x000fea000383ffff */
[----:B------:R-:W-:Y:S05]  /*18fa0*/  BSYNC.RECONVERGENT B3 ;  /* 0x0000000000037941 */ /* 0x000fea0003800200 */
.L_x_1373:
        /* <DEDUP_REMOVED lines=9> */
.L_x_1378:
        /* <DEDUP_REMOVED lines=17> */
.L_x_1377:
[----:B------:R-:W-:Y:S05]  /*19150*/  BSYNC.RECONVERGENT B3 ;  /* 0x0000000000037941 */ /* 0x000fea0003800200 */
.L_x_1376:
[----:B------:R-:W-:Y:S05]  /*19160*/  BRA `(.L_x_1368) ;  /* 0x0000000000e47947 */ /* 0x000fea0003800000 */
.L_x_1375:
[----:B------:R-:W-:Y:S01]  /*19170*/  CS2R R4, SRZ ;  /* 0x0000000000047805 */ /* 0x000fe2000001ff00 */
[----:B------:R-:W-:Y:S01]  /*19180*/  IMAD.MOV.U32 R9, RZ, RZ, RZ ;  /* 0x000000ffff097224 */ /* 0x000fe200078e00ff */
[----:B------:R-:W-:Y:S06]  /*19190*/  BRA `(.L_x_1368) ;  /* 0x0000000000d87947 */ /* 0x000fec0003800000 */
.L_x_1372:
[----:B------:R-:W-:Y:S01]  /*191a0*/  BSSY.RECONVERGENT B3, `(.L_x_1379) ;  /* 0x0000007000037945 */ /* 0x000fe20003800200 */
[----:B------:R-:W-:-:S07]  /*191b0*/  MOV R3, 0xde ;  /* 0x000000de00037802 */ /* 0x000fce0000000f00 */
.L_x_1380:
[----:B------:R0:W2:Y:S01]  /*191c0*/  LDC.U8 R2, c[0x3][R3] ;  /* 0x00c0000003027b82 */ /* 0x0000a20000000000 */
[----:B------:R-:W-:Y:S02]  /*191d0*/  IMAD.MOV.U32 R4, RZ, RZ, R3 ;  /* 0x000000ffff047224 */ /* 0x000fe400078e0003 */
[----:B0-----:R-:W-:Y:S01]  /*191e0*/  VIADD R3, R3, 0x1 ;  /* 0x0000000103037836 */ /* 0x001fe20000000000 */
[----:B--2---:R-:W-:-:S13]  /*191f0*/  ISETP.NE.AND P0, PT, R2, 0x30, PT ;  /* 0x000000300200780c */ /* 0x004fda0003f05270 */
[----:B------:R-:W-:Y:S05]  /*19200*/  @!P0 BRA `(.L_x_1380) ;  /* 0xfffffffc00ec8947 */ /* 0x000fea000383ffff */
[----:B------:R-:W-:Y:S05]  /*19210*/  BSYNC.RECONVERGENT B3 ;  /* 0x0000000000037941 */ /* 0x000fea0003800200 */
.L_x_1379:
        /* <DEDUP_REMOVED lines=8> */
.L_x_1386:
        /* <DEDUP_REMOVED lines=10> */
[----:B------:R-:W-:-:S04]  /*19340*/  ISETP.GT.U32.AND P0, PT, R9, -0x1, PT ;  /* 0xffffffff0900780c */ /* 0x000fc80003f04070 */
[----:B------:R-:W-:Y:S02]  /*19350*/  IADD3 R2, PT, PT, R3, -0x61, RZ ;  /* 0xffffff9f03027810 */ /* 0x000fe40007ffe0ff */
[----:B------:R-:W-:Y:S02]  /*19360*/  ISETP.GT.U32.AND.EX P0, PT, R10, 0xfffffff, PT, P0 ;  /* 0x0fffffff0a00780c */ /* 0x000fe40003f04100 */
        /* <DEDUP_REMOVED lines=15> */
.L_x_1384:
[----:B------:R-:W-:Y:S05]  /*19460*/  BSYNC.RECONVERGENT B4 ;  /* 0x0000000000047941 */ /* 0x000fea0003800200 */
.L_x_1383:
[----:B------:R-:W-:Y:S01]  /*19470*/  SEL R4, R4, 0x1, !P0 ;  /* 0x0000000104047807 */ /* 0x000fe20004000000 */
[----:B------:R-:W-:Y:S06]  /*19480*/  @!P2 BRA `(.L_x_1385) ;  /* 0x00000000000ca947 */ /* 0x000fec0003800000 */
[----:B------:R-:W-:Y:S01]  /*19490*/  VIADD R7, R7, 0x1 ;  /* 0x0000000107077836 */ /* 0x000fe20000000000 */
[----:B------:R-:W-:Y:S01]  /*194a0*/  PRMT R2, R6, 0x7610, R2 ;  /* 0x0000761006027816 */ /* 0x000fe20000000002 */
[----:B------:R-:W-:Y:S06]  /*194b0*/  BRA `(.L_x_1386) ;  /* 0xfffffffc00787947 */ /* 0x000fec000383ffff */
.L_x_1385:
[----:B------:R-:W-:Y:S05]  /*194c0*/  BSYNC.RECONVERGENT B3 ;  /* 0x0000000000037941 */ /* 0x000fea0003800200 */
.L_x_1382:
[----:B------:R-:W-:Y:S05]  /*194d0*/  BRA `(.L_x_1368) ;  /* 0x0000000000087947 */ /* 0x000fea0003800000 */
.L_x_1381:
[----:B------:R-:W-:Y:S01]  /*194e0*/  HFMA2 R9, -RZ, RZ, 0, 0 ;  /* 0x00000000ff097431 */ /* 0x000fe200000001ff */
[----:B------:R-:W-:-:S07]  /*194f0*/  CS2R R4, SRZ ;  /* 0x0000000000047805 */ /* 0x000fce000001ff00 */
.L_x_1368:
[----:B------:R-:W-:Y:S05]  /*19500*/  BSYNC.RECONVERGENT B1 ;  /* 0x0000000000017941 */ /* 0x000fea0003800200 */
.L_x_1366:
        /* <DEDUP_REMOVED lines=22> */
.L_x_1392:
        /* <DEDUP_REMOVED lines=25> */
.L_x_1391:
[----:B------:R-:W-:Y:S05]  /*19800*/  BSYNC.RECONVERGENT B3 ;  /* 0x0000000000037941 */ /* 0x000fea0003800200 */
.L_x_1390:
[----:B------:R-:W-:Y:S05]  /*19810*/  BRA `(.L_x_1389) ;  /* 0x0000000400887947 */ /* 0x000fea0003800000 */
.L_x_1388:
[----:B------:R-:W0:Y:S02]  /*19820*/  LDCU.U8 UR7, c[0x3][0xdd] ;  /* 0x00c01ba0ff0777ac */ /* 0x000e240008000000 */
[----:B0-----:R-:W-:-:S04]  /*19830*/  ULOP3.LUT UR7, UR7, 0x20, URZ, 0xfc, !UPT ;  /* 0x0000002007077892 */ /* 0x001fc8000f8efcff */
[----:B------:R-:W-:-:S04]  /*19840*/  UPRMT UR7, UR7, 0x9910, URZ ;  /* 0x0000991007077896 */ /* 0x000fc800080000ff */
[----:B------:R-:W-:-:S09]  /*19850*/  UISETP.NE.AND UP0, UPT, UR7, 0x78, UPT ;  /* 0x000000780700788c */ /* 0x000fd2000bf05270 */
[----:B------:R-:W-:Y:S05]  /*19860*/  BRA.U !UP0, `(.L_x_1393) ;  /* 0x00000001089c7547 */ /* 0x000fea000b800000 */
[----:B------:R-:W-:Y:S01]  /*19870*/  BSSY.RECONVERGENT B3, `(.L_x_1394) ;  /* 0x0000007000037945 */ /* 0x000fe20003800200 */
[----:B------:R-:W-:-:S07]  /*19880*/  IMAD.MOV.U32 R3, RZ, RZ, 0xdd ;  /* 0x000000ddff037424 */ /* 0x000fce00078e00ff */
.L_x_1395:
[----:B------:R0:W2:Y:S01]  /*19890*/  LDC.U8 R2, c[0x3][R3] ;  /* 0x00c0000003027b82 */ /* 0x0000a20000000000 */
[----:B------:R-:W-:Y:S01]  /*198a0*/  IMAD.MOV.U32 R4, RZ, RZ, R3 ;  /* 0x000000ffff047224 */ /* 0x000fe200078e0003 */
[----:B0-----:R-:W-:Y:S02]  /*198b0*/  IADD3 R3, PT, PT, R3, 0x1, RZ ;  /* 0x0000000103037810 */ /* 0x001fe40007ffe0ff */
[----:B--2---:R-:W-:-:S13]  /*198c0*/  ISETP.NE.AND P0, PT, R2, 0x30, PT ;  /* 0x000000300200780c */ /* 0x004fda0003f05270 */
[----:B------:R-:W-:Y:S05]  /*198d0*/  @!P0 BRA `(.L_x_1395) ;  /* 0xfffffffc00ec8947 */ /* 0x000fea000383ffff */
[----:B------:R-:W-:Y:S05]  /*198e0*/  BSYNC.RECONVERGENT B3 ;  /* 0x0000000000037941 */ /* 0x000fea0003800200 */
.L_x_1394:
        /* <DEDUP_REMOVED lines=9> */
.L_x_1399:
        /* <DEDUP_REMOVED lines=17> */
.L_x_1398:
[----:B------:R-:W-:Y:S05]  /*19a90*/  BSYNC.RECONVERGENT B3 ;  /* 0x0000000000037941 */ /* 0x000fea0003800200 */
.L_x_1397:
[----:B------:R-:W-:Y:S05]  /*19aa0*/  BRA `(.L_x_1389) ;  /* 0x0000000000e47947 */ /* 0x000fea0003800000 */
.L_x_1396:
[----:B------:R-:W-:Y:S01]  /*19ab0*/  CS2R R4, SRZ ;  /* 0x0000000000047805 */ /* 0x000fe2000001ff00 */
[----:B------:R-:W-:Y:S01]  /*19ac0*/  IMAD.MOV.U32 R9, RZ, RZ, RZ ;  /* 0x000000ffff097224 */ /* 0x000fe200078e00ff */
[----:B------:R-:W-:Y:S06]  /*19ad0*/  BRA `(.L_x_1389) ;  /* 0x0000000000d87947 */ /* 0x000fec0003800000 */
.L_x_1393:
[----:B------:R-:W-:Y:S01]  /*19ae0*/  BSSY.RECONVERGENT B3, `(.L_x_1400) ;  /* 0x0000007000037945 */ /* 0x000fe20003800200 */
[----:B------:R-:W-:-:S07]  /*19af0*/  IMAD.MOV.U32 R3, RZ, RZ, 0xde ;  /* 0x000000deff037424 */ /* 0x000fce00078e00ff */
.L_x_1401:
[----:B------:R0:W2:Y:S01]  /*19b00*/  LDC.U8 R2, c[0x3][R3] ;  /* 0x00c0000003027b82 */ /* 0x0000a20000000000 */
[----:B------:R-:W-:Y:S02]  /*19b10*/  IMAD.MOV.U32 R4, RZ, RZ, R3 ;  /* 0x000000ffff047224 */ /* 0x000fe400078e0003 */
[----:B0-----:R-:W-:Y:S01]  /*19b20*/  VIADD R3, R3, 0x1 ;  /* 0x0000000103037836 */ /* 0x001fe20000000000 */
[----:B--2---:R-:W-:-:S13]  /*19b30*/  ISETP.NE.AND P0, PT, R2, 0x30, PT ;  /* 0x000000300200780c */ /* 0x004fda0003f05270 */
[----:B------:R-:W-:Y:S05]  /*19b40*/  @!P0 BRA `(.L_x_1401) ;  /* 0xfffffffc00ec8947 */ /* 0x000fea000383ffff */
[----:B------:R-:W-:Y:S05]  /*19b50*/  BSYNC.RECONVERGENT B3 ;  /* 0x0000000000037941 */ /* 0x000fea0003800200 */
.L_x_1400:
        /* <DEDUP_REMOVED lines=8> */
.L_x_1407:
        /* <DEDUP_REMOVED lines=28> */
.L_x_1405:
[----:B------:R-:W-:Y:S05]  /*19da0*/  BSYNC.RECONVERGENT B4 ;  /* 0x0000000000047941 */ /* 0x000fea0003800200 */
.L_x_1404:
[----:B------:R-:W-:Y:S01]  /*19db0*/  SEL R4, R4, 0x1, !P0 ;  /* 0x0000000104047807 */ /* 0x000fe20004000000 */
[----:B------:R-:W-:Y:S06]  /*19dc0*/  @!P2 BRA `(.L_x_1406) ;  /* 0x00000000000ca947 */ /* 0x000fec0003800000 */
[----:B------:R-:W-:Y:S01]  /*19dd0*/  VIADD R7, R7, 0x1 ;  /* 0x0000000107077836 */ /* 0x000fe20000000000 */
[----:B------:R-:W-:Y:S01]  /*19de0*/  PRMT R2, R6, 0x7610, R2 ;  /* 0x0000761006027816 */ /* 0x000fe20000000002 */
[----:B------:R-:W-:Y:S06]  /*19df0*/  BRA `(.L_x_1407) ;  /* 0xfffffffc00787947 */ /* 0x000fec000383ffff */
.L_x_1406:
[----:B------:R-:W-:Y:S05]  /*19e00*/  BSYNC.RECONVERGENT B3 ;  /* 0x0000000000037941 */ /* 0x000fea0003800200 */
.L_x_1403:
[----:B------:R-:W-:Y:S05]  /*19e10*/  BRA `(.L_x_1389) ;  /* 0x0000000000087947 */ /* 0x000fea0003800000 */
.L_x_1402:
[----:B------:R-:W-:Y:S01]  /*19e20*/  CS2R R4, SRZ ;  /* 0x0000000000047805 */ /* 0x000fe2000001ff00 */
[----:B------:R-:W-:-:S07]  /*19e30*/  IMAD.MOV.U32 R9, RZ, RZ, RZ ;  /* 0x000000ffff097224 */ /* 0x000fce00078e00ff */
.L_x_1389:
[----:B------:R-:W-:Y:S05]  /*19e40*/  BSYNC.RECONVERGENT B1 ;  /* 0x0000000000017941 */ /* 0x000fea0003800200 */
.L_x_1387:
        /* <DEDUP_REMOVED lines=22> */
.L_x_1413:
        /* <DEDUP_REMOVED lines=25> */
.L_x_1412:
[----:B------:R-:W-:Y:S05]  /*1a140*/  BSYNC.RECONVERGENT B3 ;  /* 0x0000000000037941 */ /* 0x000fea0003800200 */
.L_x_1411:
[----:B------:R-:W-:Y:S05]  /*1a150*/  BRA `(.L_x_1410) ;  /* 0x0000000400887947 */ /* 0x000fea0003800000 */
.L_x_1409:
[----:B------:R-:W0:Y:S02]  /*1a160*/  LDCU.U8 UR7, c[0x3][0xdd] ;  /* 0x00c01ba0ff0777ac */ /* 0x000e240008000000 */
[----:B0-----:R-:W-:-:S04]  /*1a170*/  ULOP3.LUT UR7, UR7, 0x20, URZ, 0xfc, !UPT ;  /* 0x0000002007077892 */ /* 0x001fc8000f8efcff */
[----:B------:R-:W-:-:S04]  /*1a180*/  UPRMT UR7, UR7, 0x9910, URZ ;  /* 0x0000991007077896 */ /* 0x000fc800080000ff */
[----:B------:R-:W-:-:S09]  /*1a190*/  UISETP.NE.AND UP0, UPT, UR7, 0x78, UPT ;  /* 0x000000780700788c */ /* 0x000fd2000bf05270 */
[----:B------:R-:W-:Y:S05]  /*1a1a0*/  BRA.U !UP0, `(.L_x_1414) ;  /* 0x00000001089c7547 */ /* 0x000fea000b800000 */
[----:B------:R-:W-:Y:S01]  /*1a1b0*/  BSSY.RECONVERGENT B3, `(.L_x_1415) ;  /* 0x0000007000037945 */ /* 0x000fe20003800200 */
[----:B------:R-:W-:-:S07]  /*1a1c0*/  IMAD.MOV.U32 R3, RZ, RZ, 0xdd ;  /* 0x000000ddff037424 */ /* 0x000fce00078e00ff */
.L_x_1416:
[----:B------:R0:W2:Y:S01]  /*1a1d0*/  LDC.U8 R2, c[0x3][R3] ;  /* 0x00c0000003027b82 */ /* 0x0000a20000000000 */
[----:B------:R-:W-:Y:S02]  /*1a1e0*/  IMAD.MOV.U32 R4, RZ, RZ, R3 ;  /* 0x000000ffff047224 */ /* 0x000fe400078e0003 */
[----:B0-----:R-:W-:Y:S01]  /*1a1f0*/  VIADD R3, R3, 0x1 ;  /* 0x0000000103037836 */ /* 0x001fe20000000000 */
[----:B--2---:R-:W-:-:S13]  /*1a200*/  ISETP.NE.AND P0, PT, R2, 0x30, PT ;  /* 0x000000300200780c */ /* 0x004fda0003f05270 */
[----:B------:R-:W-:Y:S05]  /*1a210*/  @!P0 BRA `(.L_x_1416) ;  /* 0xfffffffc00ec8947 */ /* 0x000fea000383ffff */
[----:B------:R-:W-:Y:S05]  /*1a220*/  BSYNC.RECONVERGENT B3 ;  /* 0x0000000000037941 */ /* 0x000fea0003800200 */
.L_x_1415:
        /* <DEDUP_REMOVED lines=9> */
.L_x_1420:
        /* <DEDUP_REMOVED lines=17> */
.L_x_1419:
[----:B------:R-:W-:Y:S05]  /*1a3d0*/  BSYNC.RECONVERGENT B3 ;  /* 0x0000000000037941 */ /* 0x000fea0003800200 */
.L_x_1418:
[----:B------:R-:W-:Y:S05]  /*1a3e0*/  BRA `(.L_x_1410) ;  /* 0x0000000000e47947 */ /* 0x000fea0003800000 */
.L_x_1417:
[----:B------:R-:W-:Y:S01]  /*1a3f0*/  CS2R R4, SRZ ;  /* 0x0000000000047805 */ /* 0x000fe2000001ff00 */
[----:B------:R-:W-:Y:S01]  /*1a400*/  IMAD.MOV.U32 R9, RZ, RZ, RZ ;  /* 0x000000ffff097224 */ /* 0x000fe200078e00ff */
[----:B------:R-:W-:Y:S06]  /*1a410*/  BRA `(.L_x_1410) ;  /* 0x0000000000d87947 */ /* 0x000fec0003800000 */
.L_x_1414:
[----:B------:R-:W-:Y:S01]  /*1a420*/  BSSY.RECONVERGENT B3, `(.L_x_1421) ;  /* 0x0000007000037945 */ /* 0x000fe20003800200 */
[----:B------:R-:W-:-:S07]  /*1a430*/  IMAD.MOV.U32 R3, RZ, RZ, 0xde ;  /* 0x000000deff037424 */ /* 0x000fce00078e00ff */
.L_x_1422:
[----:B------:R0:W2:Y:S01]  /*1a440*/  LDC.U8 R2, c[0x3][R3] ;  /* 0x00c0000003027b82 */ /* 0x0000a20000000000 */
[----:B------:R-:W-:Y:S02]  /*1a450*/  IMAD.MOV.U32 R4, RZ, RZ, R3 ;  /* 0x000000ffff047224 */ /* 0x000fe400078e0003 */
[----:B0-----:R-:W-:Y:S01]  /*1a460*/  VIADD R3, R3, 0x1 ;  /* 0x0000000103037836 */ /* 0x001fe20000000000 */
[----:B--2---:R-:W-:-:S13]  /*1a470*/  ISETP.NE.AND P0, PT, R2, 0x30, PT ;  /* 0x000000300200780c */ /* 0x004fda0003f05270 */
[----:B------:R-:W-:Y:S05]  /*1a480*/  @!P0 BRA `(.L_x_1422) ;  /* 0xfffffffc00ec8947 */ /* 0x000fea000383ffff */
[----:B------:R-:W-:Y:S05]  /*1a490*/  BSYNC.RECONVERGENT B3 ;  /* 0x0000000000037941 */ /* 0x000fea0003800200 */
.L_x_1421:
        /* <DEDUP_REMOVED lines=8> */
.L_x_1428:
        /* <DEDUP_REMOVED lines=28> */
.L_x_1426:
[----:B------:R-:W-:Y:S05]  /*1a6e0*/  BSYNC.RECONVERGENT B4 ;  /* 0x0000000000047941 */ /* 0x000fea0003800200 */
.L_x_1425:
[----:B------:R-:W-:Y:S01]  /*1a6f0*/  SEL R4, R4, 0x1, !P0 ;  /* 0x0000000104047807 */ /* 0x000fe20004000000 */
[----:B------:R-:W-:Y:S06]  /*1a700*/  @!P2 BRA `(.L_x_1427) ;  /* 0x00000000000ca947 */ /* 0x000fec0003800000 */
[----:B------:R-:W-:Y:S01]  /*1a710*/  VIADD R7, R7, 0x1 ;  /* 0x0000000107077836 */ /* 0x000fe20000000000 */
[----:B------:R-:W-:Y:S01]  /*1a720*/  PRMT R2, R6, 0x7610, R2 ;  /* 0x0000761006027816 */ /* 0x000fe20000000002 */
[----:B------:R-:W-:Y:S06]  /*1a730*/  BRA `(.L_x_1428) ;  /* 0xfffffffc00787947 */ /* 0x000fec000383ffff */
.L_x_1427:
[----:B------:R-:W-:Y:S05]  /*1a740*/  BSYNC.RECONVERGENT B3 ;  /* 0x0000000000037941 */ /* 0x000fea0003800200 */
.L_x_1424:
[----:B------:R-:W-:Y:S05]  /*1a750*/  BRA `(.L_x_1410) ;  /* 0x0000000000087947 */ /* 0x000fea0003800000 */
.L_x_1423:
[----:B------:R-:W-:Y:S01]  /*1a760*/  CS2R R4, SRZ ;  /* 0x0000000000047805 */ /* 0x000fe2000001ff00 */
[----:B------:R-:W-:-:S07]  /*1a770*/  IMAD.MOV.U32 R9, RZ, RZ, RZ ;  /* 0x000000ffff097224 */ /* 0x000fce00078e00ff */
.L_x_1410:
[----:B------:R-:W-:Y:S05]  /*1a780*/  BSYNC.RECONVERGENT B1 ;  /* 0x0000000000017941 */ /* 0x000fea0003800200 */
.L_x_1408:
        /* <DEDUP_REMOVED lines=22> */
.L_x_1434:
        /* <DEDUP_REMOVED lines=25> */
.L_x_1433:
[----:B------:R-:W-:Y:S05]  /*1aa80*/  BSYNC.RECONVERGENT B3 ;  /* 0x0000000000037941 */ /* 0x000fea0003800200 */
.L_x_1432:
[----:B------:R-:W-:Y:S05]  /*1aa90*/  BRA `(.L_x_1431) ;  /* 0x0000000400887947 */ /* 0x000fea0003800000 */
.L_x_1430:
[----:B------:R-:W0:Y:S02]  /*1aaa0*/  LDCU.U8 UR7, c[0x3][0xdd] ;  /* 0x00c01ba0ff0777ac */ /* 0x000e240008000000 */
[----:B0-----:R-:W-:-:S04]  /*1aab0*/  ULOP3.LUT UR7, UR7, 0x20, URZ, 0xfc, !UPT ;  /* 0x0000002007077892 */ /* 0x001fc8000f8efcff */
[----:B------:R-:W-:-:S04]  /*1aac0*/  UPRMT UR7, UR7, 0x9910, URZ ;  /* 0x0000991007077896 */ /* 0x000fc800080000ff */
[----:B------:R-:W-:-:S09]  /*1aad0*/  UISETP.NE.AND UP0, UPT, UR7, 0x78, UPT ;  /* 0x000000780700788c */ /* 0x000fd2000bf05270 */
[----:B------:R-:W-:Y:S05]  /*1aae0*/  BRA.U !UP0, `(.L_x_1435) ;  /* 0x00000001089c7547 */ /* 0x000fea000b800000 */
[----:B------:R-:W-:Y:S01]  /*1aaf0*/  BSSY.RECONVERGENT B3, `(.L_x_1436) ;  /* 0x0000007000037945 */ /* 0x000fe20003800200 */
[----:B------:R-:W-:-:S07]  /*1ab00*/  IMAD.MOV.U32 R3, RZ, RZ, 0xdd ;  /* 0x000000ddff037424 */ /* 0x000fce00078e00ff */
.L_x_1437:
[----:B------:R0:W2:Y:S01]  /*1ab10*/  LDC.U8 R2, c[0x3][R3] ;  /* 0x00c0000003027b82 */ /* 0x0000a20000000000 */
[----:B------:R-:W-:Y:S02]  /*1ab20*/  IMAD.MOV.U32 R4, RZ, RZ, R3 ;  /* 0x000000ffff047224 */ /* 0x000fe400078e0003 */
[----:B0-----:R-:W-:Y:S01]  /*1ab30*/  VIADD R3, R3, 0x1 ;  /* 0x0000000103037836 */ /* 0x001fe20000000000 */
[----:B--2---:R-:W-:-:S13]  /*1ab40*/  ISETP.NE.AND P0, PT, R2, 0x30, PT ;  /* 0x000000300200780c */ /* 0x004fda0003f05270 */
[----:B------:R-:W-:Y:S05]  /*1ab50*/  @!P0 BRA `(.L_x_1437) ;  /* 0xfffffffc00ec8947 */ /* 0x000fea000383ffff */
[----:B------:R-:W-:Y:S05]  /*1ab60*/  BSYNC.RECONVERGENT B3 ;  /* 0x0000000000037941 */ /* 0x000fea0003800200 */
.L_x_1436:
        /* <DEDUP_REMOVED lines=9> */
.L_x_1441:
        /* <DEDUP_REMOVED lines=17> */
.L_x_1440:
[----:B------:R-:W-:Y:S05]  /*1ad10*/  BSYNC.RECONVERGENT B3 ;  /* 0x0000000000037941 */ /* 0x000fea0003800200 */
.L_x_1439:
[----:B------:R-:W-:Y:S05]  /*1ad20*/  BRA `(.L_x_1431) ;  /* 0x0000000000e47947 */ /* 0x000fea0003800000 */
.L_x_1438:
[----:B------:R-:W-:Y:S01]  /*1ad30*/  CS2R R4, SRZ ;  /* 0x0000000000047805 */ /* 0x000fe2000001ff00 */
[----:B------:R-:W-:Y:S01]  /*1ad40*/  IMAD.MOV.U32 R9, RZ, RZ, RZ ;  /* 0x000000ffff097224 */ /* 0x000fe200078e00ff */
[----:B------:R-:W-:Y:S06]  /*1ad50*/  BRA `(.L_x_1431) ;  /* 0x0000000000d87947 */ /* 0x000fec0003800000 */
.L_x_1435:
[----:B------:R-:W-:Y:S01]  /*1ad60*/  BSSY.RECONVERGENT B3, `(.L_x_1442) ;  /* 0x0000007000037945 */ /* 0x000fe20003800200 */
[----:B------:R-:W-:-:S07]  /*1ad70*/  MOV R3, 0xde ;  /* 0x000000de00037802 */ /* 0x000fce0000000f00 */
.L_x_1443:
[----:B------:R0:W2:Y:S01]  /*1ad80*/  LDC.U8 R2, c[0x3][R3] ;  /* 0x00c0000003027b82 */ /* 0x0000a20000000000 */
[----:B------:R-:W-:Y:S02]  /*1ad90*/  IMAD.MOV.U32 R4, RZ, RZ, R3 ;  /* 0x000000ffff047224 */ /* 0x000fe400078e0003 */
[----:B0-----:R-:W-:Y:S01]  /*1ada0*/  VIADD R3, R3, 0x1 ;  /* 0x0000000103037836 */ /* 0x001fe20000000000 */
[----:B--2---:R-:W-:-:S13]  /*1adb0*/  ISETP.NE.AND P0, PT, R2, 0x30, PT ;  /* 0x000000300200780c */ /* 0x004fda0003f05270 */
[----:B------:R-:W-:Y:S05]  /*1adc0*/  @!P0 BRA `(.L_x_1443) ;  /* 0xfffffffc00ec8947 */ /* 0x000fea000383ffff */
[----:B------:R-:W-:Y:S05]  /*1add0*/  BSYNC.RECONVERGENT B3 ;  /* 0x0000000000037941 */ /* 0x000fea0003800200 */
.L_x_1442:
        /* <DEDUP_REMOVED lines=8> */
.L_x_1449:
        /* <DEDUP_REMOVED lines=28> */
.L_x_1447:
[----:B------:R-:W-:Y:S05]  /*1b020*/  BSYNC.RECONVERGENT B4 ;  /* 0x0000000000047941 */ /* 0x000fea0003800200 */
.L_x_1446:
[----:B------:R-:W-:Y:S01]  /*1b030*/  SEL R4, R4, 0x1, !P0 ;  /* 0x0000000104047807 */ /* 0x000fe20004000000 */
[----:B------:R-:W-:Y:S06]  /*1b040*/  @!P2 BRA `(.L_x_1448) ;  /* 0x00000000000ca947 */ /* 0x000fec0003800000 */
[----:B------:R-:W-:Y:S01]  /*1b050*/  VIADD R7, R7, 0x1 ;  /* 0x0000000107077836 */ /* 0x000fe20000000000 */
[----:B------:R-:W-:Y:S01]  /*1b060*/  PRMT R2, R6, 0x7610, R2 ;  /* 0x0000761006027816 */ /* 0x000fe20000000002 */
[----:B------:R-:W-:Y:S06]  /*1b070*/  BRA `(.L_x_1449) ;  /* 0xfffffffc00787947 */ /* 0x000fec000383ffff */
.L_x_1448:
[----:B------:R-:W-:Y:S05]  /*1b080*/  BSYNC.RECONVERGENT B3 ;  /* 0x0000000000037941 */ /* 0x000fea0003800200 */
.L_x_1445:
[----:B------:R-:W-:Y:S05]  /*1b090*/  BRA `(.L_x_1431) ;  /* 0x0000000000087947 */ /* 0x000fea0003800000 */
.L_x_1444:
[----:B------:R-:W-:Y:S01]  /*1b0a0*/  HFMA2 R9, -RZ, RZ, 0, 0 ;  /* 0x00000000ff097431 */ /* 0x000fe200000001ff */
[----:B------:R-:W-:-:S07]  /*1b0b0*/  CS2R R4, SRZ ;  /* 0x0000000000047805 */ /* 0x000fce000001ff00 */
.L_x_1431:
[----:B------:R-:W-:Y:S05]  /*1b0c0*/  BSYNC.RECONVERGENT B1 ;  /* 0x0000000000017941 */ /* 0x000fea0003800200 */
.L_x_1429:
        /* <DEDUP_REMOVED lines=22> */
.L_x_1455:
        /* <DEDUP_REMOVED lines=25> */
.L_x_1454:
[----:B------:R-:W-:Y:S05]  /*1b3c0*/  BSYNC.RECONVERGENT B3 ;  /* 0x0000000000037941 */ /* 0x000fea0003800200 */
.L_x_1453:
[----:B------:R-:W-:Y:S05]  /*1b3d0*/  BRA `(.L_x_1452) ;  /* 0x0000000400887947 */ /* 0x000fea0003800000 */
.L_x_1451:
[----:B------:R-:W0:Y:S02]  /*1b3e0*/  LDCU.U8 UR7, c[0x3][0xdd] ;  /* 0x00c01ba0ff0777ac */ /* 0x000e240008000000 */
[----:B0-----:R-:W-:-:S04]  /*1b3f0*/  ULOP3.LUT UR7, UR7, 0x20, URZ, 0xfc, !UPT ;  /* 0x0000002007077892 */ /* 0x001fc8000f8efcff */
[----:B------:R-:W-:-:S04]  /*1b400*/  UPRMT UR7, UR7, 0x9910, URZ ;  /* 0x0000991007077896 */ /* 0x000fc800080000ff */
[----:B------:R-:W-:-:S09]  /*1b410*/  UISETP.NE.AND UP0, UPT, UR7, 0x78, UPT ;  /* 0x000000780700788c */ /* 0x000fd2000bf05270 */
[----:B------:R-:W-:Y:S05]  /*1b420*/  BRA.U !UP0, `(.L_x_1456) ;  /* 0x00000001089c7547 */ /* 0x000fea000b800000 */
[----:B------:R-:W-:Y:S01]  /*1b430*/  BSSY.RECONVERGENT B3, `(.L_x_1457) ;  /* 0x0000007000037945 */ /* 0x000fe20003800200 */
[----:B------:R-:W-:-:S07]  /*1b440*/  IMAD.MOV.U32 R3, RZ, RZ, 0xdd ;  /* 0x000000ddff037424 */ /* 0x000fce00078e00ff */
.L_x_1458:
[----:B------:R0:W2:Y:S01]  /*1b450*/  LDC.U8 R2, c[0x3][R3] ;  /* 0x00c0000003027b82 */ /* 0x0000a20000000000 */
[----:B------:R-:W-:Y:S01]  /*1b460*/  IMAD.MOV.U32 R4, RZ, RZ, R3 ;  /* 0x000000ffff047224 */ /* 0x000fe200078e0003 */
[----:B0-----:R-:W-:Y:S02]  /*1b470*/  IADD3 R3, PT, PT, R3, 0x1, RZ ;  /* 0x0000000103037810 */ /* 0x001fe40007ffe0ff */
[----:B--2---:R-:W-:-:S13]  /*1b480*/  ISETP.NE.AND P0, PT, R2, 0x30, PT ;  /* 0x000000300200780c */ /* 0x004fda0003f05270 */
[----:B------:R-:W-:Y:S05]  /*1b490*/  @!P0 BRA `(.L_x_1458) ;  /* 0xfffffffc00ec8947 */ /* 0x000fea000383ffff */
[----:B------:R-:W-:Y:S05]  /*1b4a0*/  BSYNC.RECONVERGENT B3 ;  /* 0x0000000000037941 */ /* 0x000fea0003800200 */
.L_x_1457:
        /* <DEDUP_REMOVED lines=9> */
.L_x_1462:
        /* <DEDUP_REMOVED lines=17> */
.L_x_1461:
[----:B------:R-:W-:Y:S05]  /*1b650*/  BSYNC.RECONVERGENT B3 ;  /* 0x0000000000037941 */ /* 0x000fea0003800200 */
.L_x_1460:
[----:B------:R-:W-:Y:S05]  /*1b660*/  BRA `(.L_x_1452) ;  /* 0x0000000000e47947 */ /* 0x000fea0003800000 */
.L_x_1459:
[----:B------:R-:W-:Y:S01]  /*1b670*/  CS2R R4, SRZ ;  /* 0x0000000000047805 */ /* 0x000fe2000001ff00 */
[----:B------:R-:W-:Y:S01]  /*1b680*/  IMAD.MOV.U32 R9, RZ, RZ, RZ ;  /* 0x000000ffff097224 */ /* 0x000fe200078e00ff */
[----:B------:R-:W-:Y:S06]  /*1b690*/  BRA `(.L_x_1452) ;  /* 0x0000000000d87947 */ /* 0x000fec0003800000 */
.L_x_1456:
[----:B------:R-:W-:Y:S01]  /*1b6a0*/  BSSY.RECONVERGENT B3, `(.L_x_1463) ;  /* 0x0000007000037945 */ /* 0x000fe20003800200 */
[----:B------:R-:W-:-:S07]  /*1b6b0*/  IMAD.MOV.U32 R3, RZ, RZ, 0xde ;  /* 0x000000deff037424 */ /* 0x000fce00078e00ff */
.L_x_1464:
[----:B------:R0:W2:Y:S01]  /*1b6c0*/  LDC.U8 R2, c[0x3][R3] ;  /* 0x00c0000003027b82 */ /* 0x0000a20000000000 */
[----:B------:R-:W-:Y:S02]  /*1b6d0*/  IMAD.MOV.U32 R4, RZ, RZ, R3 ;  /* 0x000000ffff047224 */ /* 0x000fe400078e0003 */
[----:B0-----:R-:W-:Y:S01]  /*1b6e0*/  VIADD R3, R3, 0x1 ;  /* 0x0000000103037836 */ /* 0x001fe20000000000 */
[----:B--2---:R-:W-:-:S13]  /*1b6f0*/  ISETP.NE.AND P0, PT, R2, 0x30, PT ;  /* 0x000000300200780c */ /* 0x004fda0003f05270 */
[----:B------:R-:W-:Y:S05]  /*1b700*/  @!P0 BRA `(.L_x_1464) ;  /* 0xfffffffc00ec8947 */ /* 0x000fea000383ffff */
[----:B------:R-:W-:Y:S05]  /*1b710*/  BSYNC.RECONVERGENT B3 ;  /* 0x0000000000037941 */ /* 0x000fea0003800200 */
.L_x_1463:
        /* <DEDUP_REMOVED lines=8> */
.L_x_1470:
        /* <DEDUP_REMOVED lines=28> */
.L_x_1468:
[----:B------:R-:W-:Y:S05]  /*1b960*/  BSYNC.RECONVERGENT B4 ;  /* 0x0000000000047941 */ /* 0x000fea0003800200 */
.L_x_1467:
[----:B------:R-:W-:Y:S01]  /*1b970*/  SEL R4, R4, 0x1, !P0 ;  /* 0x0000000104047807 */ /* 0x000fe20004000000 */
[----:B------:R-:W-:Y:S06]  /*1b980*/  @!P2 BRA `(.L_x_1469) ;  /* 0x00000000000ca947 */ /* 0x000fec0003800000 */
[----:B------:R-:W-:Y:S01]  /*1b990*/  VIADD R7, R7, 0x1 ;  /* 0x0000000107077836 */ /* 0x000fe20000000000 */
[----:B------:R-:W-:Y:S01]  /*1b9a0*/  PRMT R2, R6, 0x7610, R2 ;  /* 0x0000761006027816 */ /* 0x000fe20000000002 */
[----:B------:R-:W-:Y:S06]  /*1b9b0*/  BRA `(.L_x_1470) ;  /* 0xfffffffc00787947 */ /* 0x000fec000383ffff */
.L_x_1469:
[----:B------:R-:W-:Y:S05]  /*1b9c0*/  BSYNC.RECONVERGENT B3 ;  /* 0x0000000000037941 */ /* 0x000fea0003800200 */
.L_x_1466:
[----:B------:R-:W-:Y:S05]  /*1b9d0*/  BRA `(.L_x_1452) ;  /* 0x0000000000087947 */ /* 0x000fea0003800000 */
.L_x_1465:
[----:B------:R-:W-:Y:S01]  /*1b9e0*/  CS2R R4, SRZ ;  /* 0x0000000000047805 */ /* 0x000fe2000001ff00 */
[----:B------:R-:W-:-:S07]  /*1b9f0*/  IMAD.MOV.U32 R9, RZ, RZ, RZ ;  /* 0x000000ffff097224 */ /* 0x000fce00078e00ff */
.L_x_1452:
[----:B------:R-:W-:Y:S05]  /*1ba00*/  BSYNC.RECONVERGENT B1 ;  /* 0x0000000000017941 */ /* 0x000fea0003800200 */
.L_x_1450:
        /* <DEDUP_REMOVED lines=17> */
[----:B------:R-:W-:Y:S02]  /*1bb20*/  IMAD.MOV.U32 R9, RZ, RZ, RZ ;  /* 0x000000ffff097224 */ /* 0x000fe400078e00ff */
[----:B------:R-:W-:Y:S02]  /*1bb30*/  IMAD.MOV.U32 R10, RZ, RZ, RZ ;  /* 0x000000ffff0a7224 */ /* 0x000fe400078e00ff */
[----:B------:R-:W-:Y:S02]  /*1bb40*/  IMAD.MOV.U32 R8, RZ, RZ, 0xdc ;  /* 0x000000dcff087424 */ /* 0x000fe400078e00ff */
[----:B------:R-:W-:-:S07]  /*1bb50*/  IMAD.MOV.U32 R6, RZ, RZ, RZ ;  /* 0x000000ffff067224 */ /* 0x000fce00078e00ff */
.L_x_1476:
[----:B------:R-:W0:Y:S01]  /*1bb60*/  LDC.U8 R7, c[0x3][R8+0x1] ;  /* 0x00c0004008077b82 */ /* 0x000e220000000000 */
        /* <DEDUP_REMOVED lines=21> */
[----:B------:R-:W-:Y:S01]  /*1bcc0*/  IADD3 R8, PT, PT, R8, 0x1, RZ ;  /* 0x0000000108087810 */ /* 0x000fe20007ffe0ff */
[----:B------:R-:W-:Y:S01]  /*1bcd0*/  IMAD.MOV.U32 R6, RZ, RZ, R5 ;  /* 0x000000ffff067224 */ /* 0x000fe200078e0005 */
[----:B------:R-:W-:Y:S01]  /*1bce0*/  PRMT R0, R7, 0x7610, R0 ;  /* 0x0000761007007816 */ /* 0x000fe20000000000 */
[----:B------:R-:W-:Y:S06]  /*1bcf0*/  BRA `(.L_x_1476) ;  /* 0xfffffffc00987947 */ /* 0x000fec000383ffff */
.L_x_1475:
[----:B------:R-:W-:Y:S05]  /*1bd00*/  BSYNC.RECONVERGENT B3 ;  /* 0x0000000000037941 */ /* 0x000fea0003800200 */
.L_x_1474:
[----:B------:R-:W-:Y:S05]  /*1bd10*/  BRA `(.L_x_1473) ;  /* 0x0000000400807947 */ /* 0x000fea0003800000 */
.L_x_1472:
[----:B------:R-:W0:Y:S02]  /*1bd20*/  LDCU.U8 UR7, c[0x3][0xdd] ;  /* 0x00c01ba0ff0777ac */ /* 0x000e240008000000 */
[----:B0-----:R-:W-:-:S04]  /*1bd30*/  ULOP3.LUT UR7, UR7, 0x20, URZ, 0xfc, !UPT ;  /* 0x0000002007077892 */ /* 0x001fc8000f8efcff */
[----:B------:R-:W-:-:S04]  /*1bd40*/  UPRMT UR7, UR7, 0x9910, URZ ;  /* 0x0000991007077896 */ /* 0x000fc800080000ff */
[----:B------:R-:W-:-:S09]  /*1bd50*/  UISETP.NE.AND UP0, UPT, UR7, 0x78, UPT ;  /* 0x000000780700788c */ /* 0x000fd2000bf05270 */
[----:B------:R-:W-:Y:S05]  /*1bd60*/  BRA.U !UP0, `(.L_x_1477) ;  /* 0x0000000108987547 */ /* 0x000fea000b800000 */
[----:B------:R-:W-:Y:S01]  /*1bd70*/  BSSY.RECONVERGENT B3, `(.L_x_1478) ;  /* 0x0000007000037945 */ /* 0x000fe20003800200 */
[----:B------:R-:W-:-:S07]  /*1bd80*/  IMAD.MOV.U32 R2, RZ, RZ, 0xdd ;  /* 0x000000ddff027424 */ /* 0x000fce00078e00ff */
.L_x_1479:
[----:B------:R0:W2:Y:S01]  /*1bd90*/  LDC.U8 R0, c[0x3][R2] ;  /* 0x00c0000002007b82 */ /* 0x0000a20000000000 */
[----:B------:R-:W-:Y:S02]  /*1bda0*/  IMAD.MOV.U32 R3, RZ, RZ, R2 ;  /* 0x000000ffff037224 */ /* 0x000fe400078e0002 */
[----:B0-----:R-:W-:Y:S01]  /*1bdb0*/  VIADD R2, R2, 0x1 ;  /* 0x0000000102027836 */ /* 0x001fe20000000000 */
[----:B--2---:R-:W-:-:S13]  /*1bdc0*/  ISETP.NE.AND P0, PT, R0, 0x30, PT ;  /* 0x000000300000780c */ /* 0x004fda0003f05270 */
[----:B------:R-:W-:Y:S05]  /*1bdd0*/  @!P0 BRA `(.L_x_1479) ;  /* 0xfffffffc00ec8947 */ /* 0x000fea000383ffff */
[----:B------:R-:W-:Y:S05]  /*1bde0*/  BSYNC.RECONVERGENT B3 ;  /* 0x0000000000037941 */ /* 0x000fea0003800200 */
.L_x_1478:
        /* <DEDUP_REMOVED lines=8> */
.L_x_1483:
[----:B------:R-:W0:Y:S01]  /*1be70*/  LDC.U8 R6, c[0x3][R7+0x1] ;  /* 0x00c0004007067b82 */ /* 0x000e220000000000 */
[----:B------:R-:W-:Y:S01]  /*1be80*/  LOP3.LUT R3, R0, 0xf8, RZ, 0xc0, !PT ;  /* 0x000000f800037812 */ /* 0x000fe200078ec0ff */
[----:B------:R-:W-:Y:S01]  /*1be90*/  IMAD.MOV.U32 R5, RZ, RZ, 0x1 ;  /* 0x00000001ff057424 */ /* 0x000fe200078e00ff */
[----:B------:R-:W-:Y:S02]  /*1bea0*/  ISETP.GT.U32.AND P0, PT, R9, -0x1, PT ;  /* 0xffffffff0900780c */ /* 0x000fe40003f04070 */
[----:B------:R-:W-:Y:S02]  /*1beb0*/  ISETP.NE.AND P1, PT, R3, 0x30, PT ;  /* 0x000000300300780c */ /* 0x000fe40003f25270 */
        /* <DEDUP_REMOVED lines=12> */
.L_x_1482:
[----:B------:R-:W-:Y:S05]  /*1bf80*/  BSYNC.RECONVERGENT B3 ;  /* 0x0000000000037941 */ /* 0x000fea0003800200 */
.L_x_1481:
[----:B------:R-:W-:Y:S05]  /*1bf90*/  BRA `(.L_x_1473) ;  /* 0x0000000000e07947 */ /* 0x000fea0003800000 */
.L_x_1480:
[----:B------:R-:W-:Y:S01]  /*1bfa0*/  CS2R R4, SRZ ;  /* 0x0000000000047805 */ /* 0x000fe2000001ff00 */
[----:B------:R-:W-:Y:S01]  /*1bfb0*/  IMAD.MOV.U32 R9, RZ, RZ, RZ ;  /* 0x000000ffff097224 */ /* 0x000fe200078e00ff */
[----:B------:R-:W-:Y:S06]  /*1bfc0*/  BRA `(.L_x_1473) ;  /* 0x0000000000d47947 */ /* 0x000fec0003800000 */
.L_x_1477:
[----:B------:R-:W-:Y:S01]  /*1bfd0*/  BSSY.RECONVERGENT B3, `(.L_x_1484) ;  /* 0x0000007000037945 */ /* 0x000fe20003800200 */
[----:B------:R-:W-:-:S07]  /*1bfe0*/  IMAD.MOV.U32 R2, RZ, RZ, 0xde ;  /* 0x000000deff027424 */ /* 0x000fce00078e00ff */
.L_x_1485:
[----:B------:R0:W2:Y:S01]  /*1bff0*/  LDC.U8 R0, c[0x3][R2] ;  /* 0x00c0000002007b82 */ /* 0x0000a20000000000 */
[----:B------:R-:W-:Y:S02]  /*1c000*/  IMAD.MOV.U32 R3, RZ, RZ, R2 ;  /* 0x000000ffff037224 */ /* 0x000fe400078e0002 */
[----:B0-----:R-:W-:Y:S01]  /*1c010*/  VIADD R2, R2, 0x1 ;  /* 0x0000000102027836 */ /* 0x001fe20000000000 */
[----:B--2---:R-:W-:-:S13]  /*1c020*/  ISETP.NE.AND P0, PT, R0, 0x30, PT ;  /* 0x000000300000780c */ /* 0x004fda0003f05270 */
[----:B------:R-:W-:Y:S05]  /*1c030*/  @!P0 BRA `(.L_x_1485) ;  /* 0xfffffffc00ec8947 */ /* 0x000fea000383ffff */
[----:B------:R-:W-:Y:S05]  /*1c040*/  BSYNC.RECONVERGENT B3 ;  /* 0x0000000000037941 */ /* 0x000fea0003800200 */
.L_x_1484:
[----:B------:R-:W-:-:S04]  /*1c050*/  PRMT R2, R0, 0x9910, RZ ;  /* 0x0000991000027816 */ /* 0x000fc800000000ff */
[----:B------:R-:W-:-:S13]  /*1c060*/  ISETP.NE.AND P0, PT, R2, RZ, PT ;  /* 0x000000ff0200720c */ /* 0x000fda0003f05270 */
[----:B------:R-:W-:Y:S05]  /*1c070*/  @!P0 BRA `(.L_x_1486) ;  /* 0x0000000000a08947 */ /* 0x000fea0003800000 */
[----:B------:R-:W-:Y:S01]  /*1c080*/  BSSY.RECONVERGENT B3, `(.L_x_1487) ;  /* 0x0000026000037945 */ /* 0x000fe20003800200 */
[----:B------:R-:W-:Y:S01]  /*1c090*/  IMAD.MOV.U32 R6, RZ, RZ, R3 ;  /* 0x000000ffff067224 */ /* 0x000fe200078e0003 */
[----:B------:R-:W-:Y:S02]  /*1c0a0*/  CS2R R8, SRZ ;  /* 0x0000000000087805 */ /* 0x000fe4000001ff00 */
[----:B------:R-:W-:-:S07]  /*1c0b0*/  CS2R R4, SRZ ;  /* 0x0000000000047805 */ /* 0x000fce000001ff00 */
.L_x_1491:
        /* <DEDUP_REMOVED lines=28> */
.L_x_1489:
[----:B------:R-:W-:Y:S05]  /*1c280*/  BSYNC.RECONVERGENT B4 ;  /* 0x0000000000047941 */ /* 0x000fea0003800200 */
.L_x_1488:
[----:B------:R-:W-:Y:S01]  /*1c290*/  SEL R4, R4, 0x1, !P0 ;  /* 0x0000000104047807 */ /* 0x000fe20004000000 */
[----:B------:R-:W-:Y:S06]  /*1c2a0*/  @!P2 BRA `(.L_x_1490) ;  /* 0x00000000000ca947 */ /* 0x000fec0003800000 */
[----:B------:R-:W-:Y:S01]  /*1c2b0*/  VIADD R6, R6, 0x1 ;  /* 0x0000000106067836 */ /* 0x000fe20000000000 */
[----:B------:R-:W-:Y:S01]  /*1c2c0*/  PRMT R0, R3, 0x7610, R0 ;  /* 0x0000761003007816 */ /* 0x000fe20000000000 */
[----:B------:R-:W-:Y:S06]  /*1c2d0*/  BRA `(.L_x_1491) ;  /* 0xfffffffc00787947 */ /* 0x000fec000383ffff */
.L_x_1490:
[----:B------:R-:W-:Y:S05]  /*1c2e0*/  BSYNC.RECONVERGENT B3 ;  /* 0x0000000000037941 */ /* 0x000fea0003800200 */
.L_x_1487:
[----:B------:R-:W-:Y:S05]  /*1c2f0*/  BRA `(.L_x_1473) ;  /* 0x0000000000087947 */ /* 0x000fea0003800000 */
.L_x_1486:
[----:B------:R-:W-:Y:S01]  /*1c300*/  CS2R R4, SRZ ;  /* 0x0000000000047805 */ /* 0x000fe2000001ff00 */
[----:B------:R-:W-:-:S07]  /*1c310*/  IMAD.MOV.U32 R9, RZ, RZ, RZ ;  /* 0x000000ffff097224 */ /* 0x000fce00078e00ff */
.L_x_1473:
[----:B------:R-:W-:Y:S05]  /*1c320*/  BSYNC.RECONVERGENT B1 ;  /* 0x0000000000017941 */ /* 0x000fea0003800200 */
.L_x_1471:
        /* <DEDUP_REMOVED lines=8> */
.L_x_739:
[----:B------:R-:W0:Y:S02]  /*1c3b0*/  LDCU.U8 UR7, c[0x0][0x3dc] ;  /* 0x00007b80ff0777ac */ /* 0x000e240008000000 */
[----:B0-----:R-:W-:-:S06]  /*1c3c0*/  UPRMT UR7, UR7, 0x8880, URZ ;  /* 0x0000888007077896 */ /* 0x001fcc00080000ff */
[----:B------:R-:W-:-:S13]  /*1c3d0*/  ISETP.NE.AND P0, PT, RZ, UR7, PT ;  /* 0x00000007ff007c0c */ /* 0x000fda000bf05270 */
[----:B------:R-:W-:Y:S05]  /*1c3e0*/  @!P0 EXIT ;  /* 0x000000000000894d */ /* 0x000fea0003800000 */
[----:B------:R-:W2:Y:S01]  /*1c3f0*/  LDG.E R2, desc[UR8][R50.64+0x4] ;  /* 0x0000040832027981 */ /* 0x000ea2000c1e1900 */
[----:B------:R-:W0:Y:S03]  /*1c400*/  LDCU.U8 UR7, c[0x3][0xdc] ;  /* 0x00c01b80ff0777ac */ /* 0x000e260008000000 */
[----:B------:R-:W2:Y:S04]  /*1c410*/  LDG.E R5, desc[UR8][R32.64+0x24] ;  /* 0x0000240820057981 */ /* 0x000ea8000c1e1900 */
[----:B------:R-:W3:Y:S04]  /*1c420*/  LDG.E R0, desc[UR8][R50.64] ;  /* 0x0000000832007981 */ /* 0x000ee8000c1e1900 */
        /* <DEDUP_REMOVED lines=20> */
[----:B------:R-:W3:Y:S04]  /*1c570*/  LDG.E R2, desc[UR8][R52.64+0x4] ;  /* 0x0000040834027981 */ /* 0x000ee8000c1e1900 */
[----:B------:R-:W3:Y:S04]  /*1c580*/  LDG.E R9, desc[UR8][R32.64+0x24] ;  /* 0x0000240820097981 */ /* 0x000ee8000c1e1900 */
[----:B------:R-:W4:Y:S04]  /*1c590*/  LDG.E R0, desc[UR8][R52.64] ;  /* 0x0000000834007981 */ /* 0x000f28000c1e1900 */
[----:B------:R-:W4:Y:S04]  /*1c5a0*/  LDG.E R5, desc[UR8][R32.64+0x18] ;  /* 0x0000180820057981 */ /* 0x000f28000c1e1900 */
[----:B------:R-:W2:Y:S04]  /*1c5b0*/  LDG.E R3, desc[UR8][R52.64+0x8] ;  /* 0x0000080834037981 */ /* 0x000ea8000c1e1900 */
[----:B------:R-:W2:Y:S01]  /*1c5c0*/  LDG.E R6, desc[UR8][R32.64+0x30] ;  /* 0x0000300820067981 */ /* 0x000ea2000c1e1900 */
[----:B---3--:R-:W-:-:S04]  /*1c5d0*/  FMUL R9, R2, R9 ;  /* 0x0000000902097220 */ /* 0x008fc80000400000 */
[----:B----4-:R-:W-:-:S04]  /*1c5e0*/  FFMA R4, R0, R5, R9 ;  /* 0x0000000500047223 */ /* 0x010fc80000000009 */
[----:B--2---:R-:W-:-:S05]  /*1c5f0*/  FFMA R5, R3, R6, R4 ;  /* 0x0000000603057223 */ /* 0x004fca0000000004 */
        /* <DEDUP_REMOVED lines=15> */
[----:B------:R-:W3:Y:S02]  /*1c6f0*/  LDG.E R0, desc[UR8][R32.64] ;  /* 0x0000000820007981 */ /* 0x000ee4000c1e1900 */
[----:B---3--:R-:W-:-:S05]  /*1c700*/  FADD R5, R5, R0 ;  /* 0x0000000005057221 */ /* 0x008fca0000000000 */
[----:B------:R3:W-:Y:S04]  /*1c710*/  STG.E desc[UR8][R52.64], R5 ;  /* 0x0000000534007986 */ /* 0x0007e8000c101908 */
[----:B------:R-:W4:Y:S01]  /*1c720*/  LDG.E R0, desc[UR8][R32.64+0x4] ;  /* 0x0000040820007981 */ /* 0x000f22000c1e1900 */
[----:B------:R-:W1:Y:S01]  /*1c730*/  LDC.64 R2, c[0x0][0x3b0] ;  /* 0x0000ec00ff027b82 */ /* 0x000e620000000a00 */
[----:B----4-:R-:W-:-:S05]  /*1c740*/  FADD R7, R7, R0 ;  /* 0x0000000007077221 */ /* 0x010fca0000000000 */
[----:B------:R4:W-:Y:S04]  /*1c750*/  STG.E desc[UR8][R52.64+0x4], R7 ;  /* 0x0000040734007986 */ /* 0x0009e8000c101908 */
[----:B------:R-:W2:Y:S02]  /*1c760*/  LDG.E R0, desc[UR8][R32.64+0x8] ;  /* 0x0000080820007981 */ /* 0x000ea4000c1e1900 */
[----:B--2---:R-:W-:-:S05]  /*1c770*/  FADD R11, R9, R0 ;  /* 0x00000000090b7221 */ /* 0x004fca0000000000 */
[----:B------:R2:W-:Y:S04]  /*1c780*/  STG.E desc[UR8][R52.64+0x8], R11 ;  /* 0x0000080b34007986 */ /* 0x0005e8000c101908 */
[----:B------:R-:W4:Y:S04]  /*1c790*/  LDG.E R4, desc[UR8][R50.64+0x4] ;  /* 0x0000040832047981 */ /* 0x000f28000c1e1900 */
[----:B-1----:R-:W4:Y:S04]  /*1c7a0*/  LDG.E R13, desc[UR8][R2.64+0xc] ;  /* 0x00000c08020d7981 */ /* 0x002f28000c1e1900 */
[----:B------:R-:W2:Y:S04]  /*1c7b0*/  LDG.E R0, desc[UR8][R50.64] ;  /* 0x0000000832007981 */ /* 0x000ea8000c1e1900 */
[----:B------:R-:W2:Y:S04]  /*1c7c0*/  LDG.E R9, desc[UR8][R2.64] ;  /* 0x0000000802097981 */ /* 0x000ea8000c1e1900 */
[----:B---3--:R-:W3:Y:S04]  /*1c7d0*/  LDG.E R5, desc[UR8][R50.64+0x8] ;  /* 0x0000080832057981 */ /* 0x008ee8000c1e1900 */
[----:B------:R-:W3:Y:S01]  /*1c7e0*/  LDG.E R8, desc[UR8][R2.64+0x18] ;  /* 0x0000180802087981 */ /* 0x000ee2000c1e1900 */
[----:B----4-:R-:W-:-:S04]  /*1c7f0*/  FMUL R13, R4, R13 ;  /* 0x0000000d040d7220 */ /* 0x010fc80000400000 */
[----:B--2---:R-:W-:-:S04]  /*1c800*/  FFMA R6, R0, R9, R13 ;  /* 0x0000000900067223 */ /* 0x004fc8000000000d */
[----:B---3--:R-:W-:-:S05]  /*1c810*/  FFMA R7, R5, R8, R6 ;  /* 0x0000000805077223 */ /* 0x008fca0000000006 */
        /* <DEDUP_REMOVED lines=42> */
[----:B------:R0:W-:Y:S04]  /*1cac0*/  STG.E desc[UR8][R52.64], R9 ;  /* 0x0000000934007986 */ /* 0x0001e8000c101908 */
[----:B------:R-:W2:Y:S02]  /*1cad0*/  LDG.E R0, desc[UR8][R4.64+0x4] ;  /* 0x0000040804007981 */ /* 0x000ea4000c1e1900 */
[----:B--2---:R-:W-:-:S05]  /*1cae0*/  FADD R11, R11, R0 ;  /* 0x000000000b0b7221 */ /* 0x004fca0000000000 */
[----:B------:R1:W-:Y:S04]  /*1caf0*/  STG.E desc[UR8][R52.64+0x4], R11 ;  /* 0x0000040b34007986 */ /* 0x0003e8000c101908 */
[----:B------:R2:W3:Y:S01]  /*1cb00*/  LDG.E R0, desc[UR8][R4.64+0x8] ;  /* 0x0000080804007981 */ /* 0x0004e2000c1e1900 */
[----:B------:R-:W-:Y:S01]  /*1cb10*/  UISETP.NE.AND UP0, UPT, UR7, URZ, UPT ;  /* 0x000000ff0700728c */ /* 0x000fe2000bf05270 */
[----:B0-----:R-:W-:Y:S01]  /*1cb20*/  IMAD.MOV.U32 R9, RZ, RZ, RZ ;  /* 0x000000ffff097224 */ /* 0x001fe200078e00ff */
[----:B--2---:R-:W-:Y:S01]  /*1cb30*/  CS2R R4, SRZ ;  /* 0x0000000000047805 */ /* 0x004fe2000001ff00 */
[----:B---3--:R-:W-:-:S05]  /*1cb40*/  FADD R3, R7, R0 ;  /* 0x0000000007037221 */ /* 0x008fca0000000000 */
[----:B------:R1:W-:Y:S01]  /*1cb50*/  STG.E desc[UR8][R52.64+0x8], R3 ;  /* 0x0000080334007986 */ /* 0x0003e2000c101908 */
[----:B------:R-:W-:Y:S05]  /*1cb60*/  BRA.U !UP0, `(.L_x_1492) ;  /* 0x0000000908187547 */ /* 0x000fea000b800000 */
[----:B------:R-:W-:Y:S01]  /*1cb70*/  IMAD.U32 R0, RZ, RZ, UR7 ;  /* 0x00000007ff007e24 */ /* 0x000fe2000f8e00ff */
[----:B------:R-:W-:Y:S04]  /*1cb80*/  BSSY.RECONVERGENT B1, `(.L_x_1492) ;  /* 0x0000084000017945 */ /* 0x000fe80003800200 */
[----:B------:R-:W-:-:S04]  /*1cb90*/  PRMT R2, R0, 0x9910, RZ ;  /* 0x0000991000027816 */ /* 0x000fc800000000ff */
[----:B------:R-:W-:-:S13]  /*1cba0*/  ISETP.NE.AND P0, PT, R2, 0x30, PT ;  /* 0x000000300200780c */ /* 0x000fda0003f05270 */
[----:B------:R-:W-:Y:S05]  /*1cbb0*/  @!P0 BRA `(.L_x_1493) ;  /* 0x0000000000888947 */ /* 0x000fea0003800000 */
[----:B------:R-:W-:Y:S01]  /*1cbc0*/  HFMA2 R6, -RZ, RZ, 0, 0 ;  /* 0x00000000ff067431 */ /* 0x000fe200000001ff */
[----:B------:R-:W-:Y:S01]  /*1cbd0*/  BSSY.RECONVERGENT B3, `(.L_x_1494) ;  /* 0x000001f000037945 */ /* 0x000fe20003800200 */
[----:B------:R-:W-:Y:S02]  /*1cbe0*/  IMAD.MOV.U32 R9, RZ, RZ, RZ ;  /* 0x000000ffff097224 */ /* 0x000fe400078e00ff */
[----:B------:R-:W-:Y:S02]  /*1cbf0*/  IMAD.MOV.U32 R10, RZ, RZ, RZ ;  /* 0x000000ffff0a7224 */ /* 0x000fe400078e00ff */
[----:B------:R-:W-:Y:S02]  /*1cc00*/  IMAD.MOV.U32 R8, RZ, RZ, 0xdc ;  /* 0x000000dcff087424 */ /* 0x000fe400078e00ff */
[----:B------:R-:W-:-:S07]  /*1cc10*/  IMAD.MOV.U32 R4, RZ, RZ, RZ ;  /* 0x000000ffff047224 */ /* 0x000fce00078e00ff */
.L_x_1496:
[----:B------:R-:W0:Y:S01]  /*1cc20*/  LDC.U8 R7, c[0x3][R8+0x1] ;  /* 0x00c0004008077b82 */ /* 0x000e220000000000 */
[C---:B-1----:R-:W-:Y:S01]  /*1cc30*/  PRMT R3, R0.reuse, 0x8880, RZ ;  /* 0x0000888000037816 */ /* 0x042fe200000000ff */
        /* <DEDUP_REMOVED lines=13> */
[----:B------:R-:W-:Y:S02]  /*1cd10*/  @!P3 IMAD.WIDE.U32 R2, R9, 0xa, R2 ;  /* 0x0000000a0902b825 */ /* 0x000fe400078e0002 */
[----:B------:R-:W-:Y:S02]  /*1cd20*/  @!P0 MOV R4, 0x1 ;  /* 0x0000000100048802 */ /* 0x000fe40000000f00 */
[----:B------:R-:W-:Y:S02]  /*1cd30*/  @!P3 IMAD.MOV.U32 R5, RZ, RZ, R6 ;  /* 0x000000ffff05b224 */ /* 0x000fe400078e0006 */
[----:B------:R-:W-:-:S02]  /*1cd40*/  @!P3 IMAD.IADD R10, R3, 0x1, R11 ;  /* 0x00000001030ab824 */ /* 0x000fc400078e020b */
[----:B------:R-:W-:Y:S01]  /*1cd50*/  @!P3 IMAD.MOV.U32 R9, RZ, RZ, R2 ;  /* 0x000000ffff09b224 */ /* 0x000fe200078e0002 */
[----:B0-----:R-:W-:-:S13]  /*1cd60*/  ISETP.NE.AND P1, PT, R7, RZ, PT ;  /* 0x000000ff0700720c */ /* 0x001fda0003f25270 */
[----:B------:R-:W-:Y:S05]  /*1cd70*/  @!P1 BRA `(.L_x_1495) ;  /* 0x0000000000109947 */ /* 0x000fea0003800000 */
[----:B------:R-:W-:Y:S01]  /*1cd80*/  VIADD R8, R8, 0x1 ;  /* 0x0000000108087836 */ /* 0x000fe20000000000 */
[----:B------:R-:W-:Y:S01]  /*1cd90*/  PRMT R0, R7, 0x7610, R0 ;  /* 0x0000761007007816 */ /* 0x000fe20000000000 */
[----:B------:R-:W-:Y:S01]  /*1cda0*/  IMAD.MOV.U32 R6, RZ, RZ, R5 ;  /* 0x000000ffff067224 */ /* 0x000fe200078e0005 */
[----:B------:R-:W-:Y:S06]  /*1cdb0*/  BRA `(.L_x_1496) ;  /* 0xfffffffc00987947 */ /* 0x000fec000383ffff */
.L_x_1495:
[----:B------:R-:W-:Y:S05]  /*1cdc0*/  BSYNC.RECONVERGENT B3 ;  /* 0x0000000000037941 */ /* 0x000fea0003800200 */
.L_x_1494:
[----:B------:R-:W-:Y:S05]  /*1cdd0*/  BRA `(.L_x_1497) ;  /* 0x0000000400787947 */ /* 0x000fea0003800000 */
.L_x_1493:
[----:B------:R-:W0:Y:S02]  /*1cde0*/  LDCU.U8 UR7, c[0x3][0xdd] ;  /* 0x00c01ba0ff0777ac */ /* 0x000e240008000000 */
[----:B0-----:R-:W-:-:S04]  /*1cdf0*/  ULOP3.LUT UR7, UR7, 0x20, URZ, 0xfc, !UPT ;  /* 0x0000002007077892 */ /* 0x001fc8000f8efcff */
[----:B------:R-:W-:-:S04]  /*1ce00*/  UPRMT UR7, UR7, 0x9910, URZ ;  /* 0x0000991007077896 */ /* 0x000fc800080000ff */
[----:B------:R-:W-:-:S09]  /*1ce10*/  UISETP.NE.AND UP0, UPT, UR7, 0x78, UPT ;  /* 0x000000780700788c */ /* 0x000fd2000bf05270 */
[----:B------:R-:W-:Y:S05]  /*1ce20*/  BRA.U !UP0, `(.L_x_1498) ;  /* 0x0000000108947547 */ /* 0x000fea000b800000 */
[----:B------:R-:W-:Y:S01]  /*1ce30*/  BSSY.RECONVERGENT B3, `(.L_x_1499) ;  /* 0x0000007000037945 */ /* 0x000fe20003800200 */
[----:B------:R-:W-:-:S07]  /*1ce40*/  IMAD.MOV.U32 R2, RZ, RZ, 0xdd ;  /* 0x000000ddff027424 */ /* 0x000fce00078e00ff */
.L_x_1500:
[----:B------:R0:W2:Y:S01]  /*1ce50*/  LDC.U8 R0, c[0x3][R2] ;  /* 0x00c0000002007b82 */ /* 0x0000a20000000000 */
[----:B-1----:R-:W-:Y:S02]  /*1ce60*/  IMAD.MOV.U32 R3, RZ, RZ, R2 ;  /* 0x000000ffff037224 */ /* 0x002fe400078e0002 */
[----:B0-----:R-:W-:Y:S01]  /*1ce70*/  VIADD R2, R2, 0x1 ;  /* 0x0000000102027836 */ /* 0x001fe20000000000 */
[----:B--2---:R-:W-:-:S13]  /*1ce80*/  ISETP.NE.AND P0, PT, R0, 0x30, PT ;  /* 0x000000300000780c */ /* 0x004fda0003f05270 */
[----:B------:R-:W-:Y:S05]  /*1ce90*/  @!P0 BRA `(.L_x_1500) ;  /* 0xfffffffc00ec8947 */ /* 0x000fea000383ffff */
[----:B------:R-:W-:Y:S05]  /*1cea0*/  BSYNC.RECONVERGENT B3 ;  /* 0x0000000000037941 */ /* 0x000fea0003800200 */
.L_x_1499:
        /* <DEDUP_REMOVED lines=8> */
.L_x_1504:
[----:B------:R-:W0:Y:S01]  /*1cf30*/  LDC.U8 R6, c[0x3][R7+0x1] ;  /* 0x00c0004007067b82 */ /* 0x000e220000000000 */
[----:B------:R-:W-:Y:S01]  /*1cf40*/  LOP3.LUT R3, R0, 0xf8, RZ, 0xc0, !PT ;  /* 0x000000f800037812 */ /* 0x000fe200078ec0ff */
[----:B------:R-:W-:Y:S01]  /*1cf50*/  HFMA2 R5, -RZ, RZ, 0, 5.9604644775390625e-08 ;  /* 0x00000001ff057431 */ /* 0x000fe200000001ff */
        /* <DEDUP_REMOVED lines=14> */
.L_x_1503:
[----:B------:R-:W-:Y:S05]  /*1d040*/  BSYNC.RECONVERGENT B3 ;  /* 0x0000000000037941 */ /* 0x000fea0003800200 */
.L_x_1502:
[----:B------:R-:W-:Y:S05]  /*1d050*/  BRA `(.L_x_1497) ;  /* 0x0000000000d87947 */ /* 0x000fea0003800000 */
.L_x_1501:
[----:B------:R-:W-:Y:S01]  /*1d060*/  IMAD.MOV.U32 R5, RZ, RZ, RZ ;  /* 0x000000ffff057224 */ /* 0x000fe200078e00ff */
[----:B------:R-:W-:Y:S06]  /*1d070*/  BRA `(.L_x_1497) ;  /* 0x0000000000d07947 */ /* 0x000fec0003800000 */
.L_x_1498:
[----:B------:R-:W-:Y:S01]  /*1d080*/  BSSY.RECONVERGENT B3, `(.L_x_1505) ;  /* 0x0000007000037945 */ /* 0x000fe20003800200 */
[----:B------:R-:W-:-:S07]  /*1d090*/  IMAD.MOV.U32 R2, RZ, RZ, 0xde ;  /* 0x000000deff027424 */ /* 0x000fce00078e00ff */
.L_x_1506:
[----:B------:R0:W2:Y:S01]  /*1d0a0*/  LDC.U8 R0, c[0x3][R2] ;  /* 0x00c0000002007b82 */ /* 0x0000a20000000000 */
[----:B-1----:R-:W-:Y:S02]  /*1d0b0*/  IMAD.MOV.U32 R3, RZ, RZ, R2 ;  /* 0x000000ffff037224 */ /* 0x002fe400078e0002 */
[----:B0-----:R-:W-:Y:S01]  /*1d0c0*/  VIADD R2, R2, 0x1 ;  /* 0x0000000102027836 */ /* 0x001fe20000000000 */
[----:B--2---:R-:W-:-:S13]  /*1d0d0*/  ISETP.NE.AND P0, PT, R0, 0x30, PT ;  /* 0x000000300000780c */ /* 0x004fda0003f05270 */
[----:B------:R-:W-:Y:S05]  /*1d0e0*/  @!P0 BRA `(.L_x_1506) ;  /* 0xfffffffc00ec8947 */ /* 0x000fea000383ffff */
[----:B------:R-:W-:Y:S05]  /*1d0f0*/  BSYNC.RECONVERGENT B3 ;  /* 0x0000000000037941 */ /* 0x000fea0003800200 */
.L_x_1505:
[----:B------:R-:W-:-:S04]  /*1d100*/  PRMT R2, R0, 0x9910, RZ ;  /* 0x0000991000027816 */ /* 0x000fc800000000ff */
[----:B------:R-:W-:-:S13]  /*1d110*/  ISETP.NE.AND P0, PT, R2, RZ, PT ;  /* 0x000000ff0200720c */ /* 0x000fda0003f05270 */
[----:B------:R-:W-:Y:S05]  /*1d120*/  @!P0 BRA `(.L_x_1507) ;  /* 0x0000000000a08947 */ /* 0x000fea0003800000 */
[----:B------:R-:W-:Y:S01]  /*1d130*/  BSSY.RECONVERGENT B3, `(.L_x_1508) ;  /* 0x0000026000037945 */ /* 0x000fe20003800200 */
[----:B------:R-:W-:Y:S02]  /*1d140*/  MOV R6, R3 ;  /* 0x0000000300067202 */ /* 0x000fe40000000f00 */
[----:B------:R-:W-:Y:S02]  /*1d150*/  CS2R R8, SRZ ;  /* 0x0000000000087805 */ /* 0x000fe4000001ff00 */
[----:B------:R-:W-:-:S07]  /*1d160*/  CS2R R4, SRZ ;  /* 0x0000000000047805 */ /* 0x000fce000001ff00 */
.L_x_1512:
        /* <DEDUP_REMOVED lines=28> */
.L_x_1510:
[----:B------:R-:W-:Y:S05]  /*1d330*/  BSYNC.RECONVERGENT B4 ;  /* 0x0000000000047941 */ /* 0x000fea0003800200 */
.L_x_1509:
[----:B------:R-:W-:Y:S01]  /*1d340*/  SEL R4, R4, 0x1, !P0 ;  /* 0x0000000104047807 */ /* 0x000fe20004000000 */
[----:B------:R-:W-:Y:S06]  /*1d350*/  @!P2 BRA `(.L_x_1511) ;  /* 0x00000000000ca947 */ /* 0x000fec0003800000 */
[----:B------:R-:W-:Y:S01]  /*1d360*/  VIADD R6, R6, 0x1 ;  /* 0x0000000106067836 */ /* 0x000fe20000000000 */
[----:B------:R-:W-:Y:S01]  /*1d370*/  PRMT R0, R3, 0x7610, R0 ;  /* 0x0000761003007816 */ /* 0x000fe20000000000 */
[----:B------:R-:W-:Y:S06]  /*1d380*/  BRA `(.L_x_1512) ;  /* 0xfffffffc00787947 */ /* 0x000fec000383ffff */
.L_x_1511:
[----:B------:R-:W-:Y:S05]  /*1d390*/  BSYNC.RECONVERGENT B3 ;  /* 0x0000000000037941 */ /* 0x000fea0003800200 */
.L_x_1508:
[----:B------:R-:W-:Y:S05]  /*1d3a0*/  BRA `(.L_x_1497) ;  /* 0x0000000000047947 */ /* 0x000fea0003800000 */
.L_x_1507:
[----:B------:R-:W-:-:S07]  /*1d3b0*/  IMAD.MOV.U32 R5, RZ, RZ, RZ ;  /* 0x000000ffff057224 */ /* 0x000fce00078e00ff */
.L_x_1497:
[----:B------:R-:W-:Y:S05]  /*1d3c0*/  BSYNC.RECONVERGENT B1 ;  /* 0x0000000000017941 */ /* 0x000fea0003800200 */
.L_x_1492:
[----:B------:R-:W-:Y:S02]  /*1d3d0*/  LOP3.LUT R0, R9, 0x3fffff, RZ, 0xc0, !PT ;  /* 0x003fffff09007812 */ /* 0x000fe400078ec0ff */
[----:B------:R-:W-:Y:S02]  /*1d3e0*/  ISETP.NE.AND P0, PT, R4, RZ, PT ;  /* 0x000000ff0400720c */ /* 0x000fe40003f05270 */
[----:B------:R-:W-:Y:S02]  /*1d3f0*/  LOP3.LUT R0, R0, 0x7fc00000, RZ, 0xfc, !PT ;  /* 0x7fc0000000007812 */ /* 0x000fe400078efcff */
[----:B------:R-:W-:Y:S02]  /*1d400*/  ISETP.NE.AND P1, PT, R5, RZ, PT ;  /* 0x000000ff0500720c */ /* 0x000fe40003f25270 */
[----:B------:R-:W-:-:S04]  /*1d410*/  SEL R0, R0, 0x7fffffff, !P0 ;  /* 0x7fffffff00007807 */ /* 0x000fc80004000000 */
[----:B-1----:R-:W-:-:S05]  /*1d420*/  SEL R3, R0, 0x7fc00000, !P1 ;  /* 0x7fc0000000037807 */ /* 0x002fca0004800000 */
[----:B------:R-:W-:Y:S01]  /*1d430*/  STG.E desc[UR8][R54.64], R3 ;  /* 0x0000000336007986 */ /* 0x000fe2000c101908 */
[----:B------:R-:W-:Y:S05]  /*1d440*/  EXIT ;  /* 0x000000000000794d */ /* 0x000fea0003800000 */
.L_x_736:
        /* <DEDUP_REMOVED lines=11> */
[----:B------:R-:W-:Y:S02]  /*1d500*/  CS2R R6, SRZ ;  /* 0x0000000000067805 */ /* 0x000fe4000001ff00 */
[----:B------:R-:W-:Y:S01]  /*1d510*/  MOV R5, RZ ;  /* 0x000000ff00057202 */ /* 0x000fe20000000f00 */
[----:B------:R-:W-:Y:S01]  /*1d520*/  IMAD.MOV.U32 R10, RZ, RZ, RZ ;  /* 0x000000ffff0a7224 */ /* 0x000fe200078e00ff */
[----:B------:R-:W-:Y:S01]  /*1d530*/  PRMT R2, R0, 0x7610, R2 ;  /* 0x0000761000027816 */ /* 0x000fe20000000002 */
[----:B------:R-:W-:-:S06]  /*1d540*/  UMOV UR10, 0xdc ;  /* 0x000000dc000a7882 */ /* 0x000fcc0000000000 */
.L_x_1515:
        /* <DEDUP_REMOVED lines=21> */
[----:B------:R-:W-:Y:S01]  /*1d6a0*/  MOV R2, UR7 ;  /* 0x0000000700027c02 */ /* 0x000fe20008000f00 */
[----:B------:R-:W-:Y:S01]  /*1d6b0*/  IMAD.MOV.U32 R5, RZ, RZ, R4 ;  /* 0x000000ffff057224 */ /* 0x000fe200078e0004 */
[----:B------:R-:W-:Y:S01]  /*1d6c0*/  UIADD3 UR10, UPT, UPT, UR10, 0x1, URZ ;  /* 0x000000010a0a7890 */ /* 0x000fe2000fffe0ff */
[----:B------:R-:W-:Y:S11]  /*1d6d0*/  BRA `(.L_x_1515) ;  /* 0xfffffffc009c7947 */ /* 0x000ff6000383ffff */
.L_x_1513:
[----:B------:R-:W0:Y:S02]  /*1d6e0*/  LDCU.U8 UR7, c[0x3][0xdd] ;  /* 0x00c01ba0ff0777ac */ /* 0x000e240008000000 */
[----:B0-----:R-:W-:-:S04]  /*1d6f0*/  ULOP3.LUT UR7, UR7, 0x20, URZ, 0xfc, !UPT ;  /* 0x0000002007077892 */ /* 0x001fc8000f8efcff */
[----:B------:R-:W-:-:S04]  /*1d700*/  UPRMT UR7, UR7, 0x9910, URZ ;  /* 0x0000991007077896 */ /* 0x000fc800080000ff */
[----:B------:R-:W-:-:S09]  /*1d710*/  UISETP.NE.AND UP0, UPT, UR7, 0x78, UPT ;  /* 0x000000780700788c */ /* 0x000fd2000bf05270 */
[----:B------:R-:W-:Y:S05]  /*1d720*/  BRA.U !UP0, `(.L_x_1516) ;  /* 0x0000000108887547 */ /* 0x000fea000b800000 */
[----:B------:R-:W-:-:S05]  /*1d730*/  UMOV UR10, 0xdd ;  /* 0x000000dd000a7882 */ /* 0x000fca0000000000 */
.L_x_1517:
        /* <DEDUP_REMOVED lines=12> */
.L_x_1519:
        /* <DEDUP_REMOVED lines=17> */
.L_x_1518:
[----:B------:R-:W-:Y:S02]  /*1d910*/  IMAD.MOV.U32 R10, RZ, RZ, RZ ;  /* 0x000000ffff0a7224 */ /* 0x000fe400078e00ff */
[----:B------:R-:W-:Y:S02]  /*1d920*/  IMAD.MOV.U32 R7, RZ, RZ, RZ ;  /* 0x000000ffff077224 */ /* 0x000fe400078e00ff */
[----:B------:R-:W-:Y:S01]  /*1d930*/  IMAD.MOV.U32 R4, RZ, RZ, RZ ;  /* 0x000000ffff047224 */ /* 0x000fe200078e00ff */
[----:B------:R-:W-:Y:S06]  /*1d940*/  BRA `(.L_x_1514) ;  /* 0x0000000000c47947 */ /* 0x000fec0003800000 */
.L_x_1516:
[----:B------:R-:W-:-:S05]  /*1d950*/  UMOV UR10, 0xde ;  /* 0x000000de000a7882 */ /* 0x000fca0000000000 */
.L_x_1520:
        /* <DEDUP_REMOVED lines=13> */
.L_x_1523:
[----:B------:R-:W-:Y:S01]  /*1da30*/  IADD3 R3, PT, PT, R2, -0x41, RZ ;  /* 0xffffffbf02037810 */ /* 0x000fe20007ffe0ff */
[----:B------:R-:W0:Y:S03]  /*1da40*/  LDCU.U8 UR10, c[0x3][UR7+0x1] ;  /* 0x00c00020070a77ac */ /* 0x000e260008000000 */
        /* <DEDUP_REMOVED lines=25> */
.L_x_1522:
[----:B------:R-:W-:Y:S01]  /*1dbe0*/  SEL R10, R10, 0x1, !P0 ;  /* 0x000000010a0a7807 */ /* 0x000fe20004000000 */
[----:B------:R-:W-:Y:S06]  /*1dbf0*/  BRA.U !UP0, `(.L_x_1514) ;  /* 0x0000000108187547 */ /* 0x000fec000b800000 */
[----:B------:R-:W-:Y:S01]  /*1dc00*/  IMAD.U32 R2, RZ, RZ, UR10 ;  /* 0x0000000aff027e24 */ /* 0x000fe2000f8e00ff */
[----:B------:R-:W-:Y:S01]  /*1dc10*/  UIADD3 UR7, UPT, UPT, UR7, 0x1, URZ ;  /* 0x0000000107077890 */ /* 0x000fe2000fffe0ff */
[----:B------:R-:W-:Y:S11]  /*1dc20*/  BRA `(.L_x_1523) ;  /* 0xfffffffc00807947 */ /* 0x000ff6000383ffff */
.L_x_1521:
[----:B------:R-:W-:Y:S02]  /*1dc30*/  IMAD.MOV.U32 R10, RZ, RZ, RZ ;  /* 0x000000ffff0a7224 */ /* 0x000fe400078e00ff */
[----:B------:R-:W-:Y:S02]  /*1dc40*/  IMAD.MOV.U32 R7, RZ, RZ, RZ ;  /* 0x000000ffff077224 */ /* 0x000fe400078e00ff */
[----:B------:R-:W-:-:S07]  /*1dc50*/  IMAD.MOV.U32 R4, RZ, RZ, RZ ;  /* 0x000000ffff047224 */ /* 0x000fce00078e00ff */
.L_x_1514:
        /* <DEDUP_REMOVED lines=15> */
[----:B------:R-:W-:Y:S01]  /*1dd50*/  HFMA2 R5, -RZ, RZ, 0, 0 ;  /* 0x00000000ff057431 */ /* 0x000fe200000001ff */
[----:B------:R-:W-:Y:S02]  /*1dd60*/  CS2R R6, SRZ ;  /* 0x0000000000067805 */ /* 0x000fe4000001ff00 */
[----:B------:R-:W-:Y:S01]  /*1dd70*/  PRMT R2, R0, 0x7610, R2 ;  /* 0x0000761000027816 */ /* 0x000fe20000000002 */
[----:B------:R-:W-:Y:S01]  /*1dd80*/  IMAD.MOV.U32 R10, RZ, RZ, RZ ;  /* 0x000000ffff0a7224 */ /* 0x000fe200078e00ff */
[----:B------:R-:W-:-:S06]  /*1dd90*/  UMOV UR10, 0xdc ;  /* 0x000000dc000a7882 */ /* 0x000fcc0000000000 */
.L_x_1526:
        /* <DEDUP_REMOVED lines=25> */
.L_x_1524:
[----:B------:R-:W0:Y:S02]  /*1df30*/  LDCU.U8 UR7, c[0x3][0xdd] ;  /* 0x00c01ba0ff0777ac */ /* 0x000e240008000000 */
[----:B0-----:R-:W-:-:S04]  /*1df40*/  ULOP3.LUT UR7, UR7, 0x20, URZ, 0xfc, !UPT ;  /* 0x0000002007077892 */ /* 0x001fc8000f8efcff */
[----:B------:R-:W-:-:S04]  /*1df50*/  UPRMT UR7, UR7, 0x9910, URZ ;  /* 0x0000991007077896 */ /* 0x000fc800080000ff */
[----:B------:R-:W-:-:S09]  /*1df60*/  UISETP.NE.AND UP0, UPT, UR7, 0x78, UPT ;  /* 0x000000780700788c */ /* 0x000fd2000bf05270 */
[----:B------:R-:W-:Y:S05]  /*1df70*/  BRA.U !UP0, `(.L_x_1527) ;  /* 0x0000000108887547 */ /* 0x000fea000b800000 */
[----:B------:R-:W-:-:S05]  /*1df80*/  UMOV UR10, 0xdd ;  /* 0x000000dd000a7882 */ /* 0x000fca0000000000 */
.L_x_1528:
        /* <DEDUP_REMOVED lines=12> */
.L_x_1530:
        /* <DEDUP_REMOVED lines=17> */
.L_x_1529:
[----:B------:R-:W-:Y:S02]  /*1e160*/  IMAD.MOV.U32 R10, RZ, RZ, RZ ;  /* 0x000000ffff0a7224 */ /* 0x000fe400078e00ff */
[----:B------:R-:W-:Y:S02]  /*1e170*/  IMAD.MOV.U32 R7, RZ, RZ, RZ ;  /* 0x000000ffff077224 */ /* 0x000fe400078e00ff */
[----:B------:R-:W-:Y:S01]  /*1e180*/  IMAD.MOV.U32 R4, RZ, RZ, RZ ;  /* 0x000000ffff047224 */ /* 0x000fe200078e00ff */
[----:B------:R-:W-:Y:S06]  /*1e190*/  BRA `(.L_x_1525) ;  /* 0x0000000000c47947 */ /* 0x000fec0003800000 */
.L_x_1527:
[----:B------:R-:W-:-:S05]  /*1e1a0*/  UMOV UR10, 0xde ;  /* 0x000000de000a7882 */ /* 0x000fca0000000000 */
.L_x_1531:
        /* <DEDUP_REMOVED lines=13> */
.L_x_1534:
        /* <DEDUP_REMOVED lines=27> */
.L_x_1533:
[----:B------:R-:W-:Y:S01]  /*1e430*/  SEL R10, R10, 0x1, !P0 ;  /* 0x000000010a0a7807 */ /* 0x000fe20004000000 */
[----:B------:R-:W-:Y:S06]  /*1e440*/  BRA.U !UP0, `(.L_x_1525) ;  /* 0x0000000108187547 */ /* 0x000fec000b800000 */
[----:B------:R-:W-:Y:S01]  /*1e450*/  IMAD.U32 R2, RZ, RZ, UR10 ;  /* 0x0000000aff027e24 */ /* 0x000fe2000f8e00ff */
[----:B------:R-:W-:Y:S01]  /*1e460*/  UIADD3 UR7, UPT, UPT, UR7, 0x1, URZ ;  /* 0x0000000107077890 */ /* 0x000fe2000fffe0ff */
[----:B------:R-:W-:Y:S11]  /*1e470*/  BRA `(.L_x_1534) ;  /* 0xfffffffc00807947 */ /* 0x000ff6000383ffff */
.L_x_1532:
[----:B------:R-:W-:Y:S02]  /*1e480*/  IMAD.MOV.U32 R10, RZ, RZ, RZ ;  /* 0x000000ffff0a7224 */ /* 0x000fe400078e00ff */
[----:B------:R-:W-:Y:S02]  /*1e490*/  IMAD.MOV.U32 R7, RZ, RZ, RZ ;  /* 0x000000ffff077224 */ /* 0x000fe400078e00ff */
[----:B------:R-:W-:-:S07]  /*1e4a0*/  IMAD.MOV.U32 R4, RZ, RZ, RZ ;  /* 0x000000ffff047224 */ /* 0x000fce00078e00ff */
.L_x_1525:
        /* <DEDUP_REMOVED lines=20> */
.L_x_1537:
        /* <DEDUP_REMOVED lines=25> */
.L_x_1535:
[----:B------:R-:W0:Y:S02]  /*1e780*/  LDCU.U8 UR7, c[0x3][0xdd] ;  /* 0x00c01ba0ff0777ac */ /* 0x000e240008000000 */
[----:B0-----:R-:W-:-:S04]  /*1e790*/  ULOP3.LUT UR7, UR7, 0x20, URZ, 0xfc, !UPT ;  /* 0x0000002007077892 */ /* 0x001fc8000f8efcff */
[----:B------:R-:W-:-:S04]  /*1e7a0*/  UPRMT UR7, UR7, 0x9910, URZ ;  /* 0x0000991007077896 */ /* 0x000fc800080000ff */
[----:B------:R-:W-:-:S09]  /*1e7b0*/  UISETP.NE.AND UP0, UPT, UR7, 0x78, UPT ;  /* 0x000000780700788c */ /* 0x000fd2000bf05270 */
[----:B------:R-:W-:Y:S05]  /*1e7c0*/  BRA.U !UP0, `(.L_x_1538) ;  /* 0x0000000108887547 */ /* 0x000fea000b800000 */
[----:B------:R-:W-:-:S05]  /*1e7d0*/  UMOV UR10, 0xdd ;  /* 0x000000dd000a7882 */ /* 0x000fca0000000000 */
.L_x_1539:
        /* <DEDUP_REMOVED lines=12> */
.L_x_1541:
        /* <DEDUP_REMOVED lines=17> */
.L_x_1540:
[----:B------:R-:W-:Y:S02]  /*1e9b0*/  IMAD.MOV.U32 R10, RZ, RZ, RZ ;  /* 0x000000ffff0a7224 */ /* 0x000fe400078e00ff */
[----:B------:R-:W-:Y:S02]  /*1e9c0*/  IMAD.MOV.U32 R7, RZ, RZ, RZ ;  /* 0x000000ffff077224 */ /* 0x000fe400078e00ff */
[----:B------:R-:W-:Y:S01]  /*1e9d0*/  IMAD.MOV.U32 R4, RZ, RZ, RZ ;  /* 0x000000ffff047224 */ /* 0x000fe200078e00ff */
[----:B------:R-:W-:Y:S06]  /*1e9e0*/  BRA `(.L_x_1536) ;  /* 0x0000000000c47947 */ /* 0x000fec0003800000 */
.L_x_1538:
[----:B------:R-:W-:-:S05]  /*1e9f0*/  UMOV UR10, 0xde ;  /* 0x000000de000a7882 */ /* 0x000fca0000000000 */
.L_x_1542:
        /* <DEDUP_REMOVED lines=13> */
.L_x_1545:
        /* <DEDUP_REMOVED lines=27> */
.L_x_1544:
[----:B------:R-:W-:Y:S01]  /*1ec80*/  SEL R10, R10, 0x1, !P0 ;  /* 0x000000010a0a7807 */ /* 0x000fe20004000000 */
[----:B------:R-:W-:Y:S06]  /*1ec90*/  BRA.U !UP0, `(.L_x_1536) ;  /* 0x0000000108187547 */ /* 0x000fec000b800000 */
[----:B------:R-:W-:Y:S01]  /*1eca0*/  IMAD.U32 R2, RZ, RZ, UR10 ;  /* 0x0000000aff027e24 */ /* 0x000fe2000f8e00ff */
[----:B------:R-:W-:Y:S01]  /*1ecb0*/  UIADD3 UR7, UPT, UPT, UR7, 0x1, URZ ;  /* 0x0000000107077890 */ /* 0x000fe2000fffe0ff */
[----:B------:R-:W-:Y:S11]  /*1ecc0*/  BRA `(.L_x_1545) ;  /* 0xfffffffc00807947 */ /* 0x000ff6000383ffff */
.L_x_1543:
[----:B------:R-:W-:Y:S02]  /*1ecd0*/  IMAD.MOV.U32 R10, RZ, RZ, RZ ;  /* 0x000000ffff0a7224 */ /* 0x000fe400078e00ff */
[----:B------:R-:W-:Y:S02]  /*1ece0*/  IMAD.MOV.U32 R7, RZ, RZ, RZ ;  /* 0x000000ffff077224 */ /* 0x000fe400078e00ff */
[----:B------:R-:W-:-:S07]  /*1ecf0*/  IMAD.MOV.U32 R4, RZ, RZ, RZ ;  /* 0x000000ffff047224 */ /* 0x000fce00078e00ff */
.L_x_1536:
        /* <DEDUP_REMOVED lines=11> */
[----:B------:R-:W-:Y:S02]  /*1edb0*/  HFMA2 R4, -RZ, RZ, 0, 0 ;  /* 0x00000000ff047431 */ /* 0x000fe400000001ff */
        /* <DEDUP_REMOVED lines=8> */
.L_x_1548:
        /* <DEDUP_REMOVED lines=25> */
.L_x_1546:
[----:B------:R-:W0:Y:S02]  /*1efd0*/  LDCU.U8 UR7, c[0x3][0xdd] ;  /* 0x00c01ba0ff0777ac */ /* 0x000e240008000000 */
[----:B0-----:R-:W-:-:S04]  /*1efe0*/  ULOP3.LUT UR7, UR7, 0x20, URZ, 0xfc, !UPT ;  /* 0x0000002007077892 */ /* 0x001fc8000f8efcff */
[----:B------:R-:W-:-:S04]  /*1eff0*/  UPRMT UR7, UR7, 0x9910, URZ ;  /* 0x0000991007077896 */ /* 0x000fc800080000ff */
[----:B------:R-:W-:-:S09]  /*1f000*/  UISETP.NE.AND UP0, UPT, UR7, 0x78, UPT ;  /* 0x000000780700788c */ /* 0x000fd2000bf05270 */
[----:B------:R-:W-:Y:S05]  /*1f010*/  BRA.U !UP0, `(.L_x_1549) ;  /* 0x0000000108887547 */ /* 0x000fea000b800000 */
[----:B------:R-:W-:-:S05]  /*1f020*/  UMOV UR10, 0xdd ;  /* 0x000000dd000a7882 */ /* 0x000fca0000000000 */
.L_x_1550:
        /* <DEDUP_REMOVED lines=12> */
.L_x_1552:
        /* <DEDUP_REMOVED lines=17> */
.L_x_1551:
[----:B------:R-:W-:Y:S02]  /*1f200*/  IMAD.MOV.U32 R10, RZ, RZ, RZ ;  /* 0x000000ffff0a7224 */ /* 0x000fe400078e00ff */
[----:B------:R-:W-:Y:S02]  /*1f210*/  IMAD.MOV.U32 R7, RZ, RZ, RZ ;  /* 0x000000ffff077224 */ /* 0x000fe400078e00ff */
[----:B------:R-:W-:Y:S01]  /*1f220*/  IMAD.MOV.U32 R4, RZ, RZ, RZ ;  /* 0x000000ffff047224 */ /* 0x000fe200078e00ff */
[----:B------:R-:W-:Y:S06]  /*1f230*/  BRA `(.L_x_1547) ;  /* 0x0000000000c47947 */ /* 0x000fec0003800000 */
.L_x_1549:
[----:B------:R-:W-:-:S05]  /*1f240*/  UMOV UR10, 0xde ;  /* 0x000000de000a7882 */ /* 0x000fca0000000000 */
.L_x_1553:
        /* <DEDUP_REMOVED lines=13> */
.L_x_1556:
        /* <DEDUP_REMOVED lines=27> */
.L_x_1555:
[----:B------:R-:W-:Y:S01]  /*1f4d0*/  SEL R10, R10, 0x1, !P0 ;  /* 0x000000010a0a7807 */ /* 0x000fe20004000000 */
[----:B------:R-:W-:Y:S06]  /*1f4e0*/  BRA.U !UP0, `(.L_x_1547) ;  /* 0x0000000108187547 */ /* 0x000fec000b800000 */
[----:B------:R-:W-:Y:S01]  /*1f4f0*/  IMAD.U32 R2, RZ, RZ, UR10 ;  /* 0x0000000aff027e24 */ /* 0x000fe2000f8e00ff */
[----:B------:R-:W-:Y:S01]  /*1f500*/  UIADD3 UR7, UPT, UPT, UR7, 0x1, URZ ;  /* 0x0000000107077890 */ /* 0x000fe2000fffe0ff */
[----:B------:R-:W-:Y:S11]  /*1f510*/  BRA `(.L_x_1556) ;  /* 0xfffffffc00807947 */ /* 0x000ff6000383ffff */
.L_x_1554:
[----:B------:R-:W-:Y:S01]  /*1f520*/  MOV R10, RZ ;  /* 0x000000ff000a7202 */ /* 0x000fe20000000f00 */
[----:B------:R-:W-:Y:S02]  /*1f530*/  IMAD.MOV.U32 R7, RZ, RZ, RZ ;  /* 0x000000ffff077224 */ /* 0x000fe400078e00ff */
[----:B------:R-:W-:-:S07]  /*1f540*/  IMAD.MOV.U32 R4, RZ, RZ, RZ ;  /* 0x000000ffff047224 */ /* 0x000fce00078e00ff */
.L_x_1547:
        /* <DEDUP_REMOVED lines=20> */
.L_x_1559:
        /* <DEDUP_REMOVED lines=25> */
.L_x_1557:
[----:B------:R-:W0:Y:S02]  /*1f820*/  LDCU.U8 UR7, c[0x3][0xdd] ;  /* 0x00c01ba0ff0777ac */ /* 0x000e240008000000 */
[----:B0-----:R-:W-:-:S04]  /*1f830*/  ULOP3.LUT UR7, UR7, 0x20, URZ, 0xfc, !UPT ;  /* 0x0000002007077892 */ /* 0x001fc8000f8efcff */
[----:B------:R-:W-:-:S04]  /*1f840*/  UPRMT UR7, UR7, 0x9910, URZ ;  /* 0x0000991007077896 */ /* 0x000fc800080000ff */
[----:B------:R-:W-:-:S09]  /*1f850*/  UISETP.NE.AND UP0, UPT, UR7, 0x78, UPT ;  /* 0x000000780700788c */ /* 0x000fd2000bf05270 */
[----:B------:R-:W-:Y:S05]  /*1f860*/  BRA.U !UP0, `(.L_x_1560) ;  /* 0x0000000108887547 */ /* 0x000fea000b800000 */
[----:B------:R-:W-:-:S05]  /*1f870*/  UMOV UR10, 0xdd ;  /* 0x000000dd000a7882 */ /* 0x000fca0000000000 */
.L_x_1561:
        /* <DEDUP_REMOVED lines=12> */
.L_x_1563:
        /* <DEDUP_REMOVED lines=17> */
.L_x_1562:
[----:B------:R-:W-:Y:S02]  /*1fa50*/  IMAD.MOV.U32 R10, RZ, RZ, RZ ;  /* 0x000000ffff0a7224 */ /* 0x000fe400078e00ff */
[----:B------:R-:W-:Y:S02]  /*1fa60*/  IMAD.MOV.U32 R7, RZ, RZ, RZ ;  /* 0x000000ffff077224 */ /* 0x000fe400078e00ff */
[----:B------:R-:W-:Y:S01]  /*1fa70*/  IMAD.MOV.U32 R4, RZ, RZ, RZ ;  /* 0x000000ffff047224 */ /* 0x000fe200078e00ff */
[----:B------:R-:W-:Y:S06]  /*1fa80*/  BRA `(.L_x_1558) ;  /* 0x0000000000c47947 */ /* 0x000fec0003800000 */
.L_x_1560:
[----:B------:R-:W-:-:S05]  /*1fa90*/  UMOV UR10, 0xde ;  /* 0x000000de000a7882 */ /* 0x000fca0000000000 */
.L_x_1564:
        /* <DEDUP_REMOVED lines=13> */
.L_x_1567:
        /* <DEDUP_REMOVED lines=27> */
.L_x_1566:
[----:B------:R-:W-:Y:S01]  /*1fd20*/  SEL R10, R10, 0x1, !P0 ;  /* 0x000000010a0a7807 */ /* 0x000fe20004000000 */
[----:B------:R-:W-:Y:S06]  /*1fd30*/  BRA.U !UP0, `(.L_x_1558) ;  /* 0x0000000108187547 */ /* 0x000fec000b800000 */
[----:B------:R-:W-:Y:S01]  /*1fd40*/  IMAD.U32 R2, RZ, RZ, UR10 ;  /* 0x0000000aff027e24 */ /* 0x000fe2000f8e00ff */
[----:B------:R-:W-:Y:S01]  /*1fd50*/  UIADD3 UR7, UPT, UPT, UR7, 0x1, URZ ;  /* 0x0000000107077890 */ /* 0x000fe2000fffe0ff */
[----:B------:R-:W-:Y:S11]  /*1fd60*/  BRA `(.L_x_1567) ;  /* 0xfffffffc00807947 */ /* 0x000ff6000383ffff */
.L_x_1565:
[----:B------:R-:W-:Y:S02]  /*1fd70*/  IMAD.MOV.U32 R10, RZ, RZ, RZ ;  /* 0x000000ffff0a7224 */ /* 0x000fe400078e00ff */
[----:B------:R-:W-:Y:S02]  /*1fd80*/  IMAD.MOV.U32 R7, RZ, RZ, RZ ;  /* 0x000000ffff077224 */ /* 0x000fe400078e00ff */
[----:B------:R-:W-:-:S07]  /*1fd90*/  IMAD.MOV.U32 R4, RZ, RZ, RZ ;  /* 0x000000ffff047224 */ /* 0x000fce00078e00ff */
.L_x_1558:
        /* <DEDUP_REMOVED lines=20> */
.L_x_1570:
        /* <DEDUP_REMOVED lines=13> */
[----:B------:R-:W-:Y:S01]  /*1ffb0*/  @!P3 IMAD.MOV.U32 R3, RZ, RZ, RZ ;  /* 0x000000ffff03b224 */ /* 0x000fe200078e00ff */
[----:B------:R-:W-:Y:S01]  /*1ffc0*/  @!P3 MOV R4, R5 ;  /* 0x000000050004b202 */ /* 0x000fe20000000f00 */
[----:B------:R-:W-:Y:S02]  /*1ffd0*/  @!P3 IMAD R9, R6, 0xa, RZ ;  /* 0x0000000a0609b824 */ /* 0x000fe400078e02ff */
        /* <DEDUP_REMOVED lines=9> */
.L_x_1568:
[----:B------:R-:W0:Y:S02]  /*20070*/  LDCU.U8 UR7, c[0x3][0xdd] ;  /* 0x00c01ba0ff0777ac */ /* 0x000e240008000000 */
[----:B0-----:R-:W-:-:S04]  /*20080*/  ULOP3.LUT UR7, UR7, 0x20, URZ, 0xfc, !UPT ;  /* 0x0000002007077892 */ /* 0x001fc8000f8efcff */
[----:B------:R-:W-:-:S04]  /*20090*/  UPRMT UR7, UR7, 0x9910, URZ ;  /* 0x0000991007077896 */ /* 0x000fc800080000ff */
[----:B------:R-:W-:-:S09]  /*200a0*/  UISETP.NE.AND UP0, UPT, UR7, 0x78, UPT ;  /* 0x000000780700788c */ /* 0x000fd2000bf05270 */
[----:B------:R-:W-:Y:S05]  /*200b0*/  BRA.U !UP0, `(.L_x_1571) ;  /* 0x0000000108887547 */ /* 0x000fea000b800000 */
[----:B------:R-:W-:-:S05]  /*200c0*/  UMOV UR10, 0xdd ;  /* 0x000000dd000a7882 */ /* 0x000fca0000000000 */
.L_x_1572:
        /* <DEDUP_REMOVED lines=12> */
.L_x_1574:
        /* <DEDUP_REMOVED lines=17> */
.L_x_1573:
[----:B------:R-:W-:Y:S01]  /*202a0*/  IMAD.MOV.U32 R10, RZ, RZ, RZ ;  /* 0x000000ffff0a7224 */ /* 0x000fe200078e00ff */
[----:B------:R-:W-:Y:S01]  /*202b0*/  MOV R4, RZ ;  /* 0x000000ff00047202 */ /* 0x000fe20000000f00 */
[----:B------:R-:W-:Y:S01]  /*202c0*/  IMAD.MOV.U32 R7, RZ, RZ, RZ ;  /* 0x000000ffff077224 */ /* 0x000fe200078e00ff */
[----:B------:R-:W-:Y:S06]  /*202d0*/  BRA `(.L_x_1569) ;  /* 0x0000000000c47947 */ /* 0x000fec0003800000 */
.L_x_1571:
[----:B------:R-:W-:-:S05]  /*202e0*/  UMOV UR10, 0xde ;  /* 0x000000de000a7882 */ /* 0x000fca0000000000 */
.L_x_1575:
        /* <DEDUP_REMOVED lines=13> */
.L_x_1578:
        /* <DEDUP_REMOVED lines=27> */
.L_x_1577:
[----:B------:R-:W-:Y:S01]  /*20570*/  SEL R10, R10, 0x1, !P0 ;  /* 0x000000010a0a7807 */ /* 0x000fe20004000000 */
[----:B------:R-:W-:Y:S06]  /*20580*/  BRA.U !UP0, `(.L_x_1569) ;  /* 0x0000000108187547 */ /* 0x000fec000b800000 */
[----:B------:R-:W-:Y:S01]  /*20590*/  IMAD.U32 R2, RZ, RZ, UR10 ;  /* 0x0000000aff027e24 */ /* 0x000fe2000f8e00ff */
[----:B------:R-:W-:Y:S01]  /*205a0*/  UIADD3 UR7, UPT, UPT, UR7, 0x1, URZ ;  /* 0x0000000107077890 */ /* 0x000fe2000fffe0ff */
[----:B------:R-:W-:Y:S11]  /*205b0*/  BRA `(.L_x_1578) ;  /* 0xfffffffc00807947 */ /* 0x000ff6000383ffff */
.L_x_1576:
[----:B------:R-:W-:Y:S02]  /*205c0*/  IMAD.MOV.U32 R10, RZ, RZ, RZ ;  /* 0x000000ffff0a7224 */ /* 0x000fe400078e00ff */
[----:B------:R-:W-:Y:S02]  /*205d0*/  IMAD.MOV.U32 R7, RZ, RZ, RZ ;  /* 0x000000ffff077224 */ /* 0x000fe400078e00ff */
[----:B------:R-:W-:-:S07]  /*205e0*/  IMAD.MOV.U32 R4, RZ, RZ, RZ ;  /* 0x000000ffff047224 */ /* 0x000fce00078e00ff */
.L_x_1569:
        /* <DEDUP_REMOVED lines=20> */
.L_x_1581:
        /* <DEDUP_REMOVED lines=17> */
[----:B------:R-:W-:Y:S01]  /*20840*/  @!P0 MOV R10, 0x1 ;  /* 0x00000001000a8802 */ /* 0x000fe20000000f00 */
[----:B------:R-:W-:Y:S02]  /*20850*/  @!P3 IMAD.IADD R6, R3, 0x1, R9 ;  /* 0x000000010306b824 */ /* 0x000fe400078e0209 */
[----:B------:R-:W-:Y:S01]  /*20860*/  @!P3 IMAD.MOV.U32 R7, RZ, RZ, R2 ;  /* 0x000000ffff07b224 */ /* 0x000fe200078e0002 */
[----:B------:R-:W-:Y:S06]  /*20870*/  BRA.U !UP0, `(.L_x_1580) ;  /* 0x0000000508707547 */ /* 0x000fec000b800000 */
[----:B------:R-:W-:Y:S01]  /*20880*/  IMAD.U32 R2, RZ, RZ, UR7 ;  /* 0x00000007ff027e24 */ /* 0x000fe2000f8e00ff */
[----:B------:R-:W-:Y:S01]  /*20890*/  UIADD3 UR10, UPT, UPT, UR10, 0x1, URZ ;  /* 0x000000010a0a7890 */ /* 0x000fe2000fffe0ff */
[----:B------:R-:W-:Y:S01]  /*208a0*/  IMAD.MOV.U32 R5, RZ, RZ, R4 ;  /* 0x000000ffff057224 */ /* 0x000fe200078e0004 */
[----:B------:R-:W-:Y:S10]  /*208b0*/  BRA `(.L_x_1581) ;  /* 0xfffffffc009c7947 */ /* 0x000ff4000383ffff */
.L_x_1579:
[----:B------:R-:W0:Y:S02]  /*208c0*/  LDCU.U8 UR7, c[0x3][0xdd] ;  /* 0x00c01ba0ff0777ac */ /* 0x000e240008000000 */
[----:B0-----:R-:W-:-:S04]  /*208d0*/  ULOP3.LUT UR7, UR7, 0x20, URZ, 0xfc, !UPT ;  /* 0x0000002007077892 */ /* 0x001fc8000f8efcff */
[----:B------:R-:W-:-:S04]  /*208e0*/  UPRMT UR7, UR7, 0x9910, URZ ;  /* 0x0000991007077896 */ /* 0x000fc800080000ff */
[----:B------:R-:W-:-:S09]  /*208f0*/  UISETP.NE.AND UP0, UPT, UR7, 0x78, UPT ;  /* 0x000000780700788c */ /* 0x000fd2000bf05270 */
[----:B------:R-:W-:Y:S05]  /*20900*/  BRA.U !UP0, `(.L_x_1582) ;  /* 0x0000000108887547 */ /* 0x000fea000b800000 */
[----:B------:R-:W-:-:S05]  /*20910*/  UMOV UR10, 0xdd ;  /* 0x000000dd000a7882 */ /* 0x000fca0000000000 */
.L_x_1583:
        /* <DEDUP_REMOVED lines=12> */
.L_x_1585:
        /* <DEDUP_REMOVED lines=17> */
.L_x_1584:
[----:B------:R-:W-:Y:S02]  /*20af0*/  IMAD.MOV.U32 R10, RZ, RZ, RZ ;  /* 0x000000ffff0a7224 */ /* 0x000fe400078e00ff */
[----:B------:R-:W-:Y:S02]  /*20b00*/  IMAD.MOV.U32 R7, RZ, RZ, RZ ;  /* 0x000000ffff077224 */ /* 0x000fe400078e00ff */
[----:B------:R-:W-:Y:S01]  /*20b10*/  IMAD.MOV.U32 R4, RZ, RZ, RZ ;  /* 0x000000ffff047224 */ /* 0x000fe200078e00ff */
[----:B------:R-:W-:Y:S06]  /*20b20*/  BRA `(.L_x_1580) ;  /* 0x0000000000c47947 */ /* 0x000fec0003800000 */
.L_x_1582:
[----:B------:R-:W-:-:S05]  /*20b30*/  UMOV UR10, 0xde ;  /* 0x000000de000a7882 */ /* 0x000fca0000000000 */
.L_x_1586:
        /* <DEDUP_REMOVED lines=13> */
.L_x_1589:
        /* <DEDUP_REMOVED lines=27> */
.L_x_1588:
[----:B------:R-:W-:Y:S01]  /*20dc0*/  SEL R10, R10, 0x1, !P0 ;  /* 0x000000010a0a7807 */ /* 0x000fe20004000000 */
[----:B------:R-:W-:Y:S06]  /*20dd0*/  BRA.U !UP0, `(.L_x_1580) ;  /* 0x0000000108187547 */ /* 0x000fec000b800000 */
[----:B------:R-:W-:Y:S01]  /*20de0*/  IMAD.U32 R2, RZ, RZ, UR10 ;  /* 0x0000000aff027e24 */ /* 0x000fe2000f8e00ff */
[----:B------:R-:W-:Y:S01]  /*20df0*/  UIADD3 UR7, UPT, UPT, UR7, 0x1, URZ ;  /* 0x0000000107077890 */ /* 0x000fe2000fffe0ff */
[----:B------:R-:W-:Y:S11]  /*20e00*/  BRA `(.L_x_1589) ;  /* 0xfffffffc00807947 */ /* 0x000ff6000383ffff */
.L_x_1587:
[----:B------:R-:W-:Y:S01]  /*20e10*/  IMAD.MOV.U32 R10, RZ, RZ, RZ ;  /* 0x000000ffff0a7224 */ /* 0x000fe200078e00ff */
[----:B------:R-:W-:Y:S01]  /*20e20*/  MOV R7, RZ ;  /* 0x000000ff00077202 */ /* 0x000fe20000000f00 */
[----:B------:R-:W-:-:S07]  /*20e30*/  IMAD.MOV.U32 R4, RZ, RZ, RZ ;  /* 0x000000ffff047224 */ /* 0x000fce00078e00ff */
.L_x_1580:
        /* <DEDUP_REMOVED lines=19> */
.L_x_1592:
[C---:B------:R-:W-:Y:S01]  /*20f70*/  VIADD R2, R0.reuse, 0xffffffd0 ;  /* 0xffffffd000027836 */ /* 0x040fe20000000000 */
[----:B------:R-:W-:Y:S01]  /*20f80*/  PRMT R3, R0, 0x8880, RZ ;  /* 0x0000888000037816 */ /* 0x000fe200000000ff */
[----:B------:R-:W0:Y:S01]  /*20f90*/  LDCU.U8 UR7, c[0x3][UR10+0x1] ;  /* 0x00c000200a0777ac */ /* 0x000e220008000000 */
[----:B------:R-:W-:Y:S01]  /*20fa0*/  ISETP.GT.U32.AND P1, PT, R7, -0x66666667, PT ;  /* 0x999999990700780c */ /* 0x000fe20003f24070 */
[----:B------:R-:W-:Y:S01]  /*20fb0*/  IMAD.MOV.U32 R4, RZ, RZ, 0x1 ;  /* 0x00000001ff047424 */ /* 0x000fe200078e00ff */
[----:B------:R-:W-:Y:S02]  /*20fc0*/  MOV R0, R3 ;  /* 0x0000000300007202 */ /* 0x000fe40000000f00 */
        /* <DEDUP_REMOVED lines=20> */
.L_x_1590:
[----:B------:R-:W0:Y:S02]  /*21110*/  LDCU.U8 UR7, c[0x3][0xdd] ;  /* 0x00c01ba0ff0777ac */ /* 0x000e240008000000 */
[----:B0-----:R-:W-:-:S04]  /*21120*/  ULOP3.LUT UR7, UR7, 0x20, URZ, 0xfc, !UPT ;  /* 0x0000002007077892 */ /* 0x001fc8000f8efcff */
[----:B------:R-:W-:-:S04]  /*21130*/  UPRMT UR7, UR7, 0x9910, URZ ;  /* 0x0000991007077896 */ /* 0x000fc800080000ff */
[----:B------:R-:W-:-:S09]  /*21140*/  UISETP.NE.AND UP0, UPT, UR7, 0x78, UPT ;  /* 0x000000780700788c */ /* 0x000fd2000bf05270 */
[----:B------:R-:W-:Y:S05]  /*21150*/  BRA.U !UP0, `(.L_x_1593) ;  /* 0x0000000108887547 */ /* 0x000fea000b800000 */
[----:B------:R-:W-:-:S05]  /*21160*/  UMOV UR10, 0xdd ;  /* 0x000000dd000a7882 */ /* 0x000fca0000000000 */
.L_x_1594:
        /* <DEDUP_REMOVED lines=12> */
.L_x_1596:
        /* <DEDUP_REMOVED lines=17> */
.L_x_1595:
[----:B------:R-:W-:Y:S02]  /*21340*/  IMAD.MOV.U32 R8, RZ, RZ, RZ ;  /* 0x000000ffff087224 */ /* 0x000fe400078e00ff */
[----:B------:R-:W-:Y:S02]  /*21350*/  IMAD.MOV.U32 R7, RZ, RZ, RZ ;  /* 0x000000ffff077224 */ /* 0x000fe400078e00ff */
[----:B------:R-:W-:Y:S01]  /*21360*/  IMAD.MOV.U32 R4, RZ, RZ, RZ ;  /* 0x000000ffff047224 */ /* 0x000fe200078e00ff */
[----:B------:R-:W-:Y:S06]  /*21370*/  BRA `(.L_x_1591) ;  /* 0x0000000000c07947 */ /* 0x000fec0003800000 */
.L_x_1593:
[----:B------:R-:W-:-:S05]  /*21380*/  UMOV UR10, 0xde ;  /* 0x000000de000a7882 */ /* 0x000fca0000000000 */
.L_x_1597:
        /* <DEDUP_REMOVED lines=12> */
.L_x_1600:
[----:B------:R-:W-:Y:S01]  /*21450*/  VIADD R2, R0, 0xffffffbf ;  /* 0xffffffbf00027836 */ /* 0x000fe20000000000 */
[----:B------:R-:W0:Y:S04]  /*21460*/  LDCU.U8 UR10, c[0x3][UR7+0x1] ;  /* 0x00c00020070a77ac */ /* 0x000e280008000000 */
[----:B------:R-:W-:-:S04]  /*21470*/  LOP3.LUT R2, R2, 0xff, RZ, 0xc0, !PT ;  /* 0x000000ff02027812 */ /* 0x000fc800078ec0ff */
[----:B------:R-:W-:Y:S02]  /*21480*/  ISETP.GE.U32.AND P0, PT, R2, 0x6, PT ;  /* 0x000000060200780c */ /* 0x000fe40003f06070 */
[C---:B------:R-:W-:Y:S02]  /*21490*/  IADD3 R2, PT, PT, R0.reuse, 0x20, RZ ;  /* 0x0000002000027810 */ /* 0x040fe40007ffe0ff */
[----:B------:R-:W-:Y:S02]  /*214a0*/  LOP3.LUT R0, R0, 0xffff, RZ, 0xc0, !PT ;  /* 0x0000ffff00007812 */ /* 0x000fe400078ec0ff */
        /* <DEDUP_REMOVED lines=21> */
.L_x_1599:
[----:B------:R-:W-:Y:S01]  /*21600*/  SEL R8, R8, 0x1, !P0 ;  /* 0x0000000108087807 */ /* 0x000fe20004000000 */
[----:B------:R-:W-:Y:S06]  /*21610*/  BRA.U !UP0, `(.L_x_1591) ;  /* 0x0000000108187547 */ /* 0x000fec000b800000 */
[----:B------:R-:W-:Y:S01]  /*21620*/  IMAD.U32 R0, RZ, RZ, UR10 ;  /* 0x0000000aff007e24 */ /* 0x000fe2000f8e00ff */
[----:B------:R-:W-:Y:S01]  /*21630*/  UIADD3 UR7, UPT, UPT, UR7, 0x1, URZ ;  /* 0x0000000107077890 */ /* 0x000fe2000fffe0ff */
[----:B------:R-:W-:Y:S11]  /*21640*/  BRA `(.L_x_1600) ;  /* 0xfffffffc00807947 */ /* 0x000ff6000383ffff */
.L_x_1598:
[----:B------:R-:W-:Y:S02]  /*21650*/  IMAD.MOV.U32 R8, RZ, RZ, RZ ;  /* 0x000000ffff087224 */ /* 0x000fe400078e00ff */
[----:B------:R-:W-:Y:S02]  /*21660*/  IMAD.MOV.U32 R7, RZ, RZ, RZ ;  /* 0x000000ffff077224 */ /* 0x000fe400078e00ff */
[----:B------:R-:W-:-:S07]  /*21670*/  IMAD.MOV.U32 R4, RZ, RZ, RZ ;  /* 0x000000ffff047224 */ /* 0x000fce00078e00ff */
.L_x_1591:
        /* <DEDUP_REMOVED lines=8> */
.L_x_735:
        /* <DEDUP_REMOVED lines=110> */
[----:B------:R2:W-:Y:S04]  /*21de0*/  STG.E desc[UR8][R52.64+0x8], R7 ;  /* 0x0000080734007986 */ /* 0x0005e8000c101908 */
[----:B0-----:R-:W1:Y:S02]  /*21df0*/  LDG.E R0, desc[UR8][R4.64] ;  /* 0x0000000804007981 */ /* 0x001e64000c1e1900 */
[----:B-1----:R-:W-:-:S05]  /*21e00*/  FADD R9, R9, R0 ;  /* 0x0000000009097221 */ /* 0x002fca0000000000 */
[----:B------:R0:W-:Y:S04]  /*21e10*/  STG.E desc[UR8][R52.64], R9 ;  /* 0x0000000934007986 */ /* 0x0001e8000c101908 */
[----:B------:R-:W3:Y:S02]  /*21e20*/  LDG.E R0, desc[UR8][R4.64+0x4] ;  /* 0x0000040804007981 */ /* 0x000ee4000c1e1900 */
[----:B---3--:R-:W-:-:S05]  /*21e30*/  FADD R11, R11, R0 ;  /* 0x000000000b0b7221 */ /* 0x008fca0000000000 */
[----:B------:R0:W-:Y:S04]  /*21e40*/  STG.E desc[UR8][R52.64+0x4], R11 ;  /* 0x0000040b34007986 */ /* 0x0001e8000c101908 */
[----:B------:R-:W3:Y:S01]  /*21e50*/  LDG.E R0, desc[UR8][R4.64+0x8] ;  /* 0x0000080804007981 */ /* 0x000ee2000c1e1900 */
[----:B------:R-:W-:Y:S01]  /*21e60*/  UISETP.NE.AND UP0, UPT, UR7, URZ, UPT ;  /* 0x000000ff0700728c */ /* 0x000fe2000bf05270 */
[----:B------:R-:W-:Y:S02]  /*21e70*/  IMAD.MOV.U32 R8, RZ, RZ, RZ ;  /* 0x000000ffff087224 */ /* 0x000fe400078e00ff */
[----:B---3--:R-:W-:Y:S01]  /*21e80*/  FADD R3, R7, R0 ;  /* 0x0000000007037221 */ /* 0x008fe20000000000 */
[----:B------:R-:W-:Y:S02]  /*21e90*/  HFMA2 R0, -RZ, RZ, 0, 0 ;  /* 0x00000000ff007431 */ /* 0x000fe400000001ff */
[----:B--2---:R-:W-:-:S02]  /*21ea0*/  IMAD.MOV.U32 R7, RZ, RZ, RZ ;  /* 0x000000ffff077224 */ /* 0x004fc400078e00ff */
[----:B------:R0:W-:Y:S01]  /*21eb0*/  STG.E desc[UR8][R52.64+0x8], R3 ;  /* 0x0000080334007986 */ /* 0x0001e2000c101908 */
[----:B------:R-:W-:Y:S05]  /*21ec0*/  BRA.U !UP0, `(.L_x_1601) ;  /* 0x0000000508dc7547 */ /* 0x000fea000b800000 */
[----:B------:R-:W-:-:S05]  /*21ed0*/  IMAD.U32 R0, RZ, RZ, UR7 ;  /* 0x00000007ff007e24 */ /* 0x000fca000f8e00ff */
[----:B------:R-:W-:-:S04]  /*21ee0*/  PRMT R2, R0, 0x9910, RZ ;  /* 0x0000991000027816 */ /* 0x000fc800000000ff */
[----:B------:R-:W-:-:S13]  /*21ef0*/  ISETP.NE.AND P0, PT, R2, 0x30, PT ;  /* 0x000000300200780c */ /* 0x000fda0003f05270 */
[----:B------:R-:W-:Y:S05]  /*21f00*/  @!P0 BRA `(.L_x_1602) ;  /* 0x00000000007c8947 */ /* 0x000fea0003800000 */
[----:B------:R-:W-:Y:S01]  /*21f10*/  CS2R R6, SRZ ;  /* 0x0000000000067805 */ /* 0x000fe2000001ff00 */
[----:B------:R-:W-:Y:S01]  /*21f20*/  IMAD.MOV.U32 R4, RZ, RZ, RZ ;  /* 0x000000ffff047224 */ /* 0x000fe200078e00ff */
[----:B------:R-:W-:Y:S01]  /*21f30*/  UMOV UR10, 0xdc ;  /* 0x000000dc000a7882 */ /* 0x000fe20000000000 */
[----:B------:R-:W-:-:S07]  /*21f40*/  IMAD.MOV.U32 R8, RZ, RZ, RZ ;  /* 0x000000ffff087224 */ /* 0x000fce00078e00ff */
.L_x_1603:
[C---:B0-----:R-:W-:Y:S01]  /*21f50*/  PRMT R3, R0.reuse, 0x8880, RZ ;  /* 0x0000888000037816 */ /* 0x041fe200000000ff */
[----:B------:R-:W-:Y:S01]  /*21f60*/  VIADD R2, R0, 0xffffffd0 ;  /* 0xffffffd000027836 */ /* 0x000fe20000000000 */
[----:B------:R-:W0:Y:S01]  /*21f70*/  LDCU.U8 UR7, c[0x3][UR10+0x1] ;  /* 0x00c000200a0777ac */ /* 0x000e220008000000 */
[C---:B------:R-:W-:Y:S02]  /*21f80*/  ISETP.GT.U32.AND P1, PT, R7.reuse, -0x66666667, PT ;  /* 0x999999990700780c */ /* 0x040fe40003f24070 */
        /* <DEDUP_REMOVED lines=23> */
.L_x_1602:
[----:B------:R-:W1:Y:S02]  /*22100*/  LDCU.U8 UR7, c[0x3][0xdd] ;  /* 0x00c01ba0ff0777ac */ /* 0x000e640008000000 */
[----:B-1----:R-:W-:-:S04]  /*22110*/  ULOP3.LUT UR7, UR7, 0x20, URZ, 0xfc, !UPT ;  /* 0x0000002007077892 */ /* 0x002fc8000f8efcff */
[----:B------:R-:W-:-:S04]  /*22120*/  UPRMT UR7, UR7, 0x9910, URZ ;  /* 0x0000991007077896 */ /* 0x000fc800080000ff */
[----:B------:R-:W-:-:S09]  /*22130*/  UISETP.NE.AND UP0, UPT, UR7, 0x78, UPT ;  /* 0x000000780700788c */ /* 0x000fd2000bf05270 */
[----:B------:R-:W-:Y:S05]  /*22140*/  BRA.U !UP0, `(.L_x_1604) ;  /* 0x0000000108847547 */ /* 0x000fea000b800000 */
[----:B------:R-:W-:-:S05]  /*22150*/  UMOV UR10, 0xdd ;  /* 0x000000dd000a7882 */ /* 0x000fca0000000000 */
.L_x_1605:
        /* <DEDUP_REMOVED lines=9> */
[----:B------:R-:W-:Y:S02]  /*221f0*/  HFMA2 R4, -RZ, RZ, 0, 0 ;  /* 0x00000000ff047431 */ /* 0x000fe400000001ff */
[----:B------:R-:W-:Y:S02]  /*22200*/  IMAD.MOV.U32 R7, RZ, RZ, RZ ;  /* 0x000000ffff077224 */ /* 0x000fe400078e00ff */
[----:B0-----:R-:W-:Y:S02]  /*22210*/  IMAD.MOV.U32 R3, RZ, RZ, RZ ;  /* 0x000000ffff037224 */ /* 0x001fe400078e00ff */
[----:B------:R-:W-:-:S07]  /*22220*/  IMAD.MOV.U32 R8, RZ, RZ, RZ ;  /* 0x000000ffff087224 */ /* 0x000fce00078e00ff */
.L_x_1607:
        /* <DEDUP_REMOVED lines=17> */
.L_x_1606:
[----:B------:R-:W-:Y:S01]  /*22340*/  MOV R0, RZ ;  /* 0x000000ff00007202 */ /* 0x000fe20000000f00 */
[----:B------:R-:W-:Y:S06]  /*22350*/  BRA `(.L_x_1601) ;  /* 0x0000000000b87947 */ /* 0x000fec0003800000 */
.L_x_1604:
[----:B------:R-:W-:-:S05]  /*22360*/  UMOV UR10, 0xde ;  /* 0x000000de000a7882 */ /* 0x000fca0000000000 */
.L_x_1608:
        /* <DEDUP_REMOVED lines=12> */
.L_x_1611:
[----:B0-----:R-:W-:Y:S01]  /*22430*/  VIADD R3, R2, 0xffffffbf ;  /* 0xffffffbf02037836 */ /* 0x001fe20000000000 */
        /* <DEDUP_REMOVED lines=26> */
.L_x_1610:
[----:B------:R-:W-:Y:S01]  /*225e0*/  SEL R8, R8, 0x1, !P0 ;  /* 0x0000000108087807 */ /* 0x000fe20004000000 */
[----:B------:R-:W-:Y:S06]  /*225f0*/  BRA.U !UP0, `(.L_x_1601) ;  /* 0x0000000108107547 */ /* 0x000fec000b800000 */
[----:B------:R-:W-:Y:S01]  /*22600*/  IMAD.U32 R2, RZ, RZ, UR10 ;  /* 0x0000000aff027e24 */ /* 0x000fe2000f8e00ff */
[----:B------:R-:W-:Y:S01]  /*22610*/  UIADD3 UR7, UPT, UPT, UR7, 0x1, URZ ;  /* 0x0000000107077890 */ /* 0x000fe2000fffe0ff */
[----:B------:R-:W-:Y:S11]  /*22620*/  BRA `(.L_x_1611) ;  /* 0xfffffffc00807947 */ /* 0x000ff6000383ffff */
.L_x_1609:
[----:B------:R-:W-:-:S07]  /*22630*/  HFMA2 R0, -RZ, RZ, 0, 0 ;  /* 0x00000000ff007431 */ /* 0x000fce00000001ff */
.L_x_1601:
        /* <DEDUP_REMOVED lines=8> */
.L_x_732:
        /* <DEDUP_REMOVED lines=56> */
[----:B------:R-:W4:Y:S02]  /*22a40*/  LDG.E R0, desc[UR8][R32.64+0x4] ;  /* 0x0000040820007981 */ /* 0x000f24000c1e1900 */
[----:B----4-:R-:W-:-:S05]  /*22a50*/  FADD R9, R3, R0 ;  /* 0x0000000003097221 */ /* 0x010fca0000000000 */
[----:B------:R-:W-:Y:S04]  /*22a60*/  STG.E desc[UR8][R52.64+0x4], R9 ;  /* 0x0000040934007986 */ /* 0x000fe8000c101908 */
[----:B------:R-:W4:Y:S01]  /*22a70*/  LDG.E R0, desc[UR8][R32.64+0x8] ;  /* 0x0000080820007981 */ /* 0x000f22000c1e1900 */
[----:B------:R-:W1:Y:S01]  /*22a80*/  LDC.64 R2, c[0x0][0x3b0] ;  /* 0x0000ec00ff027b82 */ /* 0x000e620000000a00 */
[----:B----4-:R-:W-:-:S05]  /*22a90*/  FADD R11, R7, R0 ;  /* 0x00000000070b7221 */ /* 0x010fca0000000000 */
[----:B------:R4:W-:Y:S04]  /*22aa0*/  STG.E desc[UR8][R52.64+0x8], R11 ;  /* 0x0000080b34007986 */ /* 0x0009e8000c101908 */
[----:B------:R-:W4:Y:S04]  /*22ab0*/  LDG.E R4, desc[UR8][R50.64+0x4] ;  /* 0x0000040832047981 */ /* 0x000f28000c1e1900 */
[----:B-1----:R-:W4:Y:S04]  /*22ac0*/  LDG.E R13, desc[UR8][R2.64+0xc] ;  /* 0x00000c08020d7981 */ /* 0x002f28000c1e1900 */
[----:B------:R-:W4:Y:S04]  /*22ad0*/  LDG.E R0, desc[UR8][R50.64] ;  /* 0x0000000832007981 */ /* 0x000f28000c1e1900 */
[----:B--2---:R-:W2:Y:S04]  /*22ae0*/  LDG.E R7, desc[UR8][R2.64] ;  /* 0x0000000802077981 */ /* 0x004ea8000c1e1900 */
        /* <DEDUP_REMOVED lines=55> */
[----:B--2---:R-:W-:Y:S02]  /*22e60*/  IMAD.MOV.U32 R7, RZ, RZ, RZ ;  /* 0x000000ffff077224 */ /* 0x004fe400078e00ff */
[----:B------:R-:W-:-:S02]  /*22e70*/  IMAD.MOV.U32 R0, RZ, RZ, RZ ;  /* 0x000000ffff007224 */ /* 0x000fc400078e00ff */
        /* <DEDUP_REMOVED lines=10> */
.L_x_1614:
[C---:B------:R-:W-:Y:S01]  /*22f20*/  VIADD R2, R0.reuse, 0xffffffd0 ;  /* 0xffffffd000027836 */ /* 0x040fe20000000000 */
[----:B0-----:R-:W-:Y:S01]  /*22f30*/  PRMT R3, R0, 0x8880, RZ ;  /* 0x0000888000037816 */ /* 0x001fe200000000ff */
[----:B------:R-:W0:Y:S01]  /*22f40*/  LDCU.U8 UR7, c[0x3][UR10+0x1] ;  /* 0x00c000200a0777ac */ /* 0x000e220008000000 */
[----:B------:R-:W-:Y:S02]  /*22f50*/  ISETP.GT.U32.AND P1, PT, R7, -0x66666667, PT ;  /* 0x999999990700780c */ /* 0x000fe40003f24070 */
[----:B------:R-:W-:Y:S02]  /*22f60*/  MOV R0, R3 ;  /* 0x0000000300007202 */ /* 0x000fe40000000f00 */
[----:B------:R-:W-:Y:S02]  /*22f70*/  LOP3.LUT R2, R2, 0xff, RZ, 0xc0, !PT ;  /* 0x000000ff02027812 */ /* 0x000fe400078ec0ff */
[----:B------:R-:W-:Y:S01]  /*22f80*/  ISETP.GE.AND P0, PT, R0, 0x36, PT ;  /* 0x000000360000780c */ /* 0x000fe20003f06270 */
[----:B------:R-:W-:Y:S01]  /*22f90*/  IMAD.MOV.U32 R0, RZ, RZ, 0x1 ;  /* 0x00000001ff007424 */ /* 0x000fe200078e00ff */
        /* <DEDUP_REMOVED lines=16> */
[----:B------:R-:W-:-:S03]  /*230a0*/  UIADD3 UR10, UPT, UPT, UR10, 0x1, URZ ;  /* 0x000000010a0a7890 */ /* 0x000fc6000fffe0ff */
[----:B------:R-:W-:Y:S01]  /*230b0*/  PRMT R0, R2, 0x7610, R0 ;  /* 0x0000761002007816 */ /* 0x000fe20000000000 */
[----:B------:R-:W-:Y:S08]  /*230c0*/  BRA `(.L_x_1614) ;  /* 0xfffffffc00947947 */ /* 0x000ff0000383ffff */
.L_x_1613:
[----:B------:R-:W1:Y:S02]  /*230d0*/  LDCU.U8 UR7, c[0x3][0xdd] ;  /* 0x00c01ba0ff0777ac */ /* 0x000e640008000000 */
[----:B-1----:R-:W-:-:S04]  /*230e0*/  ULOP3.LUT UR7, UR7, 0x20, URZ, 0xfc, !UPT ;  /* 0x0000002007077892 */ /* 0x002fc8000f8efcff */
[----:B------:R-:W-:-:S04]  /*230f0*/  UPRMT UR7, UR7, 0x9910, URZ ;  /* 0x0000991007077896 */ /* 0x000fc800080000ff */
[----:B------:R-:W-:-:S09]  /*23100*/  UISETP.NE.AND UP0, UPT, UR7, 0x78, UPT ;  /* 0x000000780700788c */ /* 0x000fd2000bf05270 */
[----:B------:R-:W-:Y:S05]  /*23110*/  BRA.U !UP0, `(.L_x_1615) ;  /* 0x0000000108847547 */ /* 0x000fea000b800000 */
[----:B------:R-:W-:-:S05]  /*23120*/  UMOV UR10, 0xdd ;  /* 0x000000dd000a7882 */ /* 0x000fca0000000000 */
.L_x_1616:
        /* <DEDUP_REMOVED lines=9> */
[----:B------:R-:W-:Y:S02]  /*231c0*/  IMAD.MOV.U32 R7, RZ, RZ, RZ ;  /* 0x000000ffff077224 */ /* 0x000fe400078e00ff */
[----:B------:R-:W-:Y:S02]  /*231d0*/  IMAD.MOV.U32 R4, RZ, RZ, RZ ;  /* 0x000000ffff047224 */ /* 0x000fe400078e00ff */
[----:B0-----:R-:W-:Y:S02]  /*231e0*/  IMAD.MOV.U32 R3, RZ, RZ, RZ ;  /* 0x000000ffff037224 */ /* 0x001fe400078e00ff */
[----:B------:R-:W-:-:S07]  /*231f0*/  IMAD.MOV.U32 R8, RZ, RZ, RZ ;  /* 0x000000ffff087224 */ /* 0x000fce00078e00ff */
.L_x_1618:
        /* <DEDUP_REMOVED lines=17> */
.L_x_1617:
[----:B------:R-:W-:Y:S01]  /*23310*/  IMAD.MOV.U32 R0, RZ, RZ, RZ ;  /* 0x000000ffff007224 */ /* 0x000fe200078e00ff */
[----:B------:R-:W-:Y:S06]  /*23320*/  BRA `(.L_x_1612) ;  /* 0x0000000000b87947 */ /* 0x000fec0003800000 */
.L_x_1615:
[----:B------:R-:W-:-:S05]  /*23330*/  UMOV UR10, 0xde ;  /* 0x000000de000a7882 */ /* 0x000fca0000000000 */
.L_x_1619:
        /* <DEDUP_REMOVED lines=12> */
.L_x_1622:
[----:B0-----:R-:W-:Y:S01]  /*23400*/  VIADD R3, R2, 0xffffffbf ;  /* 0xffffffbf02037836 */ /* 0x001fe20000000000 */
        /* <DEDUP_REMOVED lines=26> */
.L_x_1621:
[----:B------:R-:W-:Y:S01]  /*235b0*/  SEL R8, R8, 0x1, !P0 ;  /* 0x0000000108087807 */ /* 0x000fe20004000000 */
[----:B------:R-:W-:Y:S06]  /*235c0*/  BRA.U !UP0, `(.L_x_1612) ;  /* 0x0000000108107547 */ /* 0x000fec000b800000 */
[----:B------:R-:W-:Y:S01]  /*235d0*/  IMAD.U32 R2, RZ, RZ, UR10 ;  /* 0x0000000aff027e24 */ /* 0x000fe2000f8e00ff */
[----:B------:R-:W-:Y:S01]  /*235e0*/  UIADD3 UR7, UPT, UPT, UR7, 0x1, URZ ;  /* 0x0000000107077890 */ /* 0x000fe2000fffe0ff */
[----:B------:R-:W-:Y:S11]  /*235f0*/  BRA `(.L_x_1622) ;  /* 0xfffffffc00807947 */ /* 0x000ff6000383ffff */
.L_x_1620:
[----:B------:R-:W-:-:S07]  /*23600*/  IMAD.MOV.U32 R0, RZ, RZ, RZ ;  /* 0x000000ffff007224 */ /* 0x000fce00078e00ff */
.L_x_1612:
        /* <DEDUP_REMOVED lines=8> */
.L_x_731:
        /* <DEDUP_REMOVED lines=53> */
[----:B0-----:R-:W-:Y:S01]  /*239e0*/  UPRMT UR7, UR7, 0x8880, URZ ;  /* 0x0000888007077896 */ /* 0x001fe200080000ff */
[----:B----4-:R-:W-:-:S05]  /*239f0*/  FADD R3, R3, R0 ;  /* 0x0000000003037221 */ /* 0x010fca0000000000 */
[----:B------:R3:W-:Y:S04]  /*23a00*/  STG.E desc[UR8][R52.64+0x4], R3 ;  /* 0x0000040334007986 */ /* 0x0007e8000c101908 */
[----:B------:R-:W2:Y:S01]  /*23a10*/  LDG.E R0, desc[UR8][R32.64+0x8] ;  /* 0x0000080820007981 */ /* 0x000ea2000c1e1900 */
[----:B------:R-:W-:Y:S01]  /*23a20*/  ISETP.NE.AND P0, PT, RZ, UR7, PT ;  /* 0x00000007ff007c0c */ /* 0x000fe2000bf05270 */
[----:B--2---:R-:W-:-:S05]  /*23a30*/  FADD R7, R7, R0 ;  /* 0x0000000007077221 */ /* 0x004fca0000000000 */
[----:B------:R3:W-:Y:S07]  /*23a40*/  STG.E desc[UR8][R52.64+0x8], R7 ;  /* 0x0000080734007986 */ /* 0x0007ee000c101908 */
[----:B------:R-:W-:Y:S05]  /*23a50*/  @!P0 EXIT ;  /* 0x000000000000894d */ /* 0x000fea0003800000 */
[----:B---3--:R-:W0:Y:S01]  /*23a60*/  LDC.64 R2, c[0x0][0x3b0] ;  /* 0x0000ec00ff027b82 */ /* 0x008e220000000a00 */
[----:B------:R-:W2:Y:S01]  /*23a70*/  LDG.E R4, desc[UR8][R50.64+0x4] ;  /* 0x0000040832047981 */ /* 0x000ea2000c1e1900 */
[----:B------:R-:W3:Y:S03]  /*23a80*/  LDCU.U8 UR7, c[0x3][0xdc] ;  /* 0x00c01b80ff0777ac */ /* 0x000ee60008000000 */
[----:B------:R-:W4:Y:S04]  /*23a90*/  LDG.E R0, desc[UR8][R50.64] ;  /* 0x0000000832007981 */ /* 0x000f28000c1e1900 */
[----:B------:R-:W3:Y:S04]  /*23aa0*/  LDG.E R5, desc[UR8][R50.64+0x8] ;  /* 0x0000080832057981 */ /* 0x000ee8000c1e1900 */
[----:B0-----:R-:W2:Y:S04]  /*23ab0*/  LDG.E R9, desc[UR8][R2.64+0xc] ;  /* 0x00000c0802097981 */ /* 0x001ea8000c1e1900 */
[----:B------:R-:W4:Y:S04]  /*23ac0*/  LDG.E R7, desc[UR8][R2.64] ;  /* 0x0000000802077981 */ /* 0x000f28000c1e1900 */
[----:B------:R-:W3:Y:S01]  /*23ad0*/  LDG.E R8, desc[UR8][R2.64+0x18] ;  /* 0x0000180802087981 */ /* 0x000ee2000c1e1900 */
[----:B--2---:R-:W-:-:S04]  /*23ae0*/  FMUL R9, R4, R9 ;  /* 0x0000000904097220 */ /* 0x004fc80000400000 */
[----:B----4-:R-:W-:-:S04]  /*23af0*/  FFMA R6, R0, R7, R9 ;  /* 0x0000000700067223 */ /* 0x010fc80000000009 */
        /* <DEDUP_REMOVED lines=19> */
[----:B0-----:R-:W4:Y:S04]  /*23c30*/  LDG.E R9, desc[UR8][R2.64] ;  /* 0x0000000802097981 */ /* 0x001f28000c1e1900 */
        /* <DEDUP_REMOVED lines=16> */
[----:B------:R-:W1:Y:S01]  /*23d40*/  LDC.64 R4, c[0x0][0x3a8] ;  /* 0x0000ea00ff047b82 */ /* 0x000e620000000a00 */
[----:B---3--:R-:W-:-:S04]  /*23d50*/  FMUL R15, R6, R15 ;  /* 0x0000000f060f7220 */ /* 0x008fc80000400000 */
[----:B----4-:R-:W-:-:S04]  /*23d60*/  FFMA R0, R0, R13, R15 ;  /* 0x0000000d00007223 */ /* 0x010fc8000000000f */
[----:B--2---:R-:W-:-:S05]  /*23d70*/  FFMA R7, R7, R8, R0 ;  /* 0x0000000807077223 */ /* 0x004fca0000000000 */
[----:B------:R2:W-:Y:S04]  /*23d80*/  STG.E desc[UR8][R52.64+0x8], R7 ;  /* 0x0000080734007986 */ /* 0x0005e8000c101908 */
[----:B-1----:R-:W0:Y:S02]  /*23d90*/  LDG.E R0, desc[UR8][R4.64] ;  /* 0x0000000804007981 */ /* 0x002e24000c1e1900 */
[----:B0-----:R-:W-:-:S05]  /*23da0*/  FADD R9, R9, R0 ;  /* 0x0000000009097221 */ /* 0x001fca0000000000 */
[----:B------:R0:W-:Y:S04]  /*23db0*/  STG.E desc[UR8][R52.64], R9 ;  /* 0x0000000934007986 */ /* 0x0001e8000c101908 */
[----:B------:R-:W3:Y:S02]  /*23dc0*/  LDG.E R0, desc[UR8][R4.64+0x4] ;  /* 0x0000040804007981 */ /* 0x000ee4000c1e1900 */
[----:B---3--:R-:W-:-:S05]  /*23dd0*/  FADD R11, R11, R0 ;  /* 0x000000000b0b7221 */ /* 0x008fca0000000000 */
[----:B------:R0:W-:Y:S04]  /*23de0*/  STG.E desc[UR8][R52.64+0x4], R11 ;  /* 0x0000040b34007986 */ /* 0x0001e8000c101908 */
[----:B------:R-:W3:Y:S01]  /*23df0*/  LDG.E R0, desc[UR8][R4.64+0x8] ;  /* 0x0000080804007981 */ /* 0x000ee2000c1e1900 */
[----:B------:R-:W-:Y:S01]  /*23e00*/  UISETP.NE.AND UP0, UPT, UR7, URZ, UPT ;  /* 0x000000ff0700728c */ /* 0x000fe2000bf05270 */
[----:B------:R-:W-:Y:S02]  /*23e10*/  IMAD.MOV.U32 R8, RZ, RZ, RZ ;  /* 0x000000ffff087224 */ /* 0x000fe400078e00ff */
[----:B---3--:R-:W-:-:S05]  /*23e20*/  FADD R3, R7, R0 ;  /* 0x0000000007037221 */ /* 0x008fca0000000000 */
[----:B------:R0:W-:Y:S01]  /*23e30*/  STG.E desc[UR8][R52.64+0x8], R3 ;  /* 0x0000080334007986 */ /* 0x0001e2000c101908 */
[----:B--2---:R-:W-:Y:S02]  /*23e40*/  IMAD.MOV.U32 R7, RZ, RZ, RZ ;  /* 0x000000ffff077224 */ /* 0x004fe400078e00ff */
[----:B------:R-:W-:Y:S01]  /*23e50*/  IMAD.MOV.U32 R0, RZ, RZ, RZ ;  /* 0x000000ffff007224 */ /* 0x000fe200078e00ff */
[----:B------:R-:W-:Y:S06]  /*23e60*/  BRA.U !UP0, `(.L_x_1623) ;  /* 0x0000000508dc7547 */ /* 0x000fec000b800000 */
[----:B------:R-:W-:-:S05]  /*23e70*/  IMAD.U32 R0, RZ, RZ, UR7 ;  /* 0x00000007ff007e24 */ /* 0x000fca000f8e00ff */
[----:B------:R-:W-:-:S04]  /*23e80*/  PRMT R2, R0, 0x9910, RZ ;  /* 0x0000991000027816 */ /* 0x000fc800000000ff */
[----:B------:R-:W-:-:S13]  /*23e90*/  ISETP.NE.AND P0, PT, R2, 0x30, PT ;  /* 0x000000300200780c */ /* 0x000fda0003f05270 */
[----:B------:R-:W-:Y:S05]  /*23ea0*/  @!P0 BRA `(.L_x_1624) ;  /* 0x00000000007c8947 */ /* 0x000fea0003800000 */
[----:B------:R-:W-:Y:S01]  /*23eb0*/  HFMA2 R4, -RZ, RZ, 0, 0 ;  /* 0x00000000ff047431 */ /* 0x000fe200000001ff */
[----:B------:R-:W-:Y:S01]  /*23ec0*/  CS2R R6, SRZ ;  /* 0x0000000000067805 */ /* 0x000fe2000001ff00 */
[----:B------:R-:W-:Y:S01]  /*23ed0*/  IMAD.MOV.U32 R8, RZ, RZ, RZ ;  /* 0x000000ffff087224 */ /* 0x000fe200078e00ff */
[----:B------:R-:W-:-:S06]  /*23ee0*/  UMOV UR10, 0xdc ;  /* 0x000000dc000a7882 */ /* 0x000fcc0000000000 */
.L_x_1625:
[C---:B0-----:R-:W-:Y:S01]  /*23ef0*/  PRMT R3, R0.reuse, 0x8880, RZ ;  /* 0x0000888000037816 */ /* 0x041fe200000000ff */
[----:B------:R-:W-:Y:S01]  /*23f00*/  VIADD R2, R0, 0xffffffd0 ;  /* 0xffffffd000027836 */ /* 0x000fe20000000000 */
[----:B------:R-:W0:Y:S01]  /*23f10*/  LDCU.U8 UR7, c[0x3][UR10+0x1] ;  /* 0x00c000200a0777ac */ /* 0x000e220008000000 */
[C---:B------:R-:W-:Y:S02]  /*23f20*/  ISETP.GT.U32.AND P1, PT, R7.reuse, -0x66666667, PT ;  /* 0x999999990700780c */ /* 0x040fe40003f24070 */
        /* <DEDUP_REMOVED lines=20> */
[----:B------:R-:W-:-:S03]  /*24070*/  IMAD.MOV.U32 R4, RZ, RZ, R0 ;  /* 0x000000ffff047224 */ /* 0x000fc600078e0000 */
[----:B------:R-:W-:Y:S01]  /*24080*/  PRMT R0, R2, 0x7610, R0 ;  /* 0x0000761002007816 */ /* 0x000fe20000000000 */
[----:B------:R-:W-:Y:S07]  /*24090*/  BRA `(.L_x_1625) ;  /* 0xfffffffc00947947 */ /* 0x000fee000383ffff */
.L_x_1624:
[----:B------:R-:W1:Y:S02]  /*240a0*/  LDCU.U8 UR7, c[0x3][0xdd] ;  /* 0x00c01ba0ff0777ac */ /* 0x000e640008000000 */
[----:B-1----:R-:W-:-:S04]  /*240b0*/  ULOP3.LUT UR7, UR7, 0x20, URZ, 0xfc, !UPT ;  /* 0x0000002007077892 */ /* 0x002fc8000f8efcff */
[----:B------:R-:W-:-:S04]  /*240c0*/  UPRMT UR7, UR7, 0x9910, URZ ;  /* 0x0000991007077896 */ /* 0x000fc800080000ff */
[----:B------:R-:W-:-:S09]  /*240d0*/  UISETP.NE.AND UP0, UPT, UR7, 0x78, UPT ;  /* 0x000000780700788c */ /* 0x000fd2000bf05270 */
[----:B------:R-:W-:Y:S05]  /*240e0*/  BRA.U !UP0, `(.L_x_1626) ;  /* 0x0000000108847547 */ /* 0x000fea000b800000 */
[----:B------:R-:W-:-:S05]  /*240f0*/  UMOV UR10, 0xdd ;  /* 0x000000dd000a7882 */ /* 0x000fca0000000000 */
.L_x_1627:
        /* <DEDUP_REMOVED lines=12> */
[----:B0-----:R-:W-:-:S07]  /*241c0*/  IMAD.MOV.U32 R3, RZ, RZ, RZ ;  /* 0x000000ffff037224 */ /* 0x001fce00078e00ff */
.L_x_1629:
        /* <DEDUP_REMOVED lines=17> */
.L_x_1628:
[----:B------:R-:W-:Y:S01]  /*242e0*/  IMAD.MOV.U32 R0, RZ, RZ, RZ ;  /* 0x000000ffff007224 */ /* 0x000fe200078e00ff */
[----:B------:R-:W-:Y:S06]  /*242f0*/  BRA `(.L_x_1623) ;  /* 0x0000000000b87947 */ /* 0x000fec0003800000 */
.L_x_1626:
[----:B------:R-:W-:-:S05]  /*24300*/  UMOV UR10, 0xde ;  /* 0x000000de000a7882 */ /* 0x000fca0000000000 */
.L_x_1630:
        /* <DEDUP_REMOVED lines=12> */
.L_x_1633:
        /* <DEDUP_REMOVED lines=27> */
.L_x_1632:
[----:B------:R-:W-:Y:S01]  /*24580*/  SEL R8, R8, 0x1, !P0 ;  /* 0x0000000108087807 */ /* 0x000fe20004000000 */
[----:B------:R-:W-:Y:S06]  /*24590*/  BRA.U !UP0, `(.L_x_1623) ;  /* 0x0000000108107547 */ /* 0x000fec000b800000 */
[----:B------:R-:W-:Y:S01]  /*245a0*/  IMAD.U32 R2, RZ, RZ, UR10 ;  /* 0x0000000aff027e24 */ /* 0x000fe2000f8e00ff */
[----:B------:R-:W-:Y:S01]  /*245b0*/  UIADD3 UR7, UPT, UPT, UR7, 0x1, URZ ;  /* 0x0000000107077890 */ /* 0x000fe2000fffe0ff */
[----:B------:R-:W-:Y:S11]  /*245c0*/  BRA `(.L_x_1633) ;  /* 0xfffffffc00807947 */ /* 0x000ff6000383ffff */
.L_x_1631:
[----:B------:R-:W-:-:S07]  /*245d0*/  IMAD.MOV.U32 R0, RZ, RZ, RZ ;  /* 0x000000ffff007224 */ /* 0x000fce00078e00ff */
.L_x_1623:
        /* <DEDUP_REMOVED lines=8> */
.L_x_729:
[----:B------:R-:W-:Y:S05]  /*24660*/  BSYNC.RECONVERGENT B2 ;  /* 0x0000000000027941 */ /* 0x000fea0003800200 */
.L_x_630:
[----:B------:R-:W2:Y:S02]  /*24670*/  LDCU.U8 UR10, c[0x3][0xdc] ;  /* 0x00c01b80ff0a77ac */ /* 0x000ea40008000000 */
[----:B--2---:R-:W-:Y:S02]  /*24680*/  UPRMT UR7, UR10, 0x9910, URZ ;  /* 0x000099100a077896 */ /* 0x004fe400080000ff */
[----:B------:R-:W-:Y:S02]  /*24690*/  IMAD.U32 R0, RZ, RZ, UR10 ;  /* 0x0000000aff007e24 */ /* 0x000fe4000f8e00ff */
[----:B------:R-:W-:-:S09]  /*246a0*/  UISETP.NE.AND UP0, UPT, UR7, 0x30, UPT ;  /* 0x000000300700788c */ /* 0x000fd2000bf05270 */
[----:B------:R-:W-:Y:S05]  /*246b0*/  BRA.U !UP0, `(.L_x_1634) ;  /* 0x0000000108907547 */ /* 0x000fea000b800000 */
[----:B------:R-:W-:Y:S01]  /*246c0*/  PRMT R2, R0, 0x9910, RZ ;  /* 0x0000991000027816 */ /* 0x000fe200000000ff */
[----:B------:R-:W-:Y:S01]  /*246d0*/  IMAD.MOV.U32 R7, RZ, RZ, RZ ;  /* 0x000000ffff077224 */ /* 0x000fe200078e00ff */
[----:B------:R-:W-:Y:S01]  /*246e0*/  MOV R10, RZ ;  /* 0x000000ff000a7202 */ /* 0x000fe20000000f00 */
[----:B------:R-:W-:Y:S01]  /*246f0*/  IMAD.MOV.U32 R4, RZ, RZ, RZ ;  /* 0x000000ffff047224 */ /* 0x000fe200078e00ff */
[----:B------:R-:W-:-:S13]  /*24700*/  ISETP.NE.AND P0, PT, R2, RZ, PT ;  /* 0x000000ff0200720c */ /* 0x000fda0003f05270 */
[----:B------:R-:W-:Y:S05]  /*24710*/  @!P0 BRA `(.L_x_1635) ;  /* 0x0000000400d88947 */ /* 0x000fea0003800000 */
[----:B------:R-:W-:Y:S01]  /*24720*/  CS2R R6, SRZ ;  /* 0x0000000000067805 */ /* 0x000fe2000001ff00 */
[----:B------:R-:W-:Y:S01]  /*24730*/  IMAD.MOV.U32 R5, RZ, RZ, RZ ;  /* 0x000000ffff057224 */ /* 0x000fe200078e00ff */
[----:B------:R-:W-:Y:S01]  /*24740*/  PRMT R2, R0, 0x7610, R2 ;  /* 0x0000761000027816 */ /* 0x000fe20000000002 */
[----:B------:R-:W-:Y:S01]  /*24750*/  IMAD.MOV.U32 R10, RZ, RZ, RZ ;  /* 0x000000ffff0a7224 */ /* 0x000fe200078e00ff */
[----:B------:R-:W-:-:S06]  /*24760*/  UMOV UR10, 0xdc ;  /* 0x000000dc000a7882 */ /* 0x000fcc0000000000 */
.L_x_1636:
[C---:B------:R-:W-:Y:S01]  /*24770*/  PRMT R3, R2.reuse, 0x8880, RZ ;  /* 0x0000888002037816 */ /* 0x040fe200000000ff */
[----:B------:R-:W-:Y:S01]  /*24780*/  VIADD R2, R2, 0xffffffd0 ;  /* 0xffffffd002027836 */ /* 0x000fe20000000000 */
[----:B------:R-:W2:Y:S01]  /*24790*/  LDCU.U8 UR7, c[0x3][UR10+0x1] ;  /* 0x00c000200a0777ac */ /* 0x000ea20008000000 */
        /* <DEDUP_REMOVED lines=9> */
[----:B--2---:R-:W-:-:S04]  /*24830*/  UISETP.NE.AND UP0, UPT, UR7, URZ, UPT ;  /* 0x000000ff0700728c */ /* 0x004fc8000bf05270 */
        /* <DEDUP_REMOVED lines=12> */
.L_x_1634:
[----:B------:R-:W2:Y:S02]  /*24900*/  LDCU.U8 UR7, c[0x3][0xdd] ;  /* 0x00c01ba0ff0777ac */ /* 0x000ea40008000000 */
[----:B--2---:R-:W-:-:S04]  /*24910*/  ULOP3.LUT UR7, UR7, 0x20, URZ, 0xfc, !UPT ;  /* 0x0000002007077892 */ /* 0x004fc8000f8efcff */
[----:B------:R-:W-:-:S04]  /*24920*/  UPRMT UR7, UR7, 0x9910, URZ ;  /* 0x0000991007077896 */ /* 0x000fc800080000ff */
[----:B------:R-:W-:-:S09]  /*24930*/  UISETP.NE.AND UP0, UPT, UR7, 0x78, UPT ;  /* 0x000000780700788c */ /* 0x000fd2000bf05270 */
[----:B------:R-:W-:Y:S05]  /*24940*/  BRA.U !UP0, `(.L_x_1637) ;  /* 0x0000000108887547 */ /* 0x000fea000b800000 */
[----:B------:R-:W-:-:S05]  /*24950*/  UMOV UR10, 0xdd ;  /* 0x000000dd000a7882 */ /* 0x000fca0000000000 */
.L_x_1638:
[----:B------:R-:W2:Y:S01]  /*24960*/  LDCU.U8 UR27, c[0x3][UR10] ;  /* 0x00c000000a1b77ac */ /* 0x000ea20008000000 */
[----:B------:R-:W-:Y:S01]  /*24970*/  UMOV UR7, UR10 ;  /* 0x0000000a00077c82 */ /* 0x000fe20008000000 */
[----:B------:R-:W-:Y:S02]  /*24980*/  UIADD3 UR10, UPT, UPT, UR10, 0x1, URZ ;  /* 0x000000010a0a7890 */ /* 0x000fe4000fffe0ff */
[----:B--2---:R-:W-:-:S09]  /*24990*/  UISETP.NE.AND UP0, UPT, UR27, 0x30, UPT ;  /* 0x000000301b00788c */ /* 0x004fd2000bf05270 */
        /* <DEDUP_REMOVED lines=8> */
.L_x_1640:
[----:B------:R-:W2:Y:S01]  /*24a20*/  LDCU.U8 UR10, c[0x3][UR7+0x1] ;  /* 0x00c00020070a77ac */ /* 0x000ea20008000000 */
[----:B------:R-:W-:Y:S02]  /*24a30*/  LOP3.LUT R4, R2, 0xf8, RZ, 0xc0, !PT ;  /* 0x000000f802047812 */ /* 0x000fe400078ec0ff */
[----:B------:R-:W-:Y:S02]  /*24a40*/  ISETP.GT.U32.AND P0, PT, R7, -0x1, PT ;  /* 0xffffffff0700780c */ /* 0x000fe40003f04070 */
[----:B------:R-:W-:Y:S01]  /*24a50*/  ISETP.NE.AND P1, PT, R4, 0x30, PT ;  /* 0x000000300400780c */ /* 0x000fe20003f25270 */
[----:B------:R-:W-:Y:S01]  /*24a60*/  IMAD.MOV.U32 R4, RZ, RZ, 0x1 ;  /* 0x00000001ff047424 */ /* 0x000fe200078e00ff */
[----:B------:R-:W-:-:S04]  /*24a70*/  ISETP.GT.U32.AND.EX P0, PT, R6, 0x1fffffff, PT, P0 ;  /* 0x1fffffff0600780c */ /* 0x000fc80003f04100 */
[----:B------:R-:W-:Y:S01]  /*24a80*/  SEL R10, R10, 0x1, !P0 ;  /* 0x000000010a0a7807 */ /* 0x000fe20004000000 */
[----:B--2---:R-:W-:-:S06]  /*24a90*/  UISETP.NE.AND UP0, UPT, UR10, URZ, UPT ;  /* 0x000000ff0a00728c */ /* 0x004fcc000bf05270 */
        /* <DEDUP_REMOVED lines=9> */
.L_x_1639:
[----:B------:R-:W-:Y:S01]  /*24b30*/  IMAD.MOV.U32 R10, RZ, RZ, RZ ;  /* 0x000000ffff0a7224 */ /* 0x000fe200078e00ff */
[----:B------:R-:W-:Y:S01]  /*24b40*/  MOV R4, RZ ;  /* 0x000000ff00047202 */ /* 0x000fe20000000f00 */
[----:B------:R-:W-:Y:S01]  /*24b50*/  IMAD.MOV.U32 R7, RZ, RZ, RZ ;  /* 0x000000ffff077224 */ /* 0x000fe200078e00ff */
[----:B------:R-:W-:Y:S06]  /*24b60*/  BRA `(.L_x_1635) ;  /* 0x0000000000c47947 */ /* 0x000fec0003800000 */
.L_x_1637:
[----:B------:R-:W-:-:S05]  /*24b70*/  UMOV UR10, 0xde ;  /* 0x000000de000a7882 */ /* 0x000fca0000000000 */
.L_x_1641:
        /* <DEDUP_REMOVED lines=13> */
.L_x_1644:
[----:B------:R-:W-:Y:S01]  /*24c50*/  VIADD R3, R2, 0xffffffbf ;  /* 0xffffffbf02037836 */ /* 0x000fe20000000000 */
[----:B------:R-:W2:Y:S04]  /*24c60*/  LDCU.U8 UR10, c[0x3][UR7+0x1] ;  /* 0x00c00020070a77ac */ /* 0x000ea80008000000 */
[----:B------:R-:W-:-:S04]  /*24c70*/  LOP3.LUT R3, R3, 0xff, RZ, 0xc0, !PT ;  /* 0x000000ff03037812 */ /* 0x000fc800078ec0ff */
[----:B------:R-:W-:Y:S01]  /*24c80*/  ISETP.GE.U32.AND P0, PT, R3, 0x6, PT ;  /* 0x000000060300780c */ /* 0x000fe20003f06070 */
[C---:B------:R-:W-:Y:S01]  /*24c90*/  VIADD R3, R2.reuse, 0x20 ;  /* 0x0000002002037836 */ /* 0x040fe20000000000 */
[----:B------:R-:W-:-:S04]  /*24ca0*/  LOP3.LUT R2, R2, 0xffff, RZ, 0xc0, !PT ;  /* 0x0000ffff02027812 */ /* 0x000fc800078ec0ff */
[----:B------:R-:W-:Y:S01]  /*24cb0*/  LOP3.LUT R3, R3, 0xff, RZ, 0xc0, !PT ;  /* 0x000000ff03037812 */ /* 0x000fe200078ec0ff */
[----:B--2---:R-:W-:-:S06]  /*24cc0*/  UISETP.NE.AND UP0, UPT, UR10, URZ, UPT ;  /* 0x000000ff0a00728c */ /* 0x004fcc000bf05270 */
        /* <DEDUP_REMOVED lines=19> */
.L_x_1643:
[----:B------:R-:W-:Y:S01]  /*24e00*/  SEL R10, R10, 0x1, !P0 ;  /* 0x000000010a0a7807 */ /* 0x000fe20004000000 */
[----:B------:R-:W-:Y:S06]  /*24e10*/  BRA.U !UP0, `(.L_x_1635) ;  /* 0x0000000108187547 */ /* 0x000fec000b800000 */
[----:B------:R-:W-:Y:S01]  /*24e20*/  IMAD.U32 R2, RZ, RZ, UR10 ;  /* 0x0000000aff027e24 */ /* 0x000fe2000f8e00ff */
[----:B------:R-:W-:Y:S01]  /*24e30*/  UIADD3 UR7, UPT, UPT, UR7, 0x1, URZ ;  /* 0x0000000107077890 */ /* 0x000fe2000fffe0ff */
[----:B------:R-:W-:Y:S11]  /*24e40*/  BRA `(.L_x_1644) ;  /* 0xfffffffc00807947 */ /* 0x000ff6000383ffff */
.L_x_1642:
[----:B------:R-:W-:Y:S02]  /*24e50*/  IMAD.MOV.U32 R10, RZ, RZ, RZ ;  /* 0x000000ffff0a7224 */ /* 0x000fe400078e00ff */
[----:B------:R-:W-:Y:S02]  /*24e60*/  IMAD.MOV.U32 R7, RZ, RZ, RZ ;  /* 0x000000ffff077224 */ /* 0x000fe400078e00ff */
[----:B------:R-:W-:-:S07]  /*24e70*/  IMAD.MOV.U32 R4, RZ, RZ, RZ ;  /* 0x000000ffff047224 */ /* 0x000fce00078e00ff */
.L_x_1635:
        /* <DEDUP_REMOVED lines=20> */
.L_x_1647:
        /* <DEDUP_REMOVED lines=25> */
.L_x_1645:
[----:B------:R-:W2:Y:S02]  /*25150*/  LDCU.U8 UR7, c[0x3][0xdd] ;  /* 0x00c01ba0ff0777ac */ /* 0x000ea40008000000 */
[----:B--2---:R-:W-:-:S04]  /*25160*/  ULOP3.LUT UR7, UR7, 0x20, URZ, 0xfc, !UPT ;  /* 0x0000002007077892 */ /* 0x004fc8000f8efcff */
[----:B------:R-:W-:-:S04]  /*25170*/  UPRMT UR7, UR7, 0x9910, URZ ;  /* 0x0000991007077896 */ /* 0x000fc800080000ff */
[----:B------:R-:W-:-:S09]  /*25180*/  UISETP.NE.AND UP0, UPT, UR7, 0x78, UPT ;  /* 0x000000780700788c */ /* 0x000fd2000bf05270 */
[----:B------:R-:W-:Y:S05]  /*25190*/  BRA.U !UP0, `(.L_x_1648) ;  /* 0x0000000108887547 */ /* 0x000fea000b800000 */
[----:B------:R-:W-:-:S05]  /*251a0*/  UMOV UR10, 0xdd ;  /* 0x000000dd000a7882 */ /* 0x000fca0000000000 */
.L_x_1649:
        /* <DEDUP_REMOVED lines=12> */
.L_x_1651:
        /* <DEDUP_REMOVED lines=17> */
.L_x_1650:
[----:B------:R-:W-:Y:S02]  /*25380*/  IMAD.MOV.U32 R10, RZ, RZ, RZ ;  /* 0x000000ffff0a7224 */ /* 0x000fe400078e00ff */
[----:B------:R-:W-:Y:S02]  /*25390*/  IMAD.MOV.U32 R7, RZ, RZ, RZ ;  /* 0x000000ffff077224 */ /* 0x000fe400078e00ff */
[----:B------:R-:W-:Y:S01]  /*253a0*/  IMAD.MOV.U32 R4, RZ, RZ, RZ ;  /* 0x000000ffff047224 */ /* 0x000fe200078e00ff */
[----:B------:R-:W-:Y:S06]  /*253b0*/  BRA `(.L_x_1646) ;  /* 0x0000000000c47947 */ /* 0x000fec0003800000 */
.L_x_1648:
[----:B------:R-:W-:-:S05]  /*253c0*/  UMOV UR10, 0xde ;  /* 0x000000de000a7882 */ /* 0x000fca0000000000 */
.L_x_1652:
        /* <DEDUP_REMOVED lines=13> */
.L_x_1655:
        /* <DEDUP_REMOVED lines=27> */
.L_x_1654:
[----:B------:R-:W-:Y:S01]  /*25650*/  SEL R10, R10, 0x1, !P0 ;  /* 0x000000010a0a7807 */ /* 0x000fe20004000000 */
[----:B------:R-:W-:Y:S06]  /*25660*/  BRA.U !UP0, `(.L_x_1646) ;  /* 0x0000000108187547 */ /* 0x000fec000b800000 */
[----:B------:R-:W-:Y:S01]  /*25670*/  IMAD.U32 R2, RZ, RZ, UR10 ;  /* 0x0000000aff027e24 */ /* 0x000fe2000f8e00ff */
[----:B------:R-:W-:Y:S01]  /*25680*/  UIADD3 UR7, UPT, UPT, UR7, 0x1, URZ ;  /* 0x0000000107077890 */ /* 0x000fe2000fffe0ff */
[----:B------:R-:W-:Y:S11]  /*25690*/  BRA `(.L_x_1655) ;  /* 0xfffffffc00807947 */ /* 0x000ff6000383ffff */
.L_x_1653:
[----:B------:R-:W-:Y:S01]  /*256a0*/  IMAD.MOV.U32 R10, RZ, RZ, RZ ;  /* 0x000000ffff0a7224 */ /* 0x000fe200078e00ff */
[----:B------:R-:W-:Y:S01]  /*256b0*/  MOV R7, RZ ;  /* 0x000000ff00077202 */ /* 0x000fe20000000f00 */
[----:B------:R-:W-:-:S07]  /*256c0*/  IMAD.MOV.U32 R4, RZ, RZ, RZ ;  /* 0x000000ffff047224 */ /* 0x000fce00078e00ff */
.L_x_1646:
        /* <DEDUP_REMOVED lines=20> */
.L_x_1658:
[C---:B------:R-:W-:Y:S01]  /*25810*/  PRMT R3, R2.reuse, 0x8880, RZ ;  /* 0x0000888002037816 */ /* 0x040fe200000000ff */
[----:B------:R-:W-:Y:S01]  /*25820*/  VIADD R2, R2, 0xffffffd0 ;  /* 0xffffffd002027836 */ /* 0x000fe20000000000 */
[----:B------:R-:W2:Y:S01]  /*25830*/  LDCU.U8 UR7, c[0x3][UR10+0x1] ;  /* 0x00c000200a0777ac */ /* 0x000ea20008000000 */
        /* <DEDUP_REMOVED lines=22> */
.L_x_1656:
[----:B------:R-:W2:Y:S02]  /*259a0*/  LDCU.U8 UR7, c[0x3][0xdd] ;  /* 0x00c01ba0ff0777ac */ /* 0x000ea40008000000 */
[----:B--2---:R-:W-:-:S04]  /*259b0*/  ULOP3.LUT UR7, UR7, 0x20, URZ, 0xfc, !UPT ;  /* 0x0000002007077892 */ /* 0x004fc8000f8efcff */
[----:B------:R-:W-:-:S04]  /*259c0*/  UPRMT UR7, UR7, 0x9910, URZ ;  /* 0x0000991007077896 */ /* 0x000fc800080000ff */
[----:B------:R-:W-:-:S09]  /*259d0*/  UISETP.NE.AND UP0, UPT, UR7, 0x78, UPT ;  /* 0x000000780700788c */ /* 0x000fd2000bf05270 */
[----:B------:R-:W-:Y:S05]  /*259e0*/  BRA.U !UP0, `(.L_x_1659) ;  /* 0x0000000108887547 */ /* 0x000fea000b800000 */
[----:B------:R-:W-:-:S05]  /*259f0*/  UMOV UR10, 0xdd ;  /* 0x000000dd000a7882 */ /* 0x000fca0000000000 */
.L_x_1660:
[----:B------:R-:W2:Y:S01]  /*25a00*/  LDCU.U8 UR27, c[0x3][UR10] ;  /* 0x00c000000a1b77ac */ /* 0x000ea20008000000 */
[----:B------:R-:W-:Y:S01]  /*25a10*/  UMOV UR7, UR10 ;  /* 0x0000000a00077c82 */ /* 0x000fe20008000000 */
[----:B------:R-:W-:Y:S02]  /*25a20*/  UIADD3 UR10, UPT, UPT, UR10, 0x1, URZ ;  /* 0x000000010a0a7890 */ /* 0x000fe4000fffe0ff */
[----:B--2---:R-:W-:-:S09]  /*25a30*/  UISETP.NE.AND UP0, UPT, UR27, 0x30, UPT ;  /* 0x000000301b00788c */ /* 0x004fd2000bf05270 */
        /* <DEDUP_REMOVED lines=8> */
.L_x_1662:
        /* <DEDUP_REMOVED lines=17> */
.L_x_1661:
[----:B------:R-:W-:Y:S02]  /*25bd0*/  HFMA2 R10, -RZ, RZ, 0, 0 ;  /* 0x00000000ff0a7431 */ /* 0x000fe400000001ff */
[----:B------:R-:W-:Y:S02]  /*25be0*/  IMAD.MOV.U32 R7, RZ, RZ, RZ ;  /* 0x000000ffff077224 */ /* 0x000fe400078e00ff */
[----:B------:R-:W-:Y:S01]  /*25bf0*/  IMAD.MOV.U32 R4, RZ, RZ, RZ ;  /* 0x000000ffff047224 */ /* 0x000fe200078e00ff */
[----:B------:R-:W-:Y:S06]  /*25c00*/  BRA `(.L_x_1657) ;  /* 0x0000000000c47947 */ /* 0x000fec0003800000 */
.L_x_1659:
[----:B------:R-:W-:-:S05]  /*25c10*/  UMOV UR10, 0xde ;  /* 0x000000de000a7882 */ /* 0x000fca0000000000 */
.L_x_1663:
        /* <DEDUP_REMOVED lines=13> */
.L_x_1666:
[----:B------:R-:W-:Y:S01]  /*25cf0*/  IADD3 R3, PT, PT, R2, -0x41, RZ ;  /* 0xffffffbf02037810 */ /* 0x000fe20007ffe0ff */
[----:B------:R-:W2:Y:S03]  /*25d00*/  LDCU.U8 UR10, c[0x3][UR7+0x1] ;  /* 0x00c00020070a77ac */ /* 0x000ea60008000000 */
        /* <DEDUP_REMOVED lines=25> */
.L_x_1665:
[----:B------:R-:W-:Y:S01]  /*25ea0*/  SEL R10, R10, 0x1, !P0 ;  /* 0x000000010a0a7807 */ /* 0x000fe20004000000 */
[----:B------:R-:W-:Y:S06]  /*25eb0*/  BRA.U !UP0, `(.L_x_1657) ;  /* 0x0000000108187547 */ /* 0x000fec000b800000 */
[----:B------:R-:W-:Y:S01]  /*25ec0*/  IMAD.U32 R2, RZ, RZ, UR10 ;  /* 0x0000000aff027e24 */ /* 0x000fe2000f8e00ff */
[----:B------:R-:W-:Y:S01]  /*25ed0*/  UIADD3 UR7, UPT, UPT, UR7, 0x1, URZ ;  /* 0x0000000107077890 */ /* 0x000fe2000fffe0ff */
[----:B------:R-:W-:Y:S11]  /*25ee0*/  BRA `(.L_x_1666) ;  /* 0xfffffffc00807947 */ /* 0x000ff6000383ffff */
.L_x_1664:
[----:B------:R-:W-:Y:S02]  /*25ef0*/  IMAD.MOV.U32 R10, RZ, RZ, RZ ;  /* 0x000000ffff0a7224 */ /* 0x000fe400078e00ff */
[----:B------:R-:W-:Y:S02]  /*25f00*/  IMAD.MOV.U32 R7, RZ, RZ, RZ ;  /* 0x000000ffff077224 */ /* 0x000fe400078e00ff */
[----:B------:R-:W-:-:S07]  /*25f10*/  IMAD.MOV.U32 R4, RZ, RZ, RZ ;  /* 0x000000ffff047224 */ /* 0x000fce00078e00ff */
.L_x_1657:
        /* <DEDUP_REMOVED lines=20> */
.L_x_1669:
        /* <DEDUP_REMOVED lines=17> */
[----:B------:R-:W-:Y:S01]  /*26170*/  @!P3 IADD3 R6, PT, PT, R3, R9, RZ ;  /* 0x000000090306b210 */ /* 0x000fe20007ffe0ff */
[----:B------:R-:W-:Y:S02]  /*26180*/  @!P3 IMAD.MOV.U32 R7, RZ, RZ, R2 ;  /* 0x000000ffff07b224 */ /* 0x000fe400078e0002 */
[----:B------:R-:W-:Y:S01]  /*26190*/  @!P0 IMAD.MOV.U32 R10, RZ, RZ, 0x1 ;  /* 0x00000001ff0a8424 */ /* 0x000fe200078e00ff */
[----:B------:R-:W-:Y:S06]  /*261a0*/  BRA.U !UP0, `(.L_x_1668) ;  /* 0x0000000508707547 */ /* 0x000fec000b800000 */
[----:B------:R-:W-:Y:S01]  /*261b0*/  IMAD.U32 R2, RZ, RZ, UR7 ;  /* 0x00000007ff027e24 */ /* 0x000fe2000f8e00ff */
[----:B------:R-:W-:Y:S01]  /*261c0*/  UIADD3 UR10, UPT, UPT, UR10, 0x1, URZ ;  /* 0x000000010a0a7890 */ /* 0x000fe2000fffe0ff */
[----:B------:R-:W-:Y:S01]  /*261d0*/  IMAD.MOV.U32 R5, RZ, RZ, R4 ;  /* 0x000000ffff057224 */ /* 0x000fe200078e0004 */
[----:B------:R-:W-:Y:S10]  /*261e0*/  BRA `(.L_x_1669) ;  /* 0xfffffffc009c7947 */ /* 0x000ff4000383ffff */
.L_x_1667:
[----:B------:R-:W2:Y:S02]  /*261f0*/  LDCU.U8 UR7, c[0x3][0xdd] ;  /* 0x00c01ba0ff0777ac */ /* 0x000ea40008000000 */
[----:B--2---:R-:W-:-:S04]  /*26200*/  ULOP3.LUT UR7, UR7, 0x20, URZ, 0xfc, !UPT ;  /* 0x0000002007077892 */ /* 0x004fc8000f8efcff */
[----:B------:R-:W-:-:S04]  /*26210*/  UPRMT UR7, UR7, 0x9910, URZ ;  /* 0x0000991007077896 */ /* 0x000fc800080000ff */
[----:B------:R-:W-:-:S09]  /*26220*/  UISETP.NE.AND UP0, UPT, UR7, 0x78, UPT ;  /* 0x000000780700788c */ /* 0x000fd2000bf05270 */
[----:B------:R-:W-:Y:S05]  /*26230*/  BRA.U !UP0, `(.L_x_1670) ;  /* 0x0000000108887547 */ /* 0x000fea000b800000 */
[----:B------:R-:W-:-:S05]  /*26240*/  UMOV UR10, 0xdd ;  /* 0x000000dd000a7882 */ /* 0x000fca0000000000 */
.L_x_1671:
        /* <DEDUP_REMOVED lines=12> */
.L_x_1673:
[----:B------:R-:W2:Y:S01]  /*26310*/  LDCU.U8 UR10, c[0x3][UR7+0x1] ;  /* 0x00c00020070a77ac */ /* 0x000ea20008000000 */
[----:B------:R-:W-:Y:S02]  /*26320*/  LOP3.LUT R4, R2, 0xf8, RZ, 0xc0, !PT ;  /* 0x000000f802047812 */ /* 0x000fe400078ec0ff */
[----:B------:R-:W-:Y:S02]  /*26330*/  ISETP.GT.U32.AND P0, PT, R7, -0x1, PT ;  /* 0xffffffff0700780c */ /* 0x000fe40003f04070 */
[----:B------:R-:W-:Y:S01]  /*26340*/  ISETP.NE.AND P1, PT, R4, 0x30, PT ;  /* 0x000000300400780c */ /* 0x000fe20003f25270 */
[----:B------:R-:W-:Y:S01]  /*26350*/  HFMA2 R4, -RZ, RZ, 0, 5.9604644775390625e-08 ;  /* 0x00000001ff047431 */ /* 0x000fe200000001ff */
        /* <DEDUP_REMOVED lines=12> */
.L_x_1672:
[----:B------:R-:W-:Y:S02]  /*26420*/  IMAD.MOV.U32 R10, RZ, RZ, RZ ;  /* 0x000000ffff0a7224 */ /* 0x000fe400078e00ff */
[----:B------:R-:W-:Y:S02]  /*26430*/  IMAD.MOV.U32 R7, RZ, RZ, RZ ;  /* 0x000000ffff077224 */ /* 0x000fe400078e00ff */
[----:B------:R-:W-:Y:S01]  /*26440*/  IMAD.MOV.U32 R4, RZ, RZ, RZ ;  /* 0x000000ffff047224 */ /* 0x000fe200078e00ff */
[----:B------:R-:W-:Y:S06]  /*26450*/  BRA `(.L_x_1668) ;  /* 0x0000000000c47947 */ /* 0x000fec0003800000 */
.L_x_1670:
[----:B------:R-:W-:-:S05]  /*26460*/  UMOV UR10, 0xde ;  /* 0x000000de000a7882 */ /* 0x000fca0000000000 */
.L_x_1674:
        /* <DEDUP_REMOVED lines=13> */
.L_x_1677:
        /* <DEDUP_REMOVED lines=27> */
.L_x_1676:
[----:B------:R-:W-:Y:S01]  /*266f0*/  SEL R10, R10, 0x1, !P0 ;  /* 0x000000010a0a7807 */ /* 0x000fe20004000000 */
[----:B------:R-:W-:Y:S06]  /*26700*/  BRA.U !UP0, `(.L_x_1668) ;  /* 0x0000000108187547 */ /* 0x000fec000b800000 */
[----:B------:R-:W-:Y:S01]  /*26710*/  MOV R2, UR10 ;  /* 0x0000000a00027c02 */ /* 0x000fe20008000f00 */
[----:B------:R-:W-:Y:S01]  /*26720*/  UIADD3 UR7, UPT, UPT, UR7, 0x1, URZ ;  /* 0x0000000107077890 */ /* 0x000fe2000fffe0ff */
[----:B------:R-:W-:Y:S11]  /*26730*/  BRA `(.L_x_1677) ;  /* 0xfffffffc00807947 */ /* 0x000ff6000383ffff */
.L_x_1675:
[----:B------:R-:W-:Y:S02]  /*26740*/  IMAD.MOV.U32 R10, RZ, RZ, RZ ;  /* 0x000000ffff0a7224 */ /* 0x000fe400078e00ff */
[----:B------:R-:W-:Y:S02]  /*26750*/  IMAD.MOV.U32 R7, RZ, RZ, RZ ;  /* 0x000000ffff077224 */ /* 0x000fe400078e00ff */
[----:B------:R-:W-:-:S07]  /*26760*/  IMAD.MOV.U32 R4, RZ, RZ, RZ ;  /* 0x000000ffff047224 */ /* 0x000fce00078e00ff */
.L_x_1668:
        /* <DEDUP_REMOVED lines=16> */
[----:B------:R-:W-:Y:S01]  /*26870*/  CS2R R6, SRZ ;  /* 0x0000000000067805 */ /* 0x000fe2000001ff00 */
[----:B------:R-:W-:Y:S01]  /*26880*/  IMAD.MOV.U32 R5, RZ, RZ, RZ ;  /* 0x000000ffff057224 */ /* 0x000fe200078e00ff */
[----:B------:R-:W-:Y:S01]  /*26890*/  PRMT R2, R0, 0x7610, R2 ;  /* 0x0000761000027816 */ /* 0x000fe20000000002 */
[----:B------:R-:W-:-:S06]  /*268a0*/  UMOV UR10, 0xdc ;  /* 0x000000dc000a7882 */ /* 0x000fcc0000000000 */
.L_x_1680:
        /* <DEDUP_REMOVED lines=25> */
.L_x_1678:
[----:B------:R-:W2:Y:S02]  /*26a40*/  LDCU.U8 UR7, c[0x3][0xdd] ;  /* 0x00c01ba0ff0777ac */ /* 0x000ea40008000000 */
[----:B--2---:R-:W-:-:S04]  /*26a50*/  ULOP3.LUT UR7, UR7, 0x20, URZ, 0xfc, !UPT ;  /* 0x0000002007077892 */ /* 0x004fc8000f8efcff */
[----:B------:R-:W-:-:S04]  /*26a60*/  UPRMT UR7, UR7, 0x9910, URZ ;  /* 0x0000991007077896 */ /* 0x000fc800080000ff */
[----:B------:R-:W-:-:S09]  /*26a70*/  UISETP.NE.AND UP0, UPT, UR7, 0x78, UPT ;  /* 0x000000780700788c */ /* 0x000fd2000bf05270 */
[----:B------:R-:W-:Y:S05]  /*26a80*/  BRA.U !UP0, `(.L_x_1681) ;  /* 0x0000000108887547 */ /* 0x000fea000b800000 */
[----:B------:R-:W-:-:S05]  /*26a90*/  UMOV UR10, 0xdd ;  /* 0x000000dd000a7882 */ /* 0x000fca0000000000 */
.L_x_1682:
        /* <DEDUP_REMOVED lines=12> */
.L_x_1684:
        /* <DEDUP_REMOVED lines=13> */
[----:B------:R-:W-:Y:S01]  /*26c30*/  MOV R2, UR10 ;  /* 0x0000000a00027c02 */ /* 0x000fe20008000f00 */
[----:B------:R-:W-:Y:S01]  /*26c40*/  IMAD.MOV.U32 R3, RZ, RZ, R4 ;  /* 0x000000ffff037224 */ /* 0x000fe200078e0004 */
[----:B------:R-:W-:Y:S01]  /*26c50*/  UIADD3 UR7, UPT, UPT, UR7, 0x1, URZ ;  /* 0x0000000107077890 */ /* 0x000fe2000fffe0ff */
[----:B------:R-:W-:Y:S11]  /*26c60*/  BRA `(.L_x_1684) ;  /* 0xfffffffc00bc7947 */ /* 0x000ff6000383ffff */
.L_x_1683:
[----:B------:R-:W-:Y:S02]  /*26c70*/  IMAD.MOV.U32 R10, RZ, RZ, RZ ;  /* 0x000000ffff0a7224 */ /* 0x000fe400078e00ff */
[----:B------:R-:W-:Y:S02]  /*26c80*/  IMAD.MOV.U32 R7, RZ, RZ, RZ ;  /* 0x000000ffff077224 */ /* 0x000fe400078e00ff */
[----:B------:R-:W-:Y:S01]  /*26c90*/  IMAD.MOV.U32 R4, RZ, RZ, RZ ;  /* 0x000000ffff047224 */ /* 0x000fe200078e00ff */
[----:B------:R-:W-:Y:S06]  /*26ca0*/  BRA `(.L_x_1679) ;  /* 0x0000000000c47947 */ /* 0x000fec0003800000 */
.L_x_1681:
[----:B------:R-:W-:-:S05]  /*26cb0*/  UMOV UR10, 0xde ;  /* 0x000000de000a7882 */ /* 0x000fca0000000000 */
.L_x_1685:
        /* <DEDUP_REMOVED lines=13> */
.L_x_1688:
        /* <DEDUP_REMOVED lines=27> */
.L_x_1687:
[----:B------:R-:W-:Y:S01]  /*26f40*/  SEL R10, R10, 0x1, !P0 ;  /* 0x000000010a0a7807 */ /* 0x000fe20004000000 */
[----:B------:R-:W-:Y:S06]  /*26f50*/  BRA.U !UP0, `(.L_x_1679) ;  /* 0x0000000108187547 */ /* 0x000fec000b800000 */
[----:B------:R-:W-:Y:S01]  /*26f60*/  IMAD.U32 R2, RZ, RZ, UR10 ;  /* 0x0000000aff027e24 */ /* 0x000fe2000f8e00ff */
[----:B------:R-:W-:Y:S01]  /*26f70*/  UIADD3 UR7, UPT, UPT, UR7, 0x1, URZ ;  /* 0x0000000107077890 */ /* 0x000fe2000fffe0ff */
[----:B------:R-:W-:Y:S11]  /*26f80*/  BRA `(.L_x_1688) ;  /* 0xfffffffc00807947 */ /* 0x000ff6000383ffff */
.L_x_1686:
[----:B------:R-:W-:Y:S01]  /*26f90*/  IMAD.MOV.U32 R10, RZ, RZ, RZ ;  /* 0x000000ffff0a7224 */ /* 0x000fe200078e00ff */
[----:B------:R-:W-:Y:S01]  /*26fa0*/  MOV R4, RZ ;  /* 0x000000ff00047202 */ /* 0x000fe20000000f00 */
[----:B------:R-:W-:-:S07]  /*26fb0*/  IMAD.MOV.U32 R7, RZ, RZ, RZ ;  /* 0x000000ffff077224 */ /* 0x000fce00078e00ff */
.L_x_1679:
        /* <DEDUP_REMOVED lines=20> */
.L_x_1691:
        /* <DEDUP_REMOVED lines=25> */
.L_x_1689:
[----:B------:R-:W2:Y:S02]  /*27290*/  LDCU.U8 UR7, c[0x3][0xdd] ;  /* 0x00c01ba0ff0777ac */ /* 0x000ea40008000000 */
[----:B--2---:R-:W-:-:S04]  /*272a0*/  ULOP3.LUT UR7, UR7, 0x20, URZ, 0xfc, !UPT ;  /* 0x0000002007077892 */ /* 0x004fc8000f8efcff */
[----:B------:R-:W-:-:S04]  /*272b0*/  UPRMT UR7, UR7, 0x9910, URZ ;  /* 0x0000991007077896 */ /* 0x000fc800080000ff */
[----:B------:R-:W-:-:S09]  /*272c0*/  UISETP.NE.AND UP0, UPT, UR7, 0x78, UPT ;  /* 0x000000780700788c */ /* 0x000fd2000bf05270 */
[----:B------:R-:W-:Y:S05]  /*272d0*/  BRA.U !UP0, `(.L_x_1692) ;  /* 0x0000000108887547 */ /* 0x000fea000b800000 */
[----:B------:R-:W-:-:S05]  /*272e0*/  UMOV UR10, 0xdd ;  /* 0x000000dd000a7882 */ /* 0x000fca0000000000 */
.L_x_1693:
        /* <DEDUP_REMOVED lines=12> */
.L_x_1695:
        /* <DEDUP_REMOVED lines=17> */
.L_x_1694:
[----:B------:R-:W-:Y:S01]  /*274c0*/  IMAD.MOV.U32 R10, RZ, RZ, RZ ;  /* 0x000000ffff0a7224 */ /* 0x000fe200078e00ff */
[----:B------:R-:W-:Y:S01]  /*274d0*/  MOV R7, RZ ;  /* 0x000000ff00077202 */ /* 0x000fe20000000f00 */
[----:B------:R-:W-:Y:S01]  /*274e0*/  IMAD.MOV.U32 R4, RZ, RZ, RZ ;  /* 0x000000ffff047224 */ /* 0x000fe200078e00ff */
[----:B------:R-:W-:Y:S06]  /*274f0*/  BRA `(.L_x_1690) ;  /* 0x0000000000c47947 */ /* 0x000fec0003800000 */
.L_x_1692:
[----:B------:R-:W-:-:S05]  /*27500*/  UMOV UR10, 0xde ;  /* 0x000000de000a7882 */ /* 0x000fca0000000000 */
.L_x_1696:
        /* <DEDUP_REMOVED lines=13> */
.L_x_1699:
[----:B------:R-:W-:Y:S01]  /*275e0*/  VIADD R3, R2, 0xffffffbf ;  /* 0xffffffbf02037836 */ /* 0x000fe20000000000 */
[----:B------:R-:W2:Y:S04]  /*275f0*/  LDCU.U8 UR10, c[0x3][UR7+0x1] ;  /* 0x00c00020070a77ac */ /* 0x000ea80008000000 */
[----:B------:R-:W-:-:S04]  /*27600*/  LOP3.LUT R3, R3, 0xff, RZ, 0xc0, !PT ;  /* 0x000000ff03037812 */ /* 0x000fc800078ec0ff */
[----:B------:R-:W-:Y:S02]  /*27610*/  ISETP.GE.U32.AND P0, PT, R3, 0x6, PT ;  /* 0x000000060300780c */ /* 0x000fe40003f06070 */
[C---:B------:R-:W-:Y:S02]  /*27620*/  IADD3 R3, PT, PT, R2.reuse, 0x20, RZ ;  /* 0x0000002002037810 */ /* 0x040fe40007ffe0ff */
[----:B------:R-:W-:Y:S02]  /*27630*/  LOP3.LUT R2, R2, 0xffff, RZ, 0xc0, !PT ;  /* 0x0000ffff02027812 */ /* 0x000fe400078ec0ff */
        /* <DEDUP_REMOVED lines=21> */
.L_x_1698:
[----:B------:R-:W-:Y:S01]  /*27790*/  SEL R10, R10, 0x1, !P0 ;  /* 0x000000010a0a7807 */ /* 0x000fe20004000000 */
[----:B------:R-:W-:Y:S06]  /*277a0*/  BRA.U !UP0, `(.L_x_1690) ;  /* 0x0000000108187547 */ /* 0x000fec000b800000 */
[----:B------:R-:W-:Y:S01]  /*277b0*/  IMAD.U32 R2, RZ, RZ, UR10 ;  /* 0x0000000aff027e24 */ /* 0x000fe2000f8e00ff */
[----:B------:R-:W-:Y:S01]  /*277c0*/  UIADD3 UR7, UPT, UPT, UR7, 0x1, URZ ;  /* 0x0000000107077890 */ /* 0x000fe2000fffe0ff */
[----:B------:R-:W-:Y:S11]  /*277d0*/  BRA `(.L_x_1699) ;  /* 0xfffffffc00807947 */ /* 0x000ff6000383ffff */
.L_x_1697:
[----:B------:R-:W-:Y:S02]  /*277e0*/  IMAD.MOV.U32 R10, RZ, RZ, RZ ;  /* 0x000000ffff0a7224 */ /* 0x000fe400078e00ff */
[----:B------:R-:W-:Y:S02]  /*277f0*/  IMAD.MOV.U32 R7, RZ, RZ, RZ ;  /* 0x000000ffff077224 */ /* 0x000fe400078e00ff */
[----:B------:R-:W-:-:S07]  /*27800*/  IMAD.MOV.U32 R4, RZ, RZ, RZ ;  /* 0x000000ffff047224 */ /* 0x000fce00078e00ff */
.L_x_1690:
        /* <DEDUP_REMOVED lines=20> */
.L_x_1702:
        /* <DEDUP_REMOVED lines=25> */
.L_x_1700:
[----:B------:R-:W2:Y:S02]  /*27ae0*/  LDCU.U8 UR7, c[0x3][0xdd] ;  /* 0x00c01ba0ff0777ac */ /* 0x000ea40008000000 */
[----:B--2---:R-:W-:-:S04]  /*27af0*/  ULOP3.LUT UR7, UR7, 0x20, URZ, 0xfc, !UPT ;  /* 0x0000002007077892 */ /* 0x004fc8000f8efcff */
[----:B------:R-:W-:-:S04]  /*27b00*/  UPRMT UR7, UR7, 0x9910, URZ ;  /* 0x0000991007077896 */ /* 0x000fc800080000ff */
[----:B------:R-:W-:-:S09]  /*27b10*/  UISETP.NE.AND UP0, UPT, UR7, 0x78, UPT ;  /* 0x000000780700788c */ /* 0x000fd2000bf05270 */
[----:B------:R-:W-:Y:S05]  /*27b20*/  BRA.U !UP0, `(.L_x_1703) ;  /* 0x0000000108887547 */ /* 0x000fea000b800000 */
[----:B------:R-:W-:-:S05]  /*27b30*/  UMOV UR10, 0xdd ;  /* 0x000000dd000a7882 */ /* 0x000fca0000000000 */
.L_x_1704:
        /* <DEDUP_REMOVED lines=12> */
.L_x_1706:
        /* <DEDUP_REMOVED lines=17> */
.L_x_1705:
[----:B------:R-:W-:Y:S02]  /*27d10*/  IMAD.MOV.U32 R10, RZ, RZ, RZ ;  /* 0x000000ffff0a7224 */ /* 0x000fe400078e00ff */
[----:B------:R-:W-:Y:S02]  /*27d20*/  IMAD.MOV.U32 R7, RZ, RZ, RZ ;  /* 0x000000ffff077224 */ /* 0x000fe400078e00ff */
[----:B------:R-:W-:Y:S01]  /*27d30*/  IMAD.MOV.U32 R4, RZ, RZ, RZ ;  /* 0x000000ffff047224 */ /* 0x000fe200078e00ff */
[----:B------:R-:W-:Y:S06]  /*27d40*/  BRA `(.L_x_1701) ;  /* 0x0000000000c47947 */ /* 0x000fec0003800000 */
.L_x_1703:
[----:B------:R-:W-:-:S05]  /*27d50*/  UMOV UR10, 0xde ;  /* 0x000000de000a7882 */ /* 0x000fca0000000000 */
.L_x_1707:
        /* <DEDUP_REMOVED lines=13> */
.L_x_1710:
        /* <DEDUP_REMOVED lines=27> */
.L_x_1709:
[----:B------:R-:W-:Y:S01]  /*27fe0*/  SEL R10, R10, 0x1, !P0 ;  /* 0x000000010a0a7807 */ /* 0x000fe20004000000 */
[----:B------:R-:W-:Y:S06]  /*27ff0*/  BRA.U !UP0, `(.L_x_1701) ;  /* 0x0000000108187547 */ /* 0x000fec000b800000 */
[----:B------:R-:W-:Y:S01]  /*28000*/  IMAD.U32 R2, RZ, RZ, UR10 ;  /* 0x0000000aff027e24 */ /* 0x000fe2000f8e00ff */
[----:B------:R-:W-:Y:S01]  /*28010*/  UIADD3 UR7, UPT, UPT, UR7, 0x1, URZ ;  /* 0x0000000107077890 */ /* 0x000fe2000fffe0ff */
[----:B------:R-:W-:Y:S11]  /*28020*/  BRA `(.L_x_1710) ;  /* 0xfffffffc00807947 */ /* 0x000ff6000383ffff */
.L_x_1708:
[----:B------:R-:W-:Y:S01]  /*28030*/  MOV R10, RZ ;  /* 0x000000ff000a7202 */ /* 0x000fe20000000f00 */
[----:B------:R-:W-:Y:S02]  /*28040*/  IMAD.MOV.U32 R7, RZ, RZ, RZ ;  /* 0x000000ffff077224 */ /* 0x000fe400078e00ff */
[----:B------:R-:W-:-:S07]  /*28050*/  IMAD.MOV.U32 R4, RZ, RZ, RZ ;  /* 0x000000ffff047224 */ /* 0x000fce00078e00ff */
.L_x_1701:
        /* <DEDUP_REMOVED lines=19> */
.L_x_1713:
[C---:B------:R-:W-:Y:S01]  /*28190*/  PRMT R3, R0.reuse, 0x8880, RZ ;  /* 0x0000888000037816 */ /* 0x040fe200000000ff */
[----:B------:R-:W2:Y:S01]  /*281a0*/  LDCU.U8 UR7, c[0x3][UR10+0x1] ;  /* 0x00c000200a0777ac */ /* 0x000ea20008000000 */
[----:B------:R-:W-:Y:S01]  /*281b0*/  IADD3 R2, PT, PT, R0, -0x30, RZ ;  /* 0xffffffd000027810 */ /* 0x000fe20007ffe0ff */
[----:B------:R-:W-:Y:S01]  /*281c0*/  IMAD.MOV.U32 R4, RZ, RZ, 0x1 ;  /* 0x00000001ff047424 */ /* 0x000fe200078e00ff */
[C---:B------:R-:W-:Y:S01]  /*281d0*/  ISETP.GT.U32.AND P1, PT, R7.reuse, -0x66666667, PT ;  /* 0x999999990700780c */ /* 0x040fe20003f24070 */
[----:B------:R-:W-:Y:S01]  /*281e0*/  IMAD.MOV.U32 R0, RZ, RZ, R3 ;  /* 0x000000ffff007224 */ /* 0x000fe200078e0003 */
[----:B------:R-:W-:Y:S02]  /*281f0*/  LOP3.LUT R2, R2, 0xff, RZ, 0xc0, !PT ;  /* 0x000000ff02027812 */ /* 0x000fe400078ec0ff */
[----:B------:R-:W-:Y:S02]  /*28200*/  ISETP.NE.U32.AND P2, PT, R7, -0x66666667, PT ;  /* 0x999999990700780c */ /* 0x000fe40003f45070 */
[----:B------:R-:W-:-:S02]  /*28210*/  ISETP.GE.AND P0, PT, R0, 0x36, PT ;  /* 0x000000360000780c */ /* 0x000fc40003f06270 */
[----:B------:R-:W-:Y:S02]  /*28220*/  ISETP.GT.U32.AND P3, PT, R2, 0x9, PT ;  /* 0x000000090200780c */ /* 0x000fe40003f64070 */
[C---:B------:R-:W-:Y:S02]  /*28230*/  ISETP.GT.U32.AND.EX P1, PT, R6.reuse, 0x19999999, PT, P1 ;  /* 0x199999990600780c */ /* 0x040fe40003f24110 */
[----:B------:R-:W-:Y:S01]  /*28240*/  ISETP.NE.OR.EX P0, PT, R6, 0x19999999, !P0, P2 ;  /* 0x199999990600780c */ /* 0x000fe20004705720 */
[----:B--2---:R-:W-:-:S03]  /*28250*/  UISETP.NE.AND UP0, UPT, UR7, URZ, UPT ;  /* 0x000000ff0700728c */ /* 0x004fc6000bf05270 */
        /* <DEDUP_REMOVED lines=13> */
.L_x_1711:
[----:B------:R-:W2:Y:S02]  /*28330*/  LDCU.U8 UR7, c[0x3][0xdd] ;  /* 0x00c01ba0ff0777ac */ /* 0x000ea40008000000 */
[----:B--2---:R-:W-:-:S04]  /*28340*/  ULOP3.LUT UR7, UR7, 0x20, URZ, 0xfc, !UPT ;  /* 0x0000002007077892 */ /* 0x004fc8000f8efcff */
[----:B------:R-:W-:-:S04]  /*28350*/  UPRMT UR7, UR7, 0x9910, URZ ;  /* 0x0000991007077896 */ /* 0x000fc800080000ff */
[----:B------:R-:W-:-:S09]  /*28360*/  UISETP.NE.AND UP0, UPT, UR7, 0x78, UPT ;  /* 0x000000780700788c */ /* 0x000fd2000bf05270 */
[----:B------:R-:W-:Y:S05]  /*28370*/  BRA.U !UP0, `(.L_x_1714) ;  /* 0x0000000108887547 */ /* 0x000fea000b800000 */
[----:B------:R-:W-:-:S05]  /*28380*/  UMOV UR10, 0xdd ;  /* 0x000000dd000a7882 */ /* 0x000fca0000000000 */
.L_x_1715:
        /* <DEDUP_REMOVED lines=12> */
.L_x_1717:
[----:B------:R-:W2:Y:S01]  /*28450*/  LDCU.U8 UR10, c[0x3][UR7+0x1] ;  /* 0x00c00020070a77ac */ /* 0x000ea20008000000 */
[----:B------:R-:W-:Y:S01]  /*28460*/  LOP3.LUT R3, R0, 0xf8, RZ, 0xc0, !PT ;  /* 0x000000f800037812 */ /* 0x000fe200078ec0ff */
[----:B------:R-:W-:Y:S01]  /*28470*/  IMAD.MOV.U32 R4, RZ, RZ, 0x1 ;  /* 0x00000001ff047424 */ /* 0x000fe200078e00ff */
[----:B------:R-:W-:Y:S02]  /*28480*/  ISETP.GT.U32.AND P0, PT, R7, -0x1, PT ;  /* 0xffffffff0700780c */ /* 0x000fe40003f04070 */
[----:B------:R-:W-:Y:S02]  /*28490*/  ISETP.NE.AND P1, PT, R3, 0x30, PT ;  /* 0x000000300300780c */ /* 0x000fe40003f25270 */
        /* <DEDUP_REMOVED lines=12> */
.L_x_1716:
[----:B------:R-:W-:Y:S02]  /*28560*/  IMAD.MOV.U32 R8, RZ, RZ, RZ ;  /* 0x000000ffff087224 */ /* 0x000fe400078e00ff */
[----:B------:R-:W-:Y:S02]  /*28570*/  IMAD.MOV.U32 R7, RZ, RZ, RZ ;  /* 0x000000ffff077224 */ /* 0x000fe400078e00ff */
[----:B------:R-:W-:Y:S01]  /*28580*/  IMAD.MOV.U32 R4, RZ, RZ, RZ ;  /* 0x000000ffff047224 */ /* 0x000fe200078e00ff */
[----:B------:R-:W-:Y:S06]  /*28590*/  BRA `(.L_x_1712) ;  /* 0x0000000000c07947 */ /* 0x000fec0003800000 */
.L_x_1714:
[----:B------:R-:W-:-:S05]  /*285a0*/  UMOV UR10, 0xde ;  /* 0x000000de000a7882 */ /* 0x000fca0000000000 */
.L_x_1718:
        /* <DEDUP_REMOVED lines=12> */
.L_x_1721:
        /* <DEDUP_REMOVED lines=27> */
.L_x_1720:
[----:B------:R-:W-:Y:S01]  /*28820*/  SEL R8, R8, 0x1, !P0 ;  /* 0x0000000108087807 */ /* 0x000fe20004000000 */
[----:B------:R-:W-:Y:S06]  /*28830*/  BRA.U !UP0, `(.L_x_1712) ;  /* 0x0000000108187547 */ /* 0x000fec000b800000 */
[----:B------:R-:W-:Y:S01]  /*28840*/  IMAD.U32 R0, RZ, RZ, UR10 ;  /* 0x0000000aff007e24 */ /* 0x000fe2000f8e00ff */
[----:B------:R-:W-:Y:S01]  /*28850*/  UIADD3 UR7, UPT, UPT, UR7, 0x1, URZ ;  /* 0x0000000107077890 */ /* 0x000fe2000fffe0ff */
[----:B------:R-:W-:Y:S11]  /*28860*/  BRA `(.L_x_1721) ;  /* 0xfffffffc00807947 */ /* 0x000ff6000383ffff */
.L_x_1719:
[----:B------:R-:W-:Y:S02]  /*28870*/  IMAD.MOV.U32 R8, RZ, RZ, RZ ;  /* 0x000000ffff087224 */ /* 0x000fe400078e00ff */
[----:B------:R-:W-:Y:S02]  /*28880*/  IMAD.MOV.U32 R7, RZ, RZ, RZ ;  /* 0x000000ffff077224 */ /* 0x000fe400078e00ff */
[----:B------:R-:W-:-:S07]  /*28890*/  IMAD.MOV.U32 R4, RZ, RZ, RZ ;  /* 0x000000ffff047224 */ /* 0x000fce00078e00ff */
.L_x_1712:
        /* <DEDUP_REMOVED lines=8> */
        .weak           $__internal_3_$__cuda_sm20_rcp_rn_f32_slowpath
        .type           $__internal_3_$__cuda_sm20_rcp_rn_f32_slowpath,@function
        .size           $__internal_3_$__cuda_sm20_rcp_rn_f32_slowpath,($__internal_4_$__cuda_sm20_sqrt_rn_f32_slowpath - $__internal_3_$__cuda_sm20_rcp_rn_f32_slowpath)
$__internal_3_$__cuda_sm20_rcp_rn_f32_slowpath:
[----:B------:R-:W-:Y:S01]  /*28920*/  IMAD.SHL.U32 R5, R80, 0x2, RZ ;  /* 0x0000000250057824 */ /* 0x000fe200078e00ff */
[----:B------:R-:W-:Y:S04]  /*28930*/  BSSY.RECONVERGENT B5, `(.L_x_1722) ;  /* 0x0000030000057945 */ /* 0x000fe80003800200 */
[----:B------:R-:W-:-:S04]  /*28940*/  SHF.R.U32.HI R58, RZ, 0x18, R5 ;  /* 0x00000018ff3a7819 */ /* 0x000fc80000011605 */
[----:B------:R-:W-:-:S13]  /*28950*/  ISETP.NE.U32.AND P0, PT, R58, RZ, PT ;  /* 0x000000ff3a00720c */ /* 0x000fda0003f05070 */
[----:B------:R-:W-:Y:S05]  /*28960*/  @P0 BRA `(.L_x_1723) ;  /* 0x0000000000280947 */ /* 0x000fea0003800000 */
[----:B------:R-:W-:-:S04]  /*28970*/  SHF.L.U32 R5, R80, 0x1, RZ ;  /* 0x0000000150057819 */ /* 0x000fc800000006ff */
        /* <DEDUP_REMOVED lines=9> */
.L_x_1723:
        /* <DEDUP_REMOVED lines=19> */
[----:B------:R-:W-:Y:S02]  /*28b40*/  LOP3.LUT P1, RZ, R35, R60, R30, 0xf8, !PT ;  /* 0x0000003c23ff7212 */ /* 0x000fe4000782f81e */
[C---:B------:R-:W-:Y:S02]  /*28b50*/  LOP3.LUT P0, RZ, R57.reuse, 0x1, RZ, 0xc0, !PT ;  /* 0x0000000139ff7812 */ /* 0x040fe4000780c0ff */
[----:B------:R-:W-:-:S04]  /*28b60*/  LOP3.LUT P2, RZ, R57, 0x2, RZ, 0xc0, !PT ;  /* 0x0000000239ff7812 */ /* 0x000fc8000784c0ff */
[----:B------:R-:W-:Y:S02]  /*28b70*/  PLOP3.LUT P0, PT, P0, P1, P2, 0xe0, 0x0 ;  /* 0x000000000000781c */ /* 0x000fe40000703c20 */
[----:B------:R-:W-:Y:S02]  /*28b80*/  LOP3.LUT P1, RZ, R80, 0x7fffff, RZ, 0xc0, !PT ;  /* 0x007fffff50ff7812 */ /* 0x000fe4000782c0ff */
[----:B------:R-:W-:-:S05]  /*28b90*/  SEL R5, RZ, 0x1, !P0 ;  /* 0x00000001ff057807 */ /* 0x000fca0004000000 */
[----:B------:R-:W-:-:S05]  /*28ba0*/  IMAD.MOV R5, RZ, RZ, -R5 ;  /* 0x000000ffff057224 */ /* 0x000fca00078e0a05 */
[----:B------:R-:W-:Y:S01]  /*28bb0*/  ISETP.GE.AND P0, PT, R5, RZ, PT ;  /* 0x000000ff0500720c */ /* 0x000fe20003f06270 */
[----:B------:R-:W-:-:S05]  /*28bc0*/  VIADD R5, R58, 0xffffff04 ;  /* 0xffffff043a057836 */ /* 0x000fca0000000000 */
[----:B------:R-:W-:-:S07]  /*28bd0*/  SHF.R.U32.HI R5, RZ, R5, R30 ;  /* 0x00000005ff057219 */ /* 0x000fce000001161e */
[----:B------:R-:W-:-:S04]  /*28be0*/  @!P0 VIADD R5, R5, 0x1 ;  /* 0x0000000105058836 */ /* 0x000fc80000000000 */
[----:B------:R-:W-:-:S05]  /*28bf0*/  @!P1 IMAD.SHL.U32 R5, R5, 0x2, RZ ;  /* 0x0000000205059824 */ /* 0x000fca00078e00ff */
[----:B------:R-:W-:Y:S01]  /*28c00*/  LOP3.LUT R30, R5, 0x80000000, R80, 0xf8, !PT ;  /* 0x80000000051e7812 */ /* 0x000fe200078ef850 */
[----:B------:R-:W-:Y:S06]  /*28c10*/  BRA `(.L_x_1724) ;  /* 0x0000000000047947 */ /* 0x000fec0003800000 */
.L_x_1725:
[----:B------:R0:W1:Y:S02]  /*28c20*/  MUFU.RCP R30, R80 ;  /* 0x00000050001e7308 */ /* 0x0000640000001000 */
.L_x_1724:
[----:B------:R-:W-:Y:S05]  /*28c30*/  BSYNC.RECONVERGENT B5 ;  /* 0x0000000000057941 */ /* 0x000fea0003800200 */
.L_x_1722:
[----:B------:R-:W-:-:S04]  /*28c40*/  MOV R57, 0x0 ;  /* 0x0000000000397802 */ /* 0x000fc80000000f00 */
[----:B01----:R-:W-:Y:S05]  /*28c50*/  RET.REL.NODEC R56 `(trace) ;  /* 0xfffffd7038e87950 */ /* 0x003fea0003c3ffff */
        .weak           $__internal_4_$__cuda_sm20_sqrt_rn_f32_slowpath
        .type           $__internal_4_$__cuda_sm20_sqrt_rn_f32_slowpath,@function
        .size           $__internal_4_$__cuda_sm20_sqrt_rn_f32_slowpath,($__internal_5_$__cuda_sm3x_div_rn_noftz_f32_slowpath - $__internal_4_$__cuda_sm20_sqrt_rn_f32_slowpath)
$__internal_4_$__cuda_sm20_sqrt_rn_f32_slowpath:
[----:B------:R-:W-:-:S13]  /*28c60*/  LOP3.LUT P0, RZ, R5, 0x7fffffff, RZ, 0xc0, !PT ;  /* 0x7fffffff05ff7812 */ /* 0x000fda000780c0ff */
[----:B------:R-:W-:Y:S01]  /*28c70*/  @!P0 IMAD.MOV.U32 R40, RZ, RZ, R5 ;  /* 0x000000ffff288224 */ /* 0x000fe200078e0005 */
[----:B------:R-:W-:Y:S06]  /*28c80*/  @!P0 BRA `(.L_x_1726) ;  /* 0x0000000000408947 */ /* 0x000fec0003800000 */
[----:B------:R-:W-:-:S13]  /*28c90*/  FSETP.GEU.FTZ.AND P0, PT, R5, RZ, PT ;  /* 0x000000ff0500720b */ /* 0x000fda0003f1e000 */
[----:B------:R-:W-:Y:S01]  /*28ca0*/  @!P0 IMAD.MOV.U32 R40, RZ, RZ, 0x7fffffff ;  /* 0x7fffffffff288424 */ /* 0x000fe200078e00ff */
[----:B------:R-:W-:Y:S06]  /*28cb0*/  @!P0 BRA `(.L_x_1726) ;  /* 0x0000000000348947 */ /* 0x000fec0003800000 */
[----:B------:R-:W-:-:S13]  /*28cc0*/  FSETP.GTU.FTZ.AND P0, PT, |R5|, +INF , PT ;  /* 0x7f8000000500780b */ /* 0x000fda0003f1c200 */
[----:B------:R-:W-:Y:S01]  /*28cd0*/  @P0 FADD.FTZ R40, R5, 1 ;  /* 0x3f80000005280421 */ /* 0x000fe20000010000 */
[----:B------:R-:W-:Y:S06]  /*28ce0*/  @P0 BRA `(.L_x_1726) ;  /* 0x0000000000280947 */ /* 0x000fec0003800000 */
[----:B------:R-:W-:-:S13]  /*28cf0*/  FSETP.NEU.FTZ.AND P0, PT, |R5|, +INF , PT ;  /* 0x7f8000000500780b */ /* 0x000fda0003f1d200 */
[----:B------:R-:W-:-:S04]  /*28d00*/  @P0 FFMA R83, R5, 1.84467440737095516160e+19, RZ ;  /* 0x5f80000005530823 */ /* 0x000fc800000000ff */
[----:B------:R-:W0:Y:S02]  /*28d10*/  @P0 MUFU.RSQ R40, R83 ;  /* 0x0000005300280308 */ /* 0x000e240000001400 */
[----:B0-----:R-:W-:Y:S01]  /*28d20*/  @P0 FMUL.FTZ R30, R83, R40 ;  /* 0x00000028531e0220 */ /* 0x001fe20000410000 */
[----:B------:R-:W-:Y:S01]  /*28d30*/  @P0 FMUL.FTZ R81, R40, 0.5 ;  /* 0x3f00000028510820 */ /* 0x000fe20000410000 */
[----:B------:R-:W-:Y:S02]  /*28d40*/  @!P0 IMAD.MOV.U32 R40, RZ, RZ, R5 ;  /* 0x000000ffff288224 */ /* 0x000fe400078e0005 */
[----:B------:R-:W-:-:S04]  /*28d50*/  @P0 FADD.FTZ R35, -R30, -RZ ;  /* 0x800000ff1e230221 */ /* 0x000fc80000010100 */
[----:B------:R-:W-:-:S04]  /*28d60*/  @P0 FFMA R35, R30, R35, R83 ;  /* 0x000000231e230223 */ /* 0x000fc80000000053 */
[----:B------:R-:W-:-:S04]  /*28d70*/  @P0 FFMA R35, R35, R81, R30 ;  /* 0x0000005123230223 */ /* 0x000fc8000000001e */
[----:B------:R-:W-:-:S07]  /*28d80*/  @P0 FMUL.FTZ R40, R35, 2.3283064365386962891e-10 ;  /* 0x2f80000023280820 */ /* 0x000fce0000410000 */
.L_x_1726:
[----:B------:R-:W-:Y:S02]  /*28d90*/  IMAD.MOV.U32 R82, RZ, RZ, R6 ;  /* 0x000000ffff527224 */ /* 0x000fe400078e0006 */
[----:B------:R-:W-:-:S04]  /*28da0*/  IMAD.MOV.U32 R83, RZ, RZ, 0x0 ;  /* 0x00000000ff537424 */ /* 0x000fc800078e00ff */
[----:B------:R-:W-:Y:S05]  /*28db0*/  RET.REL.NODEC R82 `(trace) ;  /* 0xfffffd7052907950 */ /* 0x000fea0003c3ffff */
        .weak           $__internal_5_$__cuda_sm3x_div_rn_noftz_f32_slowpath
        .type           $__internal_5_$__cuda_sm3x_div_rn_noftz_f32_slowpath,@function
        .size           $__internal_5_$__cuda_sm3x_div_rn_noftz_f32_slowpath,(.L_x_1744 - $__internal_5_$__cuda_sm3x_div_rn_noftz_f32_slowpath)
$__internal_5_$__cuda_sm3x_div_rn_noftz_f32_slowpath:
        /* <DEDUP_REMOVED lines=9> */
[----:B------:R-:W-:Y:S01]  /*28e50*/  @!P0 MOV R40, RZ ;  /* 0x000000ff00288202 */ /* 0x000fe20000000f00 */
        /* <DEDUP_REMOVED lines=24> */
.L_x_1728:
[----:B------:R-:W-:Y:S01]  /*28fe0*/  LEA R83, R35, 0xc0800000, 0x17 ;  /* 0xc080000023537811 */ /* 0x000fe200078eb8ff */
[----:B------:R-:W-:Y:S01]  /*28ff0*/  VIADD R82, R81, 0xffffff81 ;  /* 0xffffff8151527836 */ /* 0x000fe20000000000 */
[----:B------:R-:W-:Y:S03]  /*29000*/  BSSY.RECONVERGENT B1, `(.L_x_1733) ;  /* 0x0000035000017945 */ /* 0x000fe60003800200 */
[----:B------:R-:W-:Y:S02]  /*29010*/  IMAD.IADD R85, R6, 0x1, -R83 ;  /* 0x0000000106557824 */ /* 0x000fe400078e0a53 */
[----:B------:R-:W-:Y:S02]  /*29020*/  IMAD R5, R82, -0x800000, R5 ;  /* 0xff80000052057824 */ /* 0x000fe400078e0205 */
[----:B------:R-:W0:Y:S01]  /*29030*/  MUFU.RCP R83, R85 ;  /* 0x0000005500537308 */ /* 0x000e220000001000 */
[----:B------:R-:W-:-:S04]  /*29040*/  FADD.FTZ R6, -R85, -RZ ;  /* 0x800000ff55067221 */ /* 0x000fc80000010100 */
[----:B0-----:R-:W-:-:S04]  /*29050*/  FFMA R84, R83, R6, 1 ;  /* 0x3f80000053547423 */ /* 0x001fc80000000006 */
[----:B------:R-:W-:-:S04]  /*29060*/  FFMA R84, R83, R84, R83 ;  /* 0x0000005453547223 */ /* 0x000fc80000000053 */
[----:B------:R-:W-:-:S04]  /*29070*/  FFMA R81, R5, R84, RZ ;  /* 0x0000005405517223 */ /* 0x000fc800000000ff */
[----:B------:R-:W-:-:S04]  /*29080*/  FFMA R83, R6, R81, R5 ;  /* 0x0000005106537223 */ /* 0x000fc80000000005 */
[----:B------:R-:W-:Y:S01]  /*29090*/  FFMA R83, R84, R83, R81 ;  /* 0x0000005354537223 */ /* 0x000fe20000000051 */
[----:B------:R-:W-:-:S03]  /*290a0*/  IADD3 R81, PT, PT, R82, 0x7f, -R35 ;  /* 0x0000007f52517810 */ /* 0x000fc60007ffe823 */
[----:B------:R-:W-:Y:S02]  /*290b0*/  FFMA R6, R6, R83, R5 ;  /* 0x0000005306067223 */ /* 0x000fe40000000005 */
[----:B------:R-:W-:Y:S02]  /*290c0*/  IMAD.IADD R40, R81, 0x1, R40 ;  /* 0x0000000151287824 */ /* 0x000fe400078e0228 */
[----:B------:R-:W-:-:S05]  /*290d0*/  FFMA R5, R84, R6, R83 ;  /* 0x0000000654057223 */ /* 0x000fca0000000053 */
[----:B------:R-:W-:-:S04]  /*290e0*/  SHF.R.U32.HI R35, RZ, 0x17, R5 ;  /* 0x00000017ff237819 */ /* 0x000fc80000011605 */
[----:B------:R-:W-:-:S05]  /*290f0*/  LOP3.LUT R35, R35, 0xff, RZ, 0xc0, !PT ;  /* 0x000000ff23237812 */ /* 0x000fca00078ec0ff */
[----:B------:R-:W-:-:S05]  /*29100*/  IMAD.IADD R35, R35, 0x1, R40 ;  /* 0x0000000123237824 */ /* 0x000fca00078e0228 */
[----:B------:R-:W-:-:S04]  /*29110*/  IADD3 R81, PT, PT, R35, -0x1, RZ ;  /* 0xffffffff23517810 */ /* 0x000fc80007ffe0ff */
        /* <DEDUP_REMOVED lines=10> */
[CCC-:B------:R-:W-:Y:S01]  /*291c0*/  FFMA.RP R40, R84.reuse, R6.reuse, R83.reuse ;  /* 0x0000000654287223 */ /* 0x1c0fe20000008053 */
[----:B------:R-:W-:Y:S01]  /*291d0*/  FFMA.RM R83, R84, R6, R83 ;  /* 0x0000000654537223 */ /* 0x000fe20000004053 */
[C---:B------:R-:W-:Y:S01]  /*291e0*/  VIADD R6, R35.reuse, 0x20 ;  /* 0x0000002023067836 */ /* 0x040fe20000000000 */
[----:B------:R-:W-:Y:S02]  /*291f0*/  ISETP.NE.AND P2, PT, R35, RZ, PT ;  /* 0x000000ff2300720c */ /* 0x000fe40003f45270 */
[----:B------:R-:W-:Y:S02]  /*29200*/  LOP3.LUT R81, R81, 0x7fffff, RZ, 0xc0, !PT ;  /* 0x007fffff51517812 */ /* 0x000fe400078ec0ff */
[----:B------:R-:W-:Y:S01]  /*29210*/  ISETP.NE.AND P1, PT, R35, RZ, PT ;  /* 0x000000ff2300720c */ /* 0x000fe20003f25270 */
[----:B------:R-:W-:Y:S01]  /*29220*/  IMAD.MOV R35, RZ, RZ, -R35 ;  /* 0x000000ffff237224 */ /* 0x000fe200078e0a23 */
        /* <DEDUP_REMOVED lines=14> */
.L_x_1735:
[----:B------:R-:W-:-:S04]  /*29310*/  LOP3.LUT R5, R5, 0x80000000, RZ, 0xc0, !PT ;  /* 0x8000000005057812 */ /* 0x000fc800078ec0ff */
[----:B------:R-:W-:Y:S01]  /*29320*/  LOP3.LUT R5, R5, 0x7f800000, RZ, 0xfc, !PT ;  /* 0x7f80000005057812 */ /* 0x000fe200078efcff */
[----:B------:R-:W-:Y:S06]  /*29330*/  BRA `(.L_x_1736) ;  /* 0x0000000000047947 */ /* 0x000fec0003800000 */
.L_x_1734:
[----:B------:R-:W-:-:S07]  /*29340*/  IMAD R5, R40, 0x800000, R5 ;  /* 0x0080000028057824 */ /* 0x000fce00078e0205 */
.L_x_1736:
[----:B------:R-:W-:Y:S05]  /*29350*/  BSYNC.RECONVERGENT B1 ;  /* 0x0000000000017941 */ /* 0x000fea0003800200 */
.L_x_1733:
[----:B------:R-:W-:Y:S05]  /*29360*/  BRA `(.L_x_1737) ;  /* 0x0000000000207947 */ /* 0x000fea0003800000 */
.L_x_1732:
[----:B------:R-:W-:-:S04]  /*29370*/  LOP3.LUT R5, R6, 0x80000000, R5, 0x48, !PT ;  /* 0x8000000006057812 */ /* 0x000fc800078e4805 */
[----:B------:R-:W-:Y:S01]  /*29380*/  LOP3.LUT R5, R5, 0x7f800000, RZ, 0xfc, !PT ;  /* 0x7f80000005057812 */ /* 0x000fe200078efcff */
[----:B------:R-:W-:Y:S06]  /*29390*/  BRA `(.L_x_1737) ;  /* 0x0000000000147947 */ /* 0x000fec0003800000 */
.L_x_1731:
[----:B------:R-:W-:Y:S01]  /*293a0*/  LOP3.LUT R5, R6, 0x80000000, R5, 0x48, !PT ;  /* 0x8000000006057812 */ /* 0x000fe200078e4805 */
[----:B------:R-:W-:Y:S06]  /*293b0*/  BRA `(.L_x_1737) ;  /* 0x00000000000c7947 */ /* 0x000fec0003800000 */
.L_x_1730:
[----:B------:R-:W0:Y:S01]  /*293c0*/  MUFU.RSQ R5, -QNAN ;  /* 0xffc0000000057908 */ /* 0x000e220000001400 */
[----:B------:R-:W-:Y:S05]  /*293d0*/  BRA `(.L_x_1737) ;  /* 0x0000000000047947 */ /* 0x000fea0003800000 */
.L_x_1729:
[----:B------:R-:W-:-:S07]  /*293e0*/  FADD.FTZ R5, R5, R6 ;  /* 0x0000000605057221 */ /* 0x000fce0000010000 */
.L_x_1737:
[----:B------:R-:W-:Y:S05]  /*293f0*/  BSYNC.RECONVERGENT B0 ;  /* 0x0000000000007941 */ /* 0x000fea0003800200 */
.L_x_1727:
[----:B------:R-:W-:Y:S02]  /*29400*/  IMAD.MOV.U32 R82, RZ, RZ, R30 ;  /* 0x000000ffff527224 */ /* 0x000fe400078e001e */
[----:B------:R-:W-:-:S04]  /*29410*/  IMAD.MOV.U32 R83, RZ, RZ, 0x0 ;  /* 0x00000000ff537424 */ /* 0x000fc800078e00ff */
[----:B0-----:R-:W-:Y:S05]  /*29420*/  RET.REL.NODEC R82 `(trace) ;  /* 0xfffffd6852f47950 */ /* 0x001fea0003c3ffff */
.L_x_1738:
        /* <DEDUP_REMOVED lines=13> */
.L_x_1744:


//--------------------- .nv.global.init           --------------------------
	.section	.nv.global.init,"aw",@progbits
	.align	4
.nv.global.init:
	.type		mrg32k3aM1SubSeq,@object
	.size		mrg32k3aM1SubSeq,(mrg32k3aM2SubSeq - mrg32k3aM1SubSeq)
mrg32k3aM1SubSeq:
        /*0000*/ 	.byte	0x0b, 0xcc, 0xee, 0x04, 0x73, 0x29, 0x8b, 0x6f, 0xf6, 0x53, 0x03, 0xf6, 0x23, 0xf6, 0xea, 0xda
        /* <DEDUP_REMOVED lines=125> */
	.type		mrg32k3aM2SubSeq,@object
	.size		mrg32k3aM2SubSeq,(mrg32k3aM1 - mrg32k3aM2SubSeq)
mrg32k3aM2SubSeq:
        /* <DEDUP_REMOVED lines=126> */
	.type		mrg32k3aM1,@object
	.size		mrg32k3aM1,(mrg32k3aM1Seq - mrg32k3aM1)
mrg32k3aM1:
        /* <DEDUP_REMOVED lines=144> */
	.type		mrg32k3aM1Seq,@object
	.size		mrg32k3aM1Seq,(mrg32k3aM2 - mrg32k3aM1Seq)
mrg32k3aM1Seq:
        /* <DEDUP_REMOVED lines=144> */
	.type		mrg32k3aM2,@object
	.size		mrg32k3aM2,(mrg32k3aM2Seq - mrg32k3aM2)
mrg32k3aM2:
        /* <DEDUP_REMOVED lines=144> */
	.type		mrg32k3aM2Seq,@object
	.size		mrg32k3aM2Seq,(precalc_xorwow_matrix - mrg32k3aM2Seq)
mrg32k3aM2Seq:
        /* <DEDUP_REMOVED lines=144> */
	.type		precalc_xorwow_matrix,@object
	.size		precalc_xorwow_matrix,(precalc_xorwow_offset_matrix - precalc_xorwow_matrix)
precalc_xorwow_matrix:
        /* <DEDUP_REMOVED lines=6400> */
	.type		precalc_xorwow_offset_matrix,@object
	.size		precalc_xorwow_offset_matrix,(.L_1 - precalc_xorwow_offset_matrix)
precalc_xorwow_offset_matrix:
        /* <DEDUP_REMOVED lines=6400> */
.L_1:


//--------------------- .nv.shared.camera_inputs  --------------------------
	.section	.nv.shared.camera_inputs,"aw",@nobits
	.sectionflags	@""
	.align	16
	.zero		1024


//--------------------- .nv.shared.reserved.0     --------------------------
	.section	.nv.shared.reserved.0,"aw",@nobits
	.weak		__nv_reservedSMEM_offset_0_alias
	.size		__nv_reservedSMEM_offset_0_alias, 0, 64
	.other		__nv_reservedSMEM_offset_0_alias,@"STO_CUDA_RESERVED_SHARED STV_DEFAULT"
__nv_reservedSMEM_offset_0_alias:
	.zero		0
	.zero		64


//--------------------- .nv.shared.count_all_photons --------------------------
	.section	.nv.shared.count_all_photons,"aw",@nobits
	.sectionflags	@""
	.align	16
.nv.shared.count_all_photons:
	.zero		5120


//--------------------- .nv.shared.trace_onto_sipm_modules --------------------------
	.section	.nv.shared.trace_onto_sipm_modules,"aw",@nobits
	.sectionflags	@""
	.align	16
	.zero		1024


//--------------------- .nv.shared.telescope_transform --------------------------
	.section	.nv.shared.telescope_transform,"aw",@nobits
	.sectionflags	@""
	.align	16
	.zero		1024


//--------------------- .nv.shared.atmospheric_transmission --------------------------
	.section	.nv.shared.atmospheric_transmission,"aw",@nobits
	.sectionflags	@""
	.align	16
	.zero		1024


//--------------------- .nv.shared.trace          --------------------------
	.section	.nv.shared.trace,"aw",@nobits
	.sectionflags	@""
	.align	16
	.zero		1024


//--------------------- .nv.constant0.camera_inputs --------------------------
	.section	.nv.constant0.camera_inputs,"a",@progbits
	.sectionflags	@""
	.align	4
.nv.constant0.camera_inputs:
	.zero		968


//--------------------- .nv.constant0.count_all_photons --------------------------
	.section	.nv.constant0.count_all_photons,"a",@progbits
	.sectionflags	@""
	.align	4
.nv.constant0.count_all_photons:
	.zero		952


//--------------------- .nv.constant0.trace_onto_sipm_modules --------------------------
	.section	.nv.constant0.trace_onto_sipm_modules,"a",@progbits
	.sectionflags	@""
	.align	4
.nv.constant0.trace_onto_sipm_modules:
	.zero		1040


//--------------------- .nv.constant0.telescope_transform --------------------------
	.section	.nv.constant0.telescope_transform,"a",@progbits
	.sectionflags	@""
	.align	4
.nv.constant0.telescope_transform:
	.zero		940


//--------------------- .nv.constant0.atmospheric_transmission --------------------------
	.section	.nv.constant0.atmospheric_transmission,"a",@progbits
	.sectionflags	@""
	.align	4
.nv.constant0.atmospheric_transmission:
	.zero		992


//--------------------- .nv.constant0.trace       --------------------------
	.section	.nv.constant0.trace,"a",@progbits
	.sectionflags	@""
	.align	4
.nv.constant0.trace:
	.zero		1000


//--------------------- SYMBOLS --------------------------

	.type		.nv.reservedSmem.offset0,@object
	.size		.nv.reservedSmem.offset0,0x4
	.type		.nv.reservedSmem.cap,@object
	.size		.nv.reservedSmem.cap,0x4
